//
// Generated by NVIDIA NVVM Compiler
//
// Compiler Build ID: CL-36424714
// Cuda compilation tools, release 13.0, V13.0.88
// Based on NVVM 20.0.0
//

.version 9.0
.target sm_100
.address_size 64

	// .globl	_Z14swapRowsKernelPdiiii
.global .align 1 .b8 _ZN34_INTERNAL_b4123027_4_k_cu_dc4306364cuda3std3__45__cpo5beginE[1];
.global .align 1 .b8 _ZN34_INTERNAL_b4123027_4_k_cu_dc4306364cuda3std3__45__cpo3endE[1];
.global .align 1 .b8 _ZN34_INTERNAL_b4123027_4_k_cu_dc4306364cuda3std3__45__cpo6cbeginE[1];
.global .align 1 .b8 _ZN34_INTERNAL_b4123027_4_k_cu_dc4306364cuda3std3__45__cpo4cendE[1];
.global .align 1 .b8 _ZN34_INTERNAL_b4123027_4_k_cu_dc4306364cuda3std3__45__cpo6rbeginE[1];
.global .align 1 .b8 _ZN34_INTERNAL_b4123027_4_k_cu_dc4306364cuda3std3__45__cpo4rendE[1];
.global .align 1 .b8 _ZN34_INTERNAL_b4123027_4_k_cu_dc4306364cuda3std3__45__cpo7crbeginE[1];
.global .align 1 .b8 _ZN34_INTERNAL_b4123027_4_k_cu_dc4306364cuda3std3__45__cpo5crendE[1];
.global .align 1 .b8 _ZN34_INTERNAL_b4123027_4_k_cu_dc4306364cuda3std3__436_GLOBAL__N__b4123027_4_k_cu_dc4306366ignoreE[1];
.global .align 1 .b8 _ZN34_INTERNAL_b4123027_4_k_cu_dc4306364cuda3std3__419piecewise_constructE[1];
.global .align 1 .b8 _ZN34_INTERNAL_b4123027_4_k_cu_dc4306364cuda3std3__48in_placeE[1];
.global .align 1 .b8 _ZN34_INTERNAL_b4123027_4_k_cu_dc4306364cuda3std3__420unreachable_sentinelE[1];
.global .align 1 .b8 _ZN34_INTERNAL_b4123027_4_k_cu_dc4306364cuda3std3__47nulloptE[1];
.global .align 1 .b8 _ZN34_INTERNAL_b4123027_4_k_cu_dc4306364cuda3std3__48unexpectE[1];
.global .align 1 .b8 _ZN34_INTERNAL_b4123027_4_k_cu_dc4306364cuda3std6ranges3__45__cpo4swapE[1];
.global .align 1 .b8 _ZN34_INTERNAL_b4123027_4_k_cu_dc4306364cuda3std6ranges3__45__cpo9iter_moveE[1];
.global .align 1 .b8 _ZN34_INTERNAL_b4123027_4_k_cu_dc4306364cuda3std6ranges3__45__cpo5beginE[1];
.global .align 1 .b8 _ZN34_INTERNAL_b4123027_4_k_cu_dc4306364cuda3std6ranges3__45__cpo3endE[1];
.global .align 1 .b8 _ZN34_INTERNAL_b4123027_4_k_cu_dc4306364cuda3std6ranges3__45__cpo6cbeginE[1];
.global .align 1 .b8 _ZN34_INTERNAL_b4123027_4_k_cu_dc4306364cuda3std6ranges3__45__cpo4cendE[1];
.global .align 1 .b8 _ZN34_INTERNAL_b4123027_4_k_cu_dc4306364cuda3std6ranges3__45__cpo7advanceE[1];
.global .align 1 .b8 _ZN34_INTERNAL_b4123027_4_k_cu_dc4306364cuda3std6ranges3__45__cpo9iter_swapE[1];
.global .align 1 .b8 _ZN34_INTERNAL_b4123027_4_k_cu_dc4306364cuda3std6ranges3__45__cpo4nextE[1];
.global .align 1 .b8 _ZN34_INTERNAL_b4123027_4_k_cu_dc4306364cuda3std6ranges3__45__cpo4prevE[1];
.global .align 1 .b8 _ZN34_INTERNAL_b4123027_4_k_cu_dc4306364cuda3std6ranges3__45__cpo4dataE[1];
.global .align 1 .b8 _ZN34_INTERNAL_b4123027_4_k_cu_dc4306364cuda3std6ranges3__45__cpo5cdataE[1];
.global .align 1 .b8 _ZN34_INTERNAL_b4123027_4_k_cu_dc4306364cuda3std6ranges3__45__cpo4sizeE[1];
.global .align 1 .b8 _ZN34_INTERNAL_b4123027_4_k_cu_dc4306364cuda3std6ranges3__45__cpo5ssizeE[1];
.global .align 1 .b8 _ZN34_INTERNAL_b4123027_4_k_cu_dc4306364cuda3std6ranges3__45__cpo8distanceE[1];
.global .align 1 .b8 _ZN34_INTERNAL_b4123027_4_k_cu_dc4306366thrust24THRUST_300001_SM_1000_NS8cuda_cub3parE[1];
.global .align 1 .b8 _ZN34_INTERNAL_b4123027_4_k_cu_dc4306366thrust24THRUST_300001_SM_1000_NS8cuda_cub10par_nosyncE[1];
.global .align 1 .b8 _ZN34_INTERNAL_b4123027_4_k_cu_dc4306366thrust24THRUST_300001_SM_1000_NS6system6detail10sequential3seqE[1];
.global .align 1 .b8 _ZN34_INTERNAL_b4123027_4_k_cu_dc4306366thrust24THRUST_300001_SM_1000_NS6system3cpp3parE[1];
.global .align 1 .b8 _ZN34_INTERNAL_b4123027_4_k_cu_dc4306366thrust24THRUST_300001_SM_1000_NS12placeholders2_1E[1];
.global .align 1 .b8 _ZN34_INTERNAL_b4123027_4_k_cu_dc4306366thrust24THRUST_300001_SM_1000_NS12placeholders2_2E[1];
.global .align 1 .b8 _ZN34_INTERNAL_b4123027_4_k_cu_dc4306366thrust24THRUST_300001_SM_1000_NS12placeholders2_3E[1];
.global .align 1 .b8 _ZN34_INTERNAL_b4123027_4_k_cu_dc4306366thrust24THRUST_300001_SM_1000_NS12placeholders2_4E[1];
.global .align 1 .b8 _ZN34_INTERNAL_b4123027_4_k_cu_dc4306366thrust24THRUST_300001_SM_1000_NS12placeholders2_5E[1];
.global .align 1 .b8 _ZN34_INTERNAL_b4123027_4_k_cu_dc4306366thrust24THRUST_300001_SM_1000_NS12placeholders2_6E[1];
.global .align 1 .b8 _ZN34_INTERNAL_b4123027_4_k_cu_dc4306366thrust24THRUST_300001_SM_1000_NS12placeholders2_7E[1];
.global .align 1 .b8 _ZN34_INTERNAL_b4123027_4_k_cu_dc4306366thrust24THRUST_300001_SM_1000_NS12placeholders2_8E[1];
.global .align 1 .b8 _ZN34_INTERNAL_b4123027_4_k_cu_dc4306366thrust24THRUST_300001_SM_1000_NS12placeholders2_9E[1];
.global .align 1 .b8 _ZN34_INTERNAL_b4123027_4_k_cu_dc4306366thrust24THRUST_300001_SM_1000_NS12placeholders3_10E[1];
.global .align 1 .b8 _ZN34_INTERNAL_b4123027_4_k_cu_dc4306366thrust24THRUST_300001_SM_1000_NS3seqE[1];
.global .align 1 .b8 _ZN34_INTERNAL_b4123027_4_k_cu_dc4306366thrust24THRUST_300001_SM_1000_NS6deviceE[1];
.extern .shared .align 16 .b8 _ZN6thrust24THRUST_300001_SM_1000_NS8cuda_cub4core6detail5shmemE[];

.visible .entry _Z14swapRowsKernelPdiiii(
	.param .u64 .ptr .align 1 _Z14swapRowsKernelPdiiii_param_0,
	.param .u32 _Z14swapRowsKernelPdiiii_param_1,
	.param .u32 _Z14swapRowsKernelPdiiii_param_2,
	.param .u32 _Z14swapRowsKernelPdiiii_param_3,
	.param .u32 _Z14swapRowsKernelPdiiii_param_4
)
{
	.reg .pred 	%p<3>;
	.reg .b32 	%r<19>;
	.reg .b64 	%rd<7>;
	.reg .b64 	%fd<3>;

	ld.param.u64 	%rd2, [_Z14swapRowsKernelPdiiii_param_0];
	ld.param.u32 	%r7, [_Z14swapRowsKernelPdiiii_param_1];
	ld.param.u32 	%r8, [_Z14swapRowsKernelPdiiii_param_2];
	ld.param.u32 	%r9, [_Z14swapRowsKernelPdiiii_param_3];
	ld.param.u32 	%r10, [_Z14swapRowsKernelPdiiii_param_4];
	mov.u32 	%r1, %ntid.x;
	mov.u32 	%r11, %ctaid.x;
	mov.u32 	%r12, %tid.x;
	mad.lo.s32 	%r13, %r1, %r11, %r12;
	add.s32 	%r18, %r13, %r10;
	shl.b32 	%r3, %r7, 1;
	setp.ge.u32 	%p1, %r18, %r3;
	@%p1 bra 	$L__BB0_3;
	cvta.to.global.u64 	%rd1, %rd2;
	mov.u32 	%r14, %nctaid.x;
	mul.lo.s32 	%r4, %r14, %r1;
$L__BB0_2:
	mul.lo.s32 	%r15, %r18, %r7;
	add.s32 	%r16, %r15, %r8;
	mul.wide.u32 	%rd3, %r16, 8;
	add.s64 	%rd4, %rd1, %rd3;
	ld.global.f64 	%fd1, [%rd4];
	add.s32 	%r17, %r15, %r9;
	mul.wide.u32 	%rd5, %r17, 8;
	add.s64 	%rd6, %rd1, %rd5;
	ld.global.f64 	%fd2, [%rd6];
	st.global.f64 	[%rd4], %fd2;
	st.global.f64 	[%rd6], %fd1;
	add.s32 	%r18, %r18, %r4;
	setp.lt.u32 	%p2, %r18, %r3;
	@%p2 bra 	$L__BB0_2;
$L__BB0_3:
	ret;

}
	// .globl	_Z22nullifyRowsBelowKernelPdii
.visible .entry _Z22nullifyRowsBelowKernelPdii(
	.param .u64 .ptr .align 1 _Z22nullifyRowsBelowKernelPdii_param_0,
	.param .u32 _Z22nullifyRowsBelowKernelPdii_param_1,
	.param .u32 _Z22nullifyRowsBelowKernelPdii_param_2
)
{
	.reg .pred 	%p<11>;
	.reg .b32 	%r<111>;
	.reg .b64 	%rd<59>;
	.reg .b64 	%fd<64>;

	ld.param.u64 	%rd3, [_Z22nullifyRowsBelowKernelPdii_param_0];
	ld.param.u32 	%r59, [_Z22nullifyRowsBelowKernelPdii_param_1];
	ld.param.u32 	%r60, [_Z22nullifyRowsBelowKernelPdii_param_2];
	cvta.to.global.u64 	%rd1, %rd3;
	mov.u32 	%r1, %ntid.x;
	mov.u32 	%r61, %ctaid.x;
	mov.u32 	%r62, %tid.x;
	mad.lo.s32 	%r63, %r1, %r61, %r62;
	add.s32 	%r64, %r63, %r60;
	add.s32 	%r96, %r64, 1;
	setp.ge.u32 	%p1, %r96, %r59;
	@%p1 bra 	$L__BB1_16;
	mul.lo.s32 	%r3, %r60, %r59;
	add.s32 	%r4, %r60, 1;
	shl.b32 	%r5, %r59, 1;
	setp.ge.s32 	%p2, %r4, %r5;
	@%p2 bra 	$L__BB1_16;
	not.b32 	%r65, %r60;
	add.s32 	%r66, %r5, %r65;
	sub.s32 	%r67, %r5, %r60;
	add.s32 	%r6, %r67, -2;
	and.b32  	%r7, %r66, 7;
	and.b32  	%r8, %r66, 3;
	add.s32 	%r68, %r60, %r5;
	and.b32  	%r9, %r68, 3;
	and.b32  	%r69, %r66, -8;
	neg.s32 	%r10, %r69;
	add.s32 	%r70, %r60, 2;
	mul.lo.s32 	%r11, %r59, %r70;
	add.s32 	%r71, %r60, 3;
	mul.lo.s32 	%r12, %r59, %r71;
	add.s32 	%r72, %r60, 4;
	mul.lo.s32 	%r13, %r59, %r72;
	add.s32 	%r73, %r60, 5;
	mul.lo.s32 	%r14, %r59, %r73;
	add.s32 	%r74, %r60, 6;
	mul.lo.s32 	%r15, %r59, %r74;
	add.s32 	%r75, %r60, 7;
	mul.lo.s32 	%r16, %r59, %r75;
	add.s32 	%r76, %r60, 8;
	mul.lo.s32 	%r17, %r59, %r76;
	mul.lo.s32 	%r18, %r59, %r4;
	mov.u32 	%r77, %nctaid.x;
	mul.lo.s32 	%r19, %r77, %r1;
	add.s32 	%r78, %r3, %r60;
	mul.wide.s32 	%rd4, %r78, 8;
	add.s64 	%rd2, %rd1, %rd4;
	mul.wide.s32 	%rd51, %r59, 8;
$L__BB1_3:
	setp.lt.u32 	%p3, %r6, 7;
	add.s32 	%r79, %r96, %r3;
	mul.wide.u32 	%rd5, %r79, 8;
	add.s64 	%rd6, %rd1, %rd5;
	ld.global.f64 	%fd2, [%rd6];
	ld.global.f64 	%fd3, [%rd2];
	div.rn.f64 	%fd1, %fd2, %fd3;
	mov.u32 	%r109, %r4;
	@%p3 bra 	$L__BB1_7;
	add.s32 	%r97, %r60, %r18;
	add.s32 	%r105, %r11, %r96;
	add.s32 	%r104, %r12, %r96;
	add.s32 	%r103, %r13, %r96;
	add.s32 	%r102, %r14, %r96;
	add.s32 	%r101, %r15, %r96;
	add.s32 	%r100, %r16, %r96;
	add.s32 	%r99, %r17, %r96;
	add.s32 	%r98, %r18, %r96;
	mov.u32 	%r106, %r10;
	mov.u32 	%r107, %r60;
$L__BB1_5:
	.pragma "nounroll";
	mul.wide.s32 	%rd7, %r97, 8;
	add.s64 	%rd8, %rd1, %rd7;
	ld.global.f64 	%fd4, [%rd8];
	mul.f64 	%fd5, %fd1, %fd4;
	mul.wide.u32 	%rd9, %r98, 8;
	add.s64 	%rd10, %rd1, %rd9;
	ld.global.f64 	%fd6, [%rd10];
	sub.f64 	%fd7, %fd6, %fd5;
	st.global.f64 	[%rd10], %fd7;
	mul.wide.s32 	%rd11, %r59, 8;
	add.s64 	%rd12, %rd8, %rd11;
	ld.global.f64 	%fd8, [%rd12];
	mul.f64 	%fd9, %fd1, %fd8;
	mul.wide.u32 	%rd13, %r105, 8;
	add.s64 	%rd14, %rd1, %rd13;
	ld.global.f64 	%fd10, [%rd14];
	sub.f64 	%fd11, %fd10, %fd9;
	st.global.f64 	[%rd14], %fd11;
	add.s64 	%rd15, %rd12, %rd11;
	ld.global.f64 	%fd12, [%rd15];
	mul.f64 	%fd13, %fd1, %fd12;
	mul.wide.u32 	%rd16, %r104, 8;
	add.s64 	%rd17, %rd1, %rd16;
	ld.global.f64 	%fd14, [%rd17];
	sub.f64 	%fd15, %fd14, %fd13;
	st.global.f64 	[%rd17], %fd15;
	add.s64 	%rd18, %rd15, %rd11;
	ld.global.f64 	%fd16, [%rd18];
	mul.f64 	%fd17, %fd1, %fd16;
	mul.wide.u32 	%rd19, %r103, 8;
	add.s64 	%rd20, %rd1, %rd19;
	ld.global.f64 	%fd18, [%rd20];
	sub.f64 	%fd19, %fd18, %fd17;
	st.global.f64 	[%rd20], %fd19;
	add.s64 	%rd21, %rd18, %rd11;
	ld.global.f64 	%fd20, [%rd21];
	mul.f64 	%fd21, %fd1, %fd20;
	mul.wide.u32 	%rd22, %r102, 8;
	add.s64 	%rd23, %rd1, %rd22;
	ld.global.f64 	%fd22, [%rd23];
	sub.f64 	%fd23, %fd22, %fd21;
	st.global.f64 	[%rd23], %fd23;
	add.s64 	%rd24, %rd21, %rd11;
	ld.global.f64 	%fd24, [%rd24];
	mul.f64 	%fd25, %fd1, %fd24;
	mul.wide.u32 	%rd25, %r101, 8;
	add.s64 	%rd26, %rd1, %rd25;
	ld.global.f64 	%fd26, [%rd26];
	sub.f64 	%fd27, %fd26, %fd25;
	st.global.f64 	[%rd26], %fd27;
	add.s64 	%rd27, %rd24, %rd11;
	ld.global.f64 	%fd28, [%rd27];
	mul.f64 	%fd29, %fd1, %fd28;
	mul.wide.u32 	%rd28, %r100, 8;
	add.s64 	%rd29, %rd1, %rd28;
	ld.global.f64 	%fd30, [%rd29];
	sub.f64 	%fd31, %fd30, %fd29;
	st.global.f64 	[%rd29], %fd31;
	add.s64 	%rd30, %rd27, %rd11;
	ld.global.f64 	%fd32, [%rd30];
	mul.f64 	%fd33, %fd1, %fd32;
	mul.wide.u32 	%rd31, %r99, 8;
	add.s64 	%rd32, %rd1, %rd31;
	ld.global.f64 	%fd34, [%rd32];
	sub.f64 	%fd35, %fd34, %fd33;
	st.global.f64 	[%rd32], %fd35;
	add.s32 	%r107, %r107, 8;
	add.s32 	%r106, %r106, 8;
	shl.b32 	%r80, %r59, 3;
	add.s32 	%r105, %r105, %r80;
	add.s32 	%r104, %r104, %r80;
	add.s32 	%r103, %r103, %r80;
	add.s32 	%r102, %r102, %r80;
	add.s32 	%r101, %r101, %r80;
	add.s32 	%r100, %r100, %r80;
	add.s32 	%r99, %r99, %r80;
	add.s32 	%r98, %r98, %r80;
	add.s32 	%r97, %r97, %r80;
	setp.ne.s32 	%p4, %r106, 0;
	@%p4 bra 	$L__BB1_5;
	add.s32 	%r109, %r107, 1;
$L__BB1_7:
	setp.eq.s32 	%p5, %r7, 0;
	@%p5 bra 	$L__BB1_15;
	add.s32 	%r81, %r7, -1;
	setp.lt.u32 	%p6, %r81, 3;
	@%p6 bra 	$L__BB1_10;
	mul.lo.s32 	%r82, %r109, %r59;
	add.s32 	%r83, %r82, %r60;
	mul.wide.s32 	%rd33, %r83, 8;
	add.s64 	%rd34, %rd1, %rd33;
	ld.global.f64 	%fd36, [%rd34];
	mul.f64 	%fd37, %fd1, %fd36;
	add.s32 	%r84, %r82, %r96;
	mul.wide.u32 	%rd35, %r84, 8;
	add.s64 	%rd36, %rd1, %rd35;
	ld.global.f64 	%fd38, [%rd36];
	sub.f64 	%fd39, %fd38, %fd37;
	st.global.f64 	[%rd36], %fd39;
	add.s64 	%rd38, %rd34, %rd51;
	ld.global.f64 	%fd40, [%rd38];
	mul.f64 	%fd41, %fd1, %fd40;
	add.s32 	%r85, %r84, %r59;
	mul.wide.u32 	%rd39, %r85, 8;
	add.s64 	%rd40, %rd1, %rd39;
	ld.global.f64 	%fd42, [%rd40];
	sub.f64 	%fd43, %fd42, %fd41;
	st.global.f64 	[%rd40], %fd43;
	add.s64 	%rd41, %rd38, %rd51;
	ld.global.f64 	%fd44, [%rd41];
	mul.f64 	%fd45, %fd1, %fd44;
	add.s32 	%r86, %r85, %r59;
	mul.wide.u32 	%rd42, %r86, 8;
	add.s64 	%rd43, %rd1, %rd42;
	ld.global.f64 	%fd46, [%rd43];
	sub.f64 	%fd47, %fd46, %fd45;
	st.global.f64 	[%rd43], %fd47;
	add.s64 	%rd44, %rd41, %rd51;
	ld.global.f64 	%fd48, [%rd44];
	mul.f64 	%fd49, %fd1, %fd48;
	add.s32 	%r87, %r86, %r59;
	mul.wide.u32 	%rd45, %r87, 8;
	add.s64 	%rd46, %rd1, %rd45;
	ld.global.f64 	%fd50, [%rd46];
	sub.f64 	%fd51, %fd50, %fd49;
	st.global.f64 	[%rd46], %fd51;
	add.s32 	%r109, %r109, 4;
$L__BB1_10:
	setp.eq.s32 	%p7, %r8, 0;
	@%p7 bra 	$L__BB1_15;
	setp.eq.s32 	%p8, %r9, 2;
	@%p8 bra 	$L__BB1_13;
	mul.lo.s32 	%r88, %r109, %r59;
	add.s32 	%r89, %r88, %r60;
	mul.wide.s32 	%rd47, %r89, 8;
	add.s64 	%rd48, %rd1, %rd47;
	ld.global.f64 	%fd52, [%rd48];
	mul.f64 	%fd53, %fd1, %fd52;
	add.s32 	%r90, %r88, %r96;
	mul.wide.u32 	%rd49, %r90, 8;
	add.s64 	%rd50, %rd1, %rd49;
	ld.global.f64 	%fd54, [%rd50];
	sub.f64 	%fd55, %fd54, %fd53;
	st.global.f64 	[%rd50], %fd55;
	add.s64 	%rd52, %rd48, %rd51;
	ld.global.f64 	%fd56, [%rd52];
	mul.f64 	%fd57, %fd1, %fd56;
	add.s32 	%r91, %r90, %r59;
	mul.wide.u32 	%rd53, %r91, 8;
	add.s64 	%rd54, %rd1, %rd53;
	ld.global.f64 	%fd58, [%rd54];
	sub.f64 	%fd59, %fd58, %fd57;
	st.global.f64 	[%rd54], %fd59;
	add.s32 	%r109, %r109, 2;
$L__BB1_13:
	and.b32  	%r92, %r60, 1;
	setp.eq.b32 	%p9, %r92, 1;
	@%p9 bra 	$L__BB1_15;
	mul.lo.s32 	%r93, %r109, %r59;
	add.s32 	%r94, %r93, %r60;
	mul.wide.s32 	%rd55, %r94, 8;
	add.s64 	%rd56, %rd1, %rd55;
	ld.global.f64 	%fd60, [%rd56];
	mul.f64 	%fd61, %fd1, %fd60;
	add.s32 	%r95, %r93, %r96;
	mul.wide.u32 	%rd57, %r95, 8;
	add.s64 	%rd58, %rd1, %rd57;
	ld.global.f64 	%fd62, [%rd58];
	sub.f64 	%fd63, %fd62, %fd61;
	st.global.f64 	[%rd58], %fd63;
$L__BB1_15:
	add.s32 	%r96, %r96, %r19;
	setp.lt.u32 	%p10, %r96, %r59;
	@%p10 bra 	$L__BB1_3;
$L__BB1_16:
	ret;

}
	// .globl	_Z22nullifyRowsAboveKernelPdii
.visible .entry _Z22nullifyRowsAboveKernelPdii(
	.param .u64 .ptr .align 1 _Z22nullifyRowsAboveKernelPdii_param_0,
	.param .u32 _Z22nullifyRowsAboveKernelPdii_param_1,
	.param .u32 _Z22nullifyRowsAboveKernelPdii_param_2
)
{
	.reg .pred 	%p<11>;
	.reg .b32 	%r<101>;
	.reg .b64 	%rd<59>;
	.reg .b64 	%fd<64>;

	ld.param.u64 	%rd3, [_Z22nullifyRowsAboveKernelPdii_param_0];
	ld.param.u32 	%r56, [_Z22nullifyRowsAboveKernelPdii_param_1];
	ld.param.u32 	%r57, [_Z22nullifyRowsAboveKernelPdii_param_2];
	cvta.to.global.u64 	%rd1, %rd3;
	mov.u32 	%r1, %ntid.x;
	mov.u32 	%r58, %ctaid.x;
	mov.u32 	%r59, %tid.x;
	mad.lo.s32 	%r86, %r1, %r58, %r59;
	setp.ge.u32 	%p1, %r86, %r57;
	@%p1 bra 	$L__BB2_15;
	mul.lo.s32 	%r3, %r57, %r56;
	shl.b32 	%r60, %r56, 1;
	setp.ge.s32 	%p2, %r56, %r60;
	@%p2 bra 	$L__BB2_15;
	and.b32  	%r4, %r56, 7;
	and.b32  	%r5, %r56, 3;
	and.b32  	%r6, %r56, 1;
	mul.lo.s32 	%r15, %r56, %r56;
	add.s32 	%r7, %r15, %r56;
	shl.b32 	%r8, %r56, 3;
	add.s32 	%r61, %r56, 2;
	mul.lo.s32 	%r9, %r56, %r61;
	add.s32 	%r62, %r56, 3;
	mul.lo.s32 	%r10, %r56, %r62;
	add.s32 	%r63, %r56, 4;
	mul.lo.s32 	%r11, %r56, %r63;
	add.s32 	%r64, %r56, 5;
	mul.lo.s32 	%r12, %r56, %r64;
	add.s32 	%r65, %r56, 6;
	mul.lo.s32 	%r13, %r56, %r65;
	add.s32 	%r66, %r56, 7;
	mul.lo.s32 	%r14, %r56, %r66;
	add.s32 	%r16, %r57, %r15;
	and.b32  	%r67, %r56, -8;
	neg.s32 	%r17, %r67;
	mov.u32 	%r68, %nctaid.x;
	mul.lo.s32 	%r18, %r68, %r1;
	add.s32 	%r69, %r3, %r57;
	mul.wide.s32 	%rd4, %r69, 8;
	add.s64 	%rd2, %rd1, %rd4;
	mul.wide.s32 	%rd51, %r56, 8;
$L__BB2_3:
	add.s32 	%r70, %r56, -1;
	setp.lt.u32 	%p3, %r70, 7;
	add.s32 	%r71, %r86, %r3;
	mul.wide.u32 	%rd5, %r71, 8;
	add.s64 	%rd6, %rd1, %rd5;
	ld.global.f64 	%fd2, [%rd6];
	ld.global.f64 	%fd3, [%rd2];
	div.rn.f64 	%fd1, %fd2, %fd3;
	mov.u32 	%r98, %r56;
	@%p3 bra 	$L__BB2_6;
	add.s32 	%r96, %r7, %r86;
	add.s32 	%r95, %r9, %r86;
	add.s32 	%r94, %r10, %r86;
	add.s32 	%r93, %r11, %r86;
	add.s32 	%r92, %r12, %r86;
	add.s32 	%r91, %r13, %r86;
	add.s32 	%r90, %r14, %r86;
	add.s32 	%r89, %r15, %r86;
	mov.u32 	%r87, %r17;
	mov.u32 	%r88, %r16;
	mov.u32 	%r98, %r56;
$L__BB2_5:
	.pragma "nounroll";
	mul.wide.s32 	%rd7, %r88, 8;
	add.s64 	%rd8, %rd1, %rd7;
	ld.global.f64 	%fd4, [%rd8];
	mul.f64 	%fd5, %fd1, %fd4;
	mul.wide.u32 	%rd9, %r89, 8;
	add.s64 	%rd10, %rd1, %rd9;
	ld.global.f64 	%fd6, [%rd10];
	sub.f64 	%fd7, %fd6, %fd5;
	st.global.f64 	[%rd10], %fd7;
	mul.wide.s32 	%rd11, %r56, 8;
	add.s64 	%rd12, %rd8, %rd11;
	ld.global.f64 	%fd8, [%rd12];
	mul.f64 	%fd9, %fd1, %fd8;
	mul.wide.u32 	%rd13, %r96, 8;
	add.s64 	%rd14, %rd1, %rd13;
	ld.global.f64 	%fd10, [%rd14];
	sub.f64 	%fd11, %fd10, %fd9;
	st.global.f64 	[%rd14], %fd11;
	add.s64 	%rd15, %rd12, %rd11;
	ld.global.f64 	%fd12, [%rd15];
	mul.f64 	%fd13, %fd1, %fd12;
	mul.wide.u32 	%rd16, %r95, 8;
	add.s64 	%rd17, %rd1, %rd16;
	ld.global.f64 	%fd14, [%rd17];
	sub.f64 	%fd15, %fd14, %fd13;
	st.global.f64 	[%rd17], %fd15;
	add.s64 	%rd18, %rd15, %rd11;
	ld.global.f64 	%fd16, [%rd18];
	mul.f64 	%fd17, %fd1, %fd16;
	mul.wide.u32 	%rd19, %r94, 8;
	add.s64 	%rd20, %rd1, %rd19;
	ld.global.f64 	%fd18, [%rd20];
	sub.f64 	%fd19, %fd18, %fd17;
	st.global.f64 	[%rd20], %fd19;
	add.s64 	%rd21, %rd18, %rd11;
	ld.global.f64 	%fd20, [%rd21];
	mul.f64 	%fd21, %fd1, %fd20;
	mul.wide.u32 	%rd22, %r93, 8;
	add.s64 	%rd23, %rd1, %rd22;
	ld.global.f64 	%fd22, [%rd23];
	sub.f64 	%fd23, %fd22, %fd21;
	st.global.f64 	[%rd23], %fd23;
	add.s64 	%rd24, %rd21, %rd11;
	ld.global.f64 	%fd24, [%rd24];
	mul.f64 	%fd25, %fd1, %fd24;
	mul.wide.u32 	%rd25, %r92, 8;
	add.s64 	%rd26, %rd1, %rd25;
	ld.global.f64 	%fd26, [%rd26];
	sub.f64 	%fd27, %fd26, %fd25;
	st.global.f64 	[%rd26], %fd27;
	add.s64 	%rd27, %rd24, %rd11;
	ld.global.f64 	%fd28, [%rd27];
	mul.f64 	%fd29, %fd1, %fd28;
	mul.wide.u32 	%rd28, %r91, 8;
	add.s64 	%rd29, %rd1, %rd28;
	ld.global.f64 	%fd30, [%rd29];
	sub.f64 	%fd31, %fd30, %fd29;
	st.global.f64 	[%rd29], %fd31;
	add.s64 	%rd30, %rd27, %rd11;
	ld.global.f64 	%fd32, [%rd30];
	mul.f64 	%fd33, %fd1, %fd32;
	mul.wide.u32 	%rd31, %r90, 8;
	add.s64 	%rd32, %rd1, %rd31;
	ld.global.f64 	%fd34, [%rd32];
	sub.f64 	%fd35, %fd34, %fd33;
	st.global.f64 	[%rd32], %fd35;
	add.s32 	%r98, %r98, 8;
	add.s32 	%r96, %r96, %r8;
	add.s32 	%r95, %r95, %r8;
	add.s32 	%r94, %r94, %r8;
	add.s32 	%r93, %r93, %r8;
	add.s32 	%r92, %r92, %r8;
	add.s32 	%r91, %r91, %r8;
	add.s32 	%r90, %r90, %r8;
	add.s32 	%r89, %r89, %r8;
	add.s32 	%r88, %r88, %r8;
	add.s32 	%r87, %r87, 8;
	setp.ne.s32 	%p4, %r87, 0;
	@%p4 bra 	$L__BB2_5;
$L__BB2_6:
	setp.eq.s32 	%p5, %r4, 0;
	@%p5 bra 	$L__BB2_14;
	add.s32 	%r72, %r4, -1;
	setp.lt.u32 	%p6, %r72, 3;
	@%p6 bra 	$L__BB2_9;
	mul.lo.s32 	%r73, %r98, %r56;
	add.s32 	%r74, %r73, %r57;
	mul.wide.s32 	%rd33, %r74, 8;
	add.s64 	%rd34, %rd1, %rd33;
	ld.global.f64 	%fd36, [%rd34];
	mul.f64 	%fd37, %fd1, %fd36;
	add.s32 	%r75, %r73, %r86;
	mul.wide.u32 	%rd35, %r75, 8;
	add.s64 	%rd36, %rd1, %rd35;
	ld.global.f64 	%fd38, [%rd36];
	sub.f64 	%fd39, %fd38, %fd37;
	st.global.f64 	[%rd36], %fd39;
	add.s64 	%rd38, %rd34, %rd51;
	ld.global.f64 	%fd40, [%rd38];
	mul.f64 	%fd41, %fd1, %fd40;
	add.s32 	%r76, %r75, %r56;
	mul.wide.u32 	%rd39, %r76, 8;
	add.s64 	%rd40, %rd1, %rd39;
	ld.global.f64 	%fd42, [%rd40];
	sub.f64 	%fd43, %fd42, %fd41;
	st.global.f64 	[%rd40], %fd43;
	add.s64 	%rd41, %rd38, %rd51;
	ld.global.f64 	%fd44, [%rd41];
	mul.f64 	%fd45, %fd1, %fd44;
	add.s32 	%r77, %r76, %r56;
	mul.wide.u32 	%rd42, %r77, 8;
	add.s64 	%rd43, %rd1, %rd42;
	ld.global.f64 	%fd46, [%rd43];
	sub.f64 	%fd47, %fd46, %fd45;
	st.global.f64 	[%rd43], %fd47;
	add.s64 	%rd44, %rd41, %rd51;
	ld.global.f64 	%fd48, [%rd44];
	mul.f64 	%fd49, %fd1, %fd48;
	add.s32 	%r78, %r77, %r56;
	mul.wide.u32 	%rd45, %r78, 8;
	add.s64 	%rd46, %rd1, %rd45;
	ld.global.f64 	%fd50, [%rd46];
	sub.f64 	%fd51, %fd50, %fd49;
	st.global.f64 	[%rd46], %fd51;
	add.s32 	%r98, %r98, 4;
$L__BB2_9:
	setp.eq.s32 	%p7, %r5, 0;
	@%p7 bra 	$L__BB2_14;
	setp.eq.s32 	%p8, %r5, 1;
	@%p8 bra 	$L__BB2_12;
	mul.lo.s32 	%r79, %r98, %r56;
	add.s32 	%r80, %r79, %r57;
	mul.wide.s32 	%rd47, %r80, 8;
	add.s64 	%rd48, %rd1, %rd47;
	ld.global.f64 	%fd52, [%rd48];
	mul.f64 	%fd53, %fd1, %fd52;
	add.s32 	%r81, %r79, %r86;
	mul.wide.u32 	%rd49, %r81, 8;
	add.s64 	%rd50, %rd1, %rd49;
	ld.global.f64 	%fd54, [%rd50];
	sub.f64 	%fd55, %fd54, %fd53;
	st.global.f64 	[%rd50], %fd55;
	add.s64 	%rd52, %rd48, %rd51;
	ld.global.f64 	%fd56, [%rd52];
	mul.f64 	%fd57, %fd1, %fd56;
	add.s32 	%r82, %r81, %r56;
	mul.wide.u32 	%rd53, %r82, 8;
	add.s64 	%rd54, %rd1, %rd53;
	ld.global.f64 	%fd58, [%rd54];
	sub.f64 	%fd59, %fd58, %fd57;
	st.global.f64 	[%rd54], %fd59;
	add.s32 	%r98, %r98, 2;
$L__BB2_12:
	setp.eq.s32 	%p9, %r6, 0;
	@%p9 bra 	$L__BB2_14;
	mul.lo.s32 	%r83, %r98, %r56;
	add.s32 	%r84, %r83, %r57;
	mul.wide.s32 	%rd55, %r84, 8;
	add.s64 	%rd56, %rd1, %rd55;
	ld.global.f64 	%fd60, [%rd56];
	mul.f64 	%fd61, %fd1, %fd60;
	add.s32 	%r85, %r83, %r86;
	mul.wide.u32 	%rd57, %r85, 8;
	add.s64 	%rd58, %rd1, %rd57;
	ld.global.f64 	%fd62, [%rd58];
	sub.f64 	%fd63, %fd62, %fd61;
	st.global.f64 	[%rd58], %fd63;
$L__BB2_14:
	add.s32 	%r86, %r86, %r18;
	setp.lt.u32 	%p10, %r86, %r57;
	@%p10 bra 	$L__BB2_3;
$L__BB2_15:
	ret;

}
	// .globl	_Z23normalizeDiagonalKernelPdi
.visible .entry _Z23normalizeDiagonalKernelPdi(
	.param .u64 .ptr .align 1 _Z23normalizeDiagonalKernelPdi_param_0,
	.param .u32 _Z23normalizeDiagonalKernelPdi_param_1
)
{
	.reg .pred 	%p<13>;
	.reg .b32 	%r<87>;
	.reg .b64 	%rd<35>;
	.reg .b64 	%fd<46>;

	ld.param.u64 	%rd3, [_Z23normalizeDiagonalKernelPdi_param_0];
	ld.param.u32 	%r47, [_Z23normalizeDiagonalKernelPdi_param_1];
	cvta.to.global.u64 	%rd1, %rd3;
	mov.u32 	%r48, %ntid.x;
	mov.u32 	%r49, %ctaid.x;
	mov.u32 	%r50, %tid.x;
	mad.lo.s32 	%r73, %r48, %r49, %r50;
	setp.ge.u32 	%p1, %r73, %r47;
	shl.b32 	%r51, %r47, 1;
	setp.ge.s32 	%p2, %r47, %r51;
	or.pred  	%p3, %p1, %p2;
	@%p3 bra 	$L__BB3_14;
	and.b32  	%r2, %r47, 7;
	mad.lo.s32 	%r3, %r47, %r47, %r47;
	shl.b32 	%r4, %r47, 3;
	add.s32 	%r52, %r47, 2;
	mul.lo.s32 	%r5, %r47, %r52;
	add.s32 	%r53, %r47, 3;
	mul.lo.s32 	%r6, %r47, %r53;
	add.s32 	%r54, %r47, 5;
	mul.lo.s32 	%r7, %r47, %r54;
	add.s32 	%r55, %r47, 6;
	mul.lo.s32 	%r8, %r47, %r55;
	add.s32 	%r56, %r47, 7;
	mul.lo.s32 	%r9, %r47, %r56;
$L__BB3_2:
	add.s32 	%r57, %r47, -1;
	setp.lt.u32 	%p4, %r57, 7;
	mad.lo.s32 	%r58, %r73, %r47, %r73;
	mul.wide.u32 	%rd4, %r58, 8;
	add.s64 	%rd2, %rd1, %rd4;
	mov.u32 	%r84, %r47;
	@%p4 bra 	$L__BB3_5;
	and.b32  	%r59, %r47, -8;
	neg.s32 	%r74, %r59;
	add.s32 	%r82, %r3, %r73;
	add.s32 	%r81, %r5, %r73;
	add.s32 	%r80, %r6, %r73;
	add.s32 	%r60, %r47, 4;
	mad.lo.s32 	%r79, %r47, %r60, %r73;
	add.s32 	%r78, %r7, %r73;
	add.s32 	%r77, %r8, %r73;
	add.s32 	%r76, %r9, %r73;
	mad.lo.s32 	%r75, %r47, %r47, %r73;
	mov.u32 	%r84, %r47;
$L__BB3_4:
	.pragma "nounroll";
	mul.wide.u32 	%rd5, %r75, 8;
	add.s64 	%rd6, %rd1, %rd5;
	ld.global.f64 	%fd1, [%rd6];
	ld.global.f64 	%fd2, [%rd2];
	div.rn.f64 	%fd3, %fd1, %fd2;
	st.global.f64 	[%rd6], %fd3;
	mul.wide.u32 	%rd7, %r82, 8;
	add.s64 	%rd8, %rd1, %rd7;
	ld.global.f64 	%fd4, [%rd8];
	ld.global.f64 	%fd5, [%rd2];
	div.rn.f64 	%fd6, %fd4, %fd5;
	st.global.f64 	[%rd8], %fd6;
	mul.wide.u32 	%rd9, %r81, 8;
	add.s64 	%rd10, %rd1, %rd9;
	ld.global.f64 	%fd7, [%rd10];
	ld.global.f64 	%fd8, [%rd2];
	div.rn.f64 	%fd9, %fd7, %fd8;
	st.global.f64 	[%rd10], %fd9;
	mul.wide.u32 	%rd11, %r80, 8;
	add.s64 	%rd12, %rd1, %rd11;
	ld.global.f64 	%fd10, [%rd12];
	ld.global.f64 	%fd11, [%rd2];
	div.rn.f64 	%fd12, %fd10, %fd11;
	st.global.f64 	[%rd12], %fd12;
	mul.wide.u32 	%rd13, %r79, 8;
	add.s64 	%rd14, %rd1, %rd13;
	ld.global.f64 	%fd13, [%rd14];
	ld.global.f64 	%fd14, [%rd2];
	div.rn.f64 	%fd15, %fd13, %fd14;
	st.global.f64 	[%rd14], %fd15;
	mul.wide.u32 	%rd15, %r78, 8;
	add.s64 	%rd16, %rd1, %rd15;
	ld.global.f64 	%fd16, [%rd16];
	ld.global.f64 	%fd17, [%rd2];
	div.rn.f64 	%fd18, %fd16, %fd17;
	st.global.f64 	[%rd16], %fd18;
	mul.wide.u32 	%rd17, %r77, 8;
	add.s64 	%rd18, %rd1, %rd17;
	ld.global.f64 	%fd19, [%rd18];
	ld.global.f64 	%fd20, [%rd2];
	div.rn.f64 	%fd21, %fd19, %fd20;
	st.global.f64 	[%rd18], %fd21;
	mul.wide.u32 	%rd19, %r76, 8;
	add.s64 	%rd20, %rd1, %rd19;
	ld.global.f64 	%fd22, [%rd20];
	ld.global.f64 	%fd23, [%rd2];
	div.rn.f64 	%fd24, %fd22, %fd23;
	st.global.f64 	[%rd20], %fd24;
	add.s32 	%r84, %r84, 8;
	add.s32 	%r82, %r82, %r4;
	add.s32 	%r81, %r81, %r4;
	add.s32 	%r80, %r80, %r4;
	add.s32 	%r79, %r79, %r4;
	add.s32 	%r78, %r78, %r4;
	add.s32 	%r77, %r77, %r4;
	add.s32 	%r76, %r76, %r4;
	add.s32 	%r75, %r75, %r4;
	add.s32 	%r74, %r74, 8;
	setp.ne.s32 	%p5, %r74, 0;
	@%p5 bra 	$L__BB3_4;
$L__BB3_5:
	setp.eq.s32 	%p6, %r2, 0;
	@%p6 bra 	$L__BB3_13;
	add.s32 	%r61, %r2, -1;
	setp.lt.u32 	%p7, %r61, 3;
	@%p7 bra 	$L__BB3_8;
	mad.lo.s32 	%r62, %r84, %r47, %r73;
	mul.wide.u32 	%rd21, %r62, 8;
	add.s64 	%rd22, %rd1, %rd21;
	ld.global.f64 	%fd25, [%rd22];
	ld.global.f64 	%fd26, [%rd2];
	div.rn.f64 	%fd27, %fd25, %fd26;
	st.global.f64 	[%rd22], %fd27;
	add.s32 	%r63, %r62, %r47;
	mul.wide.u32 	%rd23, %r63, 8;
	add.s64 	%rd24, %rd1, %rd23;
	ld.global.f64 	%fd28, [%rd24];
	ld.global.f64 	%fd29, [%rd2];
	div.rn.f64 	%fd30, %fd28, %fd29;
	st.global.f64 	[%rd24], %fd30;
	add.s32 	%r64, %r63, %r47;
	mul.wide.u32 	%rd25, %r64, 8;
	add.s64 	%rd26, %rd1, %rd25;
	ld.global.f64 	%fd31, [%rd26];
	ld.global.f64 	%fd32, [%rd2];
	div.rn.f64 	%fd33, %fd31, %fd32;
	st.global.f64 	[%rd26], %fd33;
	add.s32 	%r65, %r64, %r47;
	mul.wide.u32 	%rd27, %r65, 8;
	add.s64 	%rd28, %rd1, %rd27;
	ld.global.f64 	%fd34, [%rd28];
	ld.global.f64 	%fd35, [%rd2];
	div.rn.f64 	%fd36, %fd34, %fd35;
	st.global.f64 	[%rd28], %fd36;
	add.s32 	%r84, %r84, 4;
$L__BB3_8:
	and.b32  	%r66, %r47, 3;
	setp.eq.s32 	%p8, %r66, 0;
	@%p8 bra 	$L__BB3_13;
	setp.eq.s32 	%p9, %r66, 1;
	@%p9 bra 	$L__BB3_11;
	mad.lo.s32 	%r67, %r84, %r47, %r73;
	mul.wide.u32 	%rd29, %r67, 8;
	add.s64 	%rd30, %rd1, %rd29;
	ld.global.f64 	%fd37, [%rd30];
	ld.global.f64 	%fd38, [%rd2];
	div.rn.f64 	%fd39, %fd37, %fd38;
	st.global.f64 	[%rd30], %fd39;
	add.s32 	%r68, %r67, %r47;
	mul.wide.u32 	%rd31, %r68, 8;
	add.s64 	%rd32, %rd1, %rd31;
	ld.global.f64 	%fd40, [%rd32];
	ld.global.f64 	%fd41, [%rd2];
	div.rn.f64 	%fd42, %fd40, %fd41;
	st.global.f64 	[%rd32], %fd42;
	add.s32 	%r84, %r84, 2;
$L__BB3_11:
	and.b32  	%r69, %r47, 1;
	setp.eq.b32 	%p10, %r69, 1;
	not.pred 	%p11, %p10;
	@%p11 bra 	$L__BB3_13;
	mad.lo.s32 	%r70, %r84, %r47, %r73;
	mul.wide.u32 	%rd33, %r70, 8;
	add.s64 	%rd34, %rd1, %rd33;
	ld.global.f64 	%fd43, [%rd34];
	ld.global.f64 	%fd44, [%rd2];
	div.rn.f64 	%fd45, %fd43, %fd44;
	st.global.f64 	[%rd34], %fd45;
$L__BB3_13:
	mov.u32 	%r71, %nctaid.x;
	mov.u32 	%r72, %ntid.x;
	mad.lo.s32 	%r73, %r71, %r72, %r73;
	setp.lt.u32 	%p12, %r73, %r47;
	@%p12 bra 	$L__BB3_2;
$L__BB3_14:
	ret;

}
	// .globl	_ZN6thrust24THRUST_300001_SM_1000_NS8cuda_cub4core6detail13_kernel_agentINS1_8__reduce11ReduceAgentINS0_12zip_iteratorIN4cuda3std3__45tupleIJNS0_10device_ptrIdEENS0_17counting_iteratorIlNS0_11use_defaultESF_SF_EEEEEEEPNSB_IJdlEEESJ_iNS1_9__extrema9arg_max_fIdl19doubleAbsComparatorEEEEJSI_SK_iSO_EEEvDpT0_
.visible .entry _ZN6thrust24THRUST_300001_SM_1000_NS8cuda_cub4core6detail13_kernel_agentINS1_8__reduce11ReduceAgentINS0_12zip_iteratorIN4cuda3std3__45tupleIJNS0_10device_ptrIdEENS0_17counting_iteratorIlNS0_11use_defaultESF_SF_EEEEEEEPNSB_IJdlEEESJ_iNS1_9__extrema9arg_max_fIdl19doubleAbsComparatorEEEEJSI_SK_iSO_EEEvDpT0_(
	.param .align 8 .b8 _ZN6thrust24THRUST_300001_SM_1000_NS8cuda_cub4core6detail13_kernel_agentINS1_8__reduce11ReduceAgentINS0_12zip_iteratorIN4cuda3std3__45tupleIJNS0_10device_ptrIdEENS0_17counting_iteratorIlNS0_11use_defaultESF_SF_EEEEEEEPNSB_IJdlEEESJ_iNS1_9__extrema9arg_max_fIdl19doubleAbsComparatorEEEEJSI_SK_iSO_EEEvDpT0__param_0[16],
	.param .u64 .ptr .align 1 _ZN6thrust24THRUST_300001_SM_1000_NS8cuda_cub4core6detail13_kernel_agentINS1_8__reduce11ReduceAgentINS0_12zip_iteratorIN4cuda3std3__45tupleIJNS0_10device_ptrIdEENS0_17counting_iteratorIlNS0_11use_defaultESF_SF_EEEEEEEPNSB_IJdlEEESJ_iNS1_9__extrema9arg_max_fIdl19doubleAbsComparatorEEEEJSI_SK_iSO_EEEvDpT0__param_1,
	.param .u32 _ZN6thrust24THRUST_300001_SM_1000_NS8cuda_cub4core6detail13_kernel_agentINS1_8__reduce11ReduceAgentINS0_12zip_iteratorIN4cuda3std3__45tupleIJNS0_10device_ptrIdEENS0_17counting_iteratorIlNS0_11use_defaultESF_SF_EEEEEEEPNSB_IJdlEEESJ_iNS1_9__extrema9arg_max_fIdl19doubleAbsComparatorEEEEJSI_SK_iSO_EEEvDpT0__param_2,
	.param .align 1 .b8 _ZN6thrust24THRUST_300001_SM_1000_NS8cuda_cub4core6detail13_kernel_agentINS1_8__reduce11ReduceAgentINS0_12zip_iteratorIN4cuda3std3__45tupleIJNS0_10device_ptrIdEENS0_17counting_iteratorIlNS0_11use_defaultESF_SF_EEEEEEEPNSB_IJdlEEESJ_iNS1_9__extrema9arg_max_fIdl19doubleAbsComparatorEEEEJSI_SK_iSO_EEEvDpT0__param_3[1]
)
.maxntid 256
{
	.reg .pred 	%p<213>;
	.reg .b32 	%r<400>;
	.reg .b64 	%rd<368>;
	.reg .b64 	%fd<352>;

	ld.param.u64 	%rd198, [_ZN6thrust24THRUST_300001_SM_1000_NS8cuda_cub4core6detail13_kernel_agentINS1_8__reduce11ReduceAgentINS0_12zip_iteratorIN4cuda3std3__45tupleIJNS0_10device_ptrIdEENS0_17counting_iteratorIlNS0_11use_defaultESF_SF_EEEEEEEPNSB_IJdlEEESJ_iNS1_9__extrema9arg_max_fIdl19doubleAbsComparatorEEEEJSI_SK_iSO_EEEvDpT0__param_0+8];
	ld.param.u64 	%rd197, [_ZN6thrust24THRUST_300001_SM_1000_NS8cuda_cub4core6detail13_kernel_agentINS1_8__reduce11ReduceAgentINS0_12zip_iteratorIN4cuda3std3__45tupleIJNS0_10device_ptrIdEENS0_17counting_iteratorIlNS0_11use_defaultESF_SF_EEEEEEEPNSB_IJdlEEESJ_iNS1_9__extrema9arg_max_fIdl19doubleAbsComparatorEEEEJSI_SK_iSO_EEEvDpT0__param_0];
	ld.param.u32 	%r36, [_ZN6thrust24THRUST_300001_SM_1000_NS8cuda_cub4core6detail13_kernel_agentINS1_8__reduce11ReduceAgentINS0_12zip_iteratorIN4cuda3std3__45tupleIJNS0_10device_ptrIdEENS0_17counting_iteratorIlNS0_11use_defaultESF_SF_EEEEEEEPNSB_IJdlEEESJ_iNS1_9__extrema9arg_max_fIdl19doubleAbsComparatorEEEEJSI_SK_iSO_EEEvDpT0__param_2];
	setp.eq.s32 	%p1, %r36, 0;
	@%p1 bra 	$L__BB4_206;
	cvta.to.global.u64 	%rd1, %rd197;
	setp.gt.s32 	%p2, %r36, 1279;
	@%p2 bra 	$L__BB4_122;
	mov.u32 	%r1, %tid.x;
	setp.ge.s32 	%p96, %r1, %r36;
	mov.f64 	%fd298, 0d0000000000000000;
	mov.b64 	%rd309, 0;
	mov.u32 	%r391, %r1;
	@%p96 bra 	$L__BB4_4;
	cvt.u64.u32 	%rd265, %r1;
	mul.wide.u32 	%rd266, %r1, 8;
	add.s64 	%rd267, %rd1, %rd266;
	add.s64 	%rd309, %rd198, %rd265;
	ld.global.f64 	%fd298, [%rd267];
	add.s32 	%r391, %r1, 256;
$L__BB4_4:
	setp.ge.s32 	%p97, %r391, %r36;
	@%p97 bra 	$L__BB4_26;
	not.b32 	%r160, %r391;
	add.s32 	%r4, %r36, %r160;
	and.b32  	%r161, %r4, 768;
	setp.eq.s32 	%p98, %r161, 768;
	@%p98 bra 	$L__BB4_11;
	cvt.u64.u32 	%rd269, %r391;
	add.s64 	%rd300, %rd198, %rd269;
	mul.wide.u32 	%rd270, %r391, 8;
	add.s64 	%rd299, %rd1, %rd270;
	shr.u32 	%r162, %r4, 8;
	add.s32 	%r163, %r162, 1;
	and.b32  	%r164, %r163, 3;
	neg.s32 	%r389, %r164;
$L__BB4_7:
	.pragma "nounroll";
	mov.u64 	%rd9, %rd309;
	mov.f64 	%fd3, %fd298;
	ld.global.f64 	%fd4, [%rd299];
	abs.f64 	%fd5, %fd3;
	abs.f64 	%fd6, %fd4;
	setp.lt.f64 	%p99, %fd5, %fd6;
	mov.u64 	%rd309, %rd300;
	mov.f64 	%fd298, %fd4;
	@%p99 bra 	$L__BB4_10;
	setp.lt.f64 	%p100, %fd6, %fd5;
	mov.u64 	%rd309, %rd9;
	mov.f64 	%fd298, %fd3;
	@%p100 bra 	$L__BB4_10;
	setp.lt.s64 	%p101, %rd9, %rd300;
	min.s64 	%rd309, %rd9, %rd300;
	selp.f64 	%fd298, %fd3, %fd4, %p101;
$L__BB4_10:
	add.s32 	%r391, %r391, 256;
	add.s64 	%rd300, %rd300, 256;
	add.s64 	%rd299, %rd299, 2048;
	add.s32 	%r389, %r389, 1;
	setp.ne.s32 	%p102, %r389, 0;
	@%p102 bra 	$L__BB4_7;
$L__BB4_11:
	setp.lt.u32 	%p103, %r4, 768;
	@%p103 bra 	$L__BB4_26;
	add.s32 	%r392, %r391, 512;
$L__BB4_13:
	mov.u32 	%r12, %r392;
	add.s32 	%r165, %r12, -512;
	cvt.s64.s32 	%rd271, %r165;
	mul.wide.s32 	%rd272, %r165, 8;
	add.s64 	%rd17, %rd1, %rd272;
	add.s64 	%rd18, %rd198, %rd271;
	ld.global.f64 	%fd12, [%rd17];
	abs.f64 	%fd13, %fd298;
	abs.f64 	%fd14, %fd12;
	setp.lt.f64 	%p104, %fd13, %fd14;
	mov.u64 	%rd306, %rd18;
	mov.f64 	%fd295, %fd12;
	@%p104 bra 	$L__BB4_16;
	setp.lt.f64 	%p105, %fd14, %fd13;
	mov.u64 	%rd306, %rd309;
	mov.f64 	%fd295, %fd298;
	@%p105 bra 	$L__BB4_16;
	setp.lt.s64 	%p106, %rd309, %rd18;
	min.s64 	%rd306, %rd309, %rd18;
	selp.f64 	%fd295, %fd298, %fd12, %p106;
$L__BB4_16:
	add.s32 	%r166, %r12, -256;
	cvt.s64.s32 	%rd273, %r166;
	add.s64 	%rd21, %rd198, %rd273;
	ld.global.f64 	%fd17, [%rd17+2048];
	abs.f64 	%fd18, %fd295;
	abs.f64 	%fd19, %fd17;
	setp.lt.f64 	%p107, %fd18, %fd19;
	mov.u64 	%rd307, %rd21;
	mov.f64 	%fd296, %fd17;
	@%p107 bra 	$L__BB4_19;
	setp.lt.f64 	%p108, %fd19, %fd18;
	mov.u64 	%rd307, %rd306;
	mov.f64 	%fd296, %fd295;
	@%p108 bra 	$L__BB4_19;
	setp.lt.s64 	%p109, %rd306, %rd21;
	min.s64 	%rd307, %rd306, %rd21;
	selp.f64 	%fd296, %fd295, %fd17, %p109;
$L__BB4_19:
	cvt.s64.s32 	%rd274, %r12;
	add.s64 	%rd24, %rd198, %rd274;
	ld.global.f64 	%fd22, [%rd17+4096];
	abs.f64 	%fd23, %fd296;
	abs.f64 	%fd24, %fd22;
	setp.lt.f64 	%p110, %fd23, %fd24;
	mov.u64 	%rd308, %rd24;
	mov.f64 	%fd297, %fd22;
	@%p110 bra 	$L__BB4_22;
	setp.lt.f64 	%p111, %fd24, %fd23;
	mov.u64 	%rd308, %rd307;
	mov.f64 	%fd297, %fd296;
	@%p111 bra 	$L__BB4_22;
	setp.lt.s64 	%p112, %rd307, %rd24;
	min.s64 	%rd308, %rd307, %rd24;
	selp.f64 	%fd297, %fd296, %fd22, %p112;
$L__BB4_22:
	add.s32 	%r167, %r12, 256;
	cvt.s64.s32 	%rd275, %r167;
	add.s64 	%rd27, %rd198, %rd275;
	ld.global.f64 	%fd27, [%rd17+6144];
	abs.f64 	%fd28, %fd297;
	abs.f64 	%fd29, %fd27;
	setp.lt.f64 	%p113, %fd28, %fd29;
	mov.u64 	%rd309, %rd27;
	mov.f64 	%fd298, %fd27;
	@%p113 bra 	$L__BB4_25;
	setp.lt.f64 	%p114, %fd29, %fd28;
	mov.u64 	%rd309, %rd308;
	mov.f64 	%fd298, %fd297;
	@%p114 bra 	$L__BB4_25;
	setp.lt.s64 	%p115, %rd308, %rd27;
	min.s64 	%rd309, %rd308, %rd27;
	selp.f64 	%fd298, %fd297, %fd27, %p115;
$L__BB4_25:
	add.s32 	%r392, %r12, 1024;
	add.s32 	%r168, %r12, 512;
	setp.lt.s32 	%p116, %r168, %r36;
	@%p116 bra 	$L__BB4_13;
$L__BB4_26:
	setp.lt.s32 	%p117, %r36, 256;
	@%p117 bra 	$L__BB4_71;
	// begin inline asm
	mov.u32 %r282, %laneid;
	// end inline asm
	mov.b64 	%rd286, %fd298;
	mov.b64 	{%r284, %r289}, %rd286;
	mov.b32 	%r300, 1;
	mov.b32 	%r301, 31;
	mov.b32 	%r302, -1;
	// begin inline asm
	shfl.sync.down.b32 %r283, %r284, %r300, %r301, %r302;
	// end inline asm
	// begin inline asm
	shfl.sync.down.b32 %r288, %r289, %r300, %r301, %r302;
	// end inline asm
	mov.b64 	%rd287, {%r283, %r288};
	mov.b64 	%fd33, %rd287;
	mov.b64 	{%r294, %r299}, %rd309;
	// begin inline asm
	shfl.sync.down.b32 %r293, %r294, %r300, %r301, %r302;
	// end inline asm
	// begin inline asm
	shfl.sync.down.b32 %r298, %r299, %r300, %r301, %r302;
	// end inline asm
	mov.b64 	%rd31, {%r293, %r298};
	setp.gt.s32 	%p169, %r282, 30;
	mov.u64 	%rd311, %rd309;
	mov.f64 	%fd300, %fd298;
	@%p169 bra 	$L__BB4_31;
	abs.f64 	%fd34, %fd298;
	abs.f64 	%fd35, %fd33;
	setp.lt.f64 	%p170, %fd34, %fd35;
	mov.u64 	%rd311, %rd31;
	mov.f64 	%fd300, %fd33;
	@%p170 bra 	$L__BB4_31;
	setp.lt.f64 	%p171, %fd35, %fd34;
	mov.u64 	%rd311, %rd309;
	mov.f64 	%fd300, %fd298;
	@%p171 bra 	$L__BB4_31;
	setp.lt.s64 	%p172, %rd309, %rd31;
	min.s64 	%rd311, %rd309, %rd31;
	selp.f64 	%fd300, %fd298, %fd33, %p172;
$L__BB4_31:
	mov.b64 	%rd288, %fd300;
	mov.b64 	{%r304, %r309}, %rd288;
	mov.b32 	%r320, 2;
	mov.b32 	%r321, 31;
	mov.b32 	%r322, -1;
	// begin inline asm
	shfl.sync.down.b32 %r303, %r304, %r320, %r321, %r322;
	// end inline asm
	// begin inline asm
	shfl.sync.down.b32 %r308, %r309, %r320, %r321, %r322;
	// end inline asm
	mov.b64 	%rd289, {%r303, %r308};
	mov.b64 	%fd38, %rd289;
	mov.b64 	{%r314, %r319}, %rd311;
	// begin inline asm
	shfl.sync.down.b32 %r313, %r314, %r320, %r321, %r322;
	// end inline asm
	// begin inline asm
	shfl.sync.down.b32 %r318, %r319, %r320, %r321, %r322;
	// end inline asm
	mov.b64 	%rd34, {%r313, %r318};
	setp.gt.s32 	%p173, %r282, 29;
	mov.u64 	%rd312, %rd311;
	mov.f64 	%fd301, %fd300;
	@%p173 bra 	$L__BB4_35;
	abs.f64 	%fd39, %fd300;
	abs.f64 	%fd40, %fd38;
	setp.lt.f64 	%p174, %fd39, %fd40;
	mov.u64 	%rd312, %rd34;
	mov.f64 	%fd301, %fd38;
	@%p174 bra 	$L__BB4_35;
	setp.lt.f64 	%p175, %fd40, %fd39;
	mov.u64 	%rd312, %rd311;
	mov.f64 	%fd301, %fd300;
	@%p175 bra 	$L__BB4_35;
	setp.lt.s64 	%p176, %rd311, %rd34;
	min.s64 	%rd312, %rd311, %rd34;
	selp.f64 	%fd301, %fd300, %fd38, %p176;
$L__BB4_35:
	mov.b64 	%rd290, %fd301;
	mov.b64 	{%r324, %r329}, %rd290;
	mov.b32 	%r340, 4;
	mov.b32 	%r341, 31;
	mov.b32 	%r342, -1;
	// begin inline asm
	shfl.sync.down.b32 %r323, %r324, %r340, %r341, %r342;
	// end inline asm
	// begin inline asm
	shfl.sync.down.b32 %r328, %r329, %r340, %r341, %r342;
	// end inline asm
	mov.b64 	%rd291, {%r323, %r328};
	mov.b64 	%fd43, %rd291;
	mov.b64 	{%r334, %r339}, %rd312;
	// begin inline asm
	shfl.sync.down.b32 %r333, %r334, %r340, %r341, %r342;
	// end inline asm
	// begin inline asm
	shfl.sync.down.b32 %r338, %r339, %r340, %r341, %r342;
	// end inline asm
	mov.b64 	%rd37, {%r333, %r338};
	setp.gt.s32 	%p177, %r282, 27;
	mov.u64 	%rd313, %rd312;
	mov.f64 	%fd302, %fd301;
	@%p177 bra 	$L__BB4_39;
	abs.f64 	%fd44, %fd301;
	abs.f64 	%fd45, %fd43;
	setp.lt.f64 	%p178, %fd44, %fd45;
	mov.u64 	%rd313, %rd37;
	mov.f64 	%fd302, %fd43;
	@%p178 bra 	$L__BB4_39;
	setp.lt.f64 	%p179, %fd45, %fd44;
	mov.u64 	%rd313, %rd312;
	mov.f64 	%fd302, %fd301;
	@%p179 bra 	$L__BB4_39;
	setp.lt.s64 	%p180, %rd312, %rd37;
	min.s64 	%rd313, %rd312, %rd37;
	selp.f64 	%fd302, %fd301, %fd43, %p180;
$L__BB4_39:
	mov.b64 	%rd292, %fd302;
	mov.b64 	{%r344, %r349}, %rd292;
	mov.b32 	%r360, 8;
	mov.b32 	%r361, 31;
	mov.b32 	%r362, -1;
	// begin inline asm
	shfl.sync.down.b32 %r343, %r344, %r360, %r361, %r362;
	// end inline asm
	// begin inline asm
	shfl.sync.down.b32 %r348, %r349, %r360, %r361, %r362;
	// end inline asm
	mov.b64 	%rd293, {%r343, %r348};
	mov.b64 	%fd48, %rd293;
	mov.b64 	{%r354, %r359}, %rd313;
	// begin inline asm
	shfl.sync.down.b32 %r353, %r354, %r360, %r361, %r362;
	// end inline asm
	// begin inline asm
	shfl.sync.down.b32 %r358, %r359, %r360, %r361, %r362;
	// end inline asm
	mov.b64 	%rd40, {%r353, %r358};
	setp.gt.s32 	%p181, %r282, 23;
	mov.u64 	%rd314, %rd313;
	mov.f64 	%fd303, %fd302;
	@%p181 bra 	$L__BB4_43;
	abs.f64 	%fd49, %fd302;
	abs.f64 	%fd50, %fd48;
	setp.lt.f64 	%p182, %fd49, %fd50;
	mov.u64 	%rd314, %rd40;
	mov.f64 	%fd303, %fd48;
	@%p182 bra 	$L__BB4_43;
	setp.lt.f64 	%p183, %fd50, %fd49;
	mov.u64 	%rd314, %rd313;
	mov.f64 	%fd303, %fd302;
	@%p183 bra 	$L__BB4_43;
	setp.lt.s64 	%p184, %rd313, %rd40;
	min.s64 	%rd314, %rd313, %rd40;
	selp.f64 	%fd303, %fd302, %fd48, %p184;
$L__BB4_43:
	mov.b64 	%rd294, %fd303;
	mov.b64 	{%r364, %r369}, %rd294;
	mov.b32 	%r380, 16;
	mov.b32 	%r381, 31;
	mov.b32 	%r382, -1;
	// begin inline asm
	shfl.sync.down.b32 %r363, %r364, %r380, %r381, %r382;
	// end inline asm
	// begin inline asm
	shfl.sync.down.b32 %r368, %r369, %r380, %r381, %r382;
	// end inline asm
	mov.b64 	%rd295, {%r363, %r368};
	mov.b64 	%fd53, %rd295;
	mov.b64 	{%r374, %r379}, %rd314;
	// begin inline asm
	shfl.sync.down.b32 %r373, %r374, %r380, %r381, %r382;
	// end inline asm
	// begin inline asm
	shfl.sync.down.b32 %r378, %r379, %r380, %r381, %r382;
	// end inline asm
	mov.b64 	%rd43, {%r373, %r378};
	setp.gt.s32 	%p185, %r282, 15;
	mov.u64 	%rd367, %rd314;
	mov.f64 	%fd351, %fd303;
	@%p185 bra 	$L__BB4_47;
	abs.f64 	%fd54, %fd303;
	abs.f64 	%fd55, %fd53;
	setp.lt.f64 	%p186, %fd54, %fd55;
	mov.u64 	%rd367, %rd43;
	mov.f64 	%fd351, %fd53;
	@%p186 bra 	$L__BB4_47;
	setp.lt.f64 	%p187, %fd55, %fd54;
	mov.u64 	%rd367, %rd314;
	mov.f64 	%fd351, %fd303;
	@%p187 bra 	$L__BB4_47;
	setp.lt.s64 	%p188, %rd314, %rd43;
	min.s64 	%rd367, %rd314, %rd43;
	selp.f64 	%fd351, %fd303, %fd53, %p188;
$L__BB4_47:
	setp.ne.s32 	%p189, %r282, 0;
	@%p189 bra 	$L__BB4_49;
	shr.u32 	%r383, %r1, 1;
	and.b32  	%r384, %r383, 496;
	mov.u32 	%r385, _ZN6thrust24THRUST_300001_SM_1000_NS8cuda_cub4core6detail5shmemE;
	add.s32 	%r386, %r385, %r384;
	st.shared.f64 	[%r386+8], %fd351;
	st.shared.u64 	[%r386+16], %rd367;
$L__BB4_49:
	bar.sync 	0;
	setp.ne.s32 	%p190, %r1, 0;
	@%p190 bra 	$L__BB4_204;
	ld.shared.f64 	%fd58, [_ZN6thrust24THRUST_300001_SM_1000_NS8cuda_cub4core6detail5shmemE+24];
	ld.shared.u64 	%rd46, [_ZN6thrust24THRUST_300001_SM_1000_NS8cuda_cub4core6detail5shmemE+32];
	abs.f64 	%fd59, %fd351;
	abs.f64 	%fd60, %fd58;
	setp.lt.f64 	%p191, %fd59, %fd60;
	mov.u64 	%rd316, %rd46;
	mov.f64 	%fd305, %fd58;
	@%p191 bra 	$L__BB4_53;
	setp.lt.f64 	%p192, %fd60, %fd59;
	mov.u64 	%rd316, %rd367;
	mov.f64 	%fd305, %fd351;
	@%p192 bra 	$L__BB4_53;
	setp.lt.s64 	%p193, %rd367, %rd46;
	min.s64 	%rd316, %rd367, %rd46;
	selp.f64 	%fd305, %fd351, %fd58, %p193;
$L__BB4_53:
	ld.shared.f64 	%fd63, [_ZN6thrust24THRUST_300001_SM_1000_NS8cuda_cub4core6detail5shmemE+40];
	ld.shared.u64 	%rd49, [_ZN6thrust24THRUST_300001_SM_1000_NS8cuda_cub4core6detail5shmemE+48];
	abs.f64 	%fd64, %fd305;
	abs.f64 	%fd65, %fd63;
	setp.lt.f64 	%p194, %fd64, %fd65;
	mov.u64 	%rd317, %rd49;
	mov.f64 	%fd306, %fd63;
	@%p194 bra 	$L__BB4_56;
	setp.lt.f64 	%p195, %fd65, %fd64;
	mov.u64 	%rd317, %rd316;
	mov.f64 	%fd306, %fd305;
	@%p195 bra 	$L__BB4_56;
	setp.lt.s64 	%p196, %rd316, %rd49;
	min.s64 	%rd317, %rd316, %rd49;
	selp.f64 	%fd306, %fd305, %fd63, %p196;
$L__BB4_56:
	ld.shared.f64 	%fd68, [_ZN6thrust24THRUST_300001_SM_1000_NS8cuda_cub4core6detail5shmemE+56];
	ld.shared.u64 	%rd52, [_ZN6thrust24THRUST_300001_SM_1000_NS8cuda_cub4core6detail5shmemE+64];
	abs.f64 	%fd69, %fd306;
	abs.f64 	%fd70, %fd68;
	setp.lt.f64 	%p197, %fd69, %fd70;
	mov.u64 	%rd318, %rd52;
	mov.f64 	%fd307, %fd68;
	@%p197 bra 	$L__BB4_59;
	setp.lt.f64 	%p198, %fd70, %fd69;
	mov.u64 	%rd318, %rd317;
	mov.f64 	%fd307, %fd306;
	@%p198 bra 	$L__BB4_59;
	setp.lt.s64 	%p199, %rd317, %rd52;
	min.s64 	%rd318, %rd317, %rd52;
	selp.f64 	%fd307, %fd306, %fd68, %p199;
$L__BB4_59:
	ld.shared.f64 	%fd73, [_ZN6thrust24THRUST_300001_SM_1000_NS8cuda_cub4core6detail5shmemE+72];
	ld.shared.u64 	%rd55, [_ZN6thrust24THRUST_300001_SM_1000_NS8cuda_cub4core6detail5shmemE+80];
	abs.f64 	%fd74, %fd307;
	abs.f64 	%fd75, %fd73;
	setp.lt.f64 	%p200, %fd74, %fd75;
	mov.u64 	%rd319, %rd55;
	mov.f64 	%fd308, %fd73;
	@%p200 bra 	$L__BB4_62;
	setp.lt.f64 	%p201, %fd75, %fd74;
	mov.u64 	%rd319, %rd318;
	mov.f64 	%fd308, %fd307;
	@%p201 bra 	$L__BB4_62;
	setp.lt.s64 	%p202, %rd318, %rd55;
	min.s64 	%rd319, %rd318, %rd55;
	selp.f64 	%fd308, %fd307, %fd73, %p202;
$L__BB4_62:
	ld.shared.f64 	%fd78, [_ZN6thrust24THRUST_300001_SM_1000_NS8cuda_cub4core6detail5shmemE+88];
	ld.shared.u64 	%rd58, [_ZN6thrust24THRUST_300001_SM_1000_NS8cuda_cub4core6detail5shmemE+96];
	abs.f64 	%fd79, %fd308;
	abs.f64 	%fd80, %fd78;
	setp.lt.f64 	%p203, %fd79, %fd80;
	mov.u64 	%rd320, %rd58;
	mov.f64 	%fd309, %fd78;
	@%p203 bra 	$L__BB4_65;
	setp.lt.f64 	%p204, %fd80, %fd79;
	mov.u64 	%rd320, %rd319;
	mov.f64 	%fd309, %fd308;
	@%p204 bra 	$L__BB4_65;
	setp.lt.s64 	%p205, %rd319, %rd58;
	min.s64 	%rd320, %rd319, %rd58;
	selp.f64 	%fd309, %fd308, %fd78, %p205;
$L__BB4_65:
	ld.shared.f64 	%fd83, [_ZN6thrust24THRUST_300001_SM_1000_NS8cuda_cub4core6detail5shmemE+104];
	ld.shared.u64 	%rd61, [_ZN6thrust24THRUST_300001_SM_1000_NS8cuda_cub4core6detail5shmemE+112];
	abs.f64 	%fd84, %fd309;
	abs.f64 	%fd85, %fd83;
	setp.lt.f64 	%p206, %fd84, %fd85;
	mov.u64 	%rd321, %rd61;
	mov.f64 	%fd310, %fd83;
	@%p206 bra 	$L__BB4_68;
	setp.lt.f64 	%p207, %fd85, %fd84;
	mov.u64 	%rd321, %rd320;
	mov.f64 	%fd310, %fd309;
	@%p207 bra 	$L__BB4_68;
	setp.lt.s64 	%p208, %rd320, %rd61;
	min.s64 	%rd321, %rd320, %rd61;
	selp.f64 	%fd310, %fd309, %fd83, %p208;
$L__BB4_68:
	ld.shared.f64 	%fd88, [_ZN6thrust24THRUST_300001_SM_1000_NS8cuda_cub4core6detail5shmemE+120];
	ld.shared.u64 	%rd64, [_ZN6thrust24THRUST_300001_SM_1000_NS8cuda_cub4core6detail5shmemE+128];
	abs.f64 	%fd89, %fd310;
	abs.f64 	%fd90, %fd88;
	setp.lt.f64 	%p209, %fd89, %fd90;
	mov.u64 	%rd367, %rd64;
	mov.f64 	%fd351, %fd88;
	@%p209 bra 	$L__BB4_204;
	setp.lt.f64 	%p210, %fd90, %fd89;
	mov.u64 	%rd367, %rd321;
	mov.f64 	%fd351, %fd310;
	@%p210 bra 	$L__BB4_204;
	setp.lt.s64 	%p211, %rd321, %rd64;
	min.s64 	%rd367, %rd321, %rd64;
	selp.f64 	%fd351, %fd310, %fd88, %p211;
	bra.uni 	$L__BB4_204;
$L__BB4_71:
	// begin inline asm
	mov.u32 %r169, %laneid;
	// end inline asm
	and.b32  	%r190, %r1, 992;
	add.s32 	%r191, %r190, 32;
	setp.gt.s32 	%p118, %r191, %r36;
	not.b32 	%r192, %r190;
	add.s32 	%r193, %r36, %r192;
	selp.b32 	%r188, %r193, 31, %p118;
	mov.b64 	%rd276, %fd298;
	mov.b64 	{%r171, %r176}, %rd276;
	mov.b32 	%r187, 1;
	mov.b32 	%r189, -1;
	// begin inline asm
	shfl.sync.down.b32 %r170, %r171, %r187, %r188, %r189;
	// end inline asm
	// begin inline asm
	shfl.sync.down.b32 %r175, %r176, %r187, %r188, %r189;
	// end inline asm
	mov.b64 	%rd277, {%r170, %r175};
	mov.b64 	%fd92, %rd277;
	mov.b64 	{%r181, %r186}, %rd309;
	// begin inline asm
	shfl.sync.down.b32 %r180, %r181, %r187, %r188, %r189;
	// end inline asm
	// begin inline asm
	shfl.sync.down.b32 %r185, %r186, %r187, %r188, %r189;
	// end inline asm
	mov.b64 	%rd66, {%r180, %r185};
	setp.ge.s32 	%p119, %r169, %r188;
	mov.u64 	%rd322, %rd309;
	mov.f64 	%fd311, %fd298;
	@%p119 bra 	$L__BB4_75;
	abs.f64 	%fd93, %fd298;
	abs.f64 	%fd94, %fd92;
	setp.lt.f64 	%p120, %fd93, %fd94;
	mov.u64 	%rd322, %rd66;
	mov.f64 	%fd311, %fd92;
	@%p120 bra 	$L__BB4_75;
	setp.lt.f64 	%p121, %fd94, %fd93;
	mov.u64 	%rd322, %rd309;
	mov.f64 	%fd311, %fd298;
	@%p121 bra 	$L__BB4_75;
	setp.lt.s64 	%p122, %rd309, %rd66;
	min.s64 	%rd322, %rd309, %rd66;
	selp.f64 	%fd311, %fd298, %fd92, %p122;
$L__BB4_75:
	mov.b64 	%rd278, %fd311;
	mov.b64 	{%r195, %r200}, %rd278;
	mov.b32 	%r211, 2;
	mov.b32 	%r213, -1;
	// begin inline asm
	shfl.sync.down.b32 %r194, %r195, %r211, %r188, %r213;
	// end inline asm
	// begin inline asm
	shfl.sync.down.b32 %r199, %r200, %r211, %r188, %r213;
	// end inline asm
	mov.b64 	%rd279, {%r194, %r199};
	mov.b64 	%fd97, %rd279;
	mov.b64 	{%r205, %r210}, %rd322;
	// begin inline asm
	shfl.sync.down.b32 %r204, %r205, %r211, %r188, %r213;
	// end inline asm
	// begin inline asm
	shfl.sync.down.b32 %r209, %r210, %r211, %r188, %r213;
	// end inline asm
	mov.b64 	%rd69, {%r204, %r209};
	add.s32 	%r214, %r169, 2;
	setp.gt.s32 	%p123, %r214, %r188;
	mov.u64 	%rd323, %rd322;
	mov.f64 	%fd312, %fd311;
	@%p123 bra 	$L__BB4_79;
	abs.f64 	%fd98, %fd311;
	abs.f64 	%fd99, %fd97;
	setp.lt.f64 	%p124, %fd98, %fd99;
	mov.u64 	%rd323, %rd69;
	mov.f64 	%fd312, %fd97;
	@%p124 bra 	$L__BB4_79;
	setp.lt.f64 	%p125, %fd99, %fd98;
	mov.u64 	%rd323, %rd322;
	mov.f64 	%fd312, %fd311;
	@%p125 bra 	$L__BB4_79;
	setp.lt.s64 	%p126, %rd322, %rd69;
	min.s64 	%rd323, %rd322, %rd69;
	selp.f64 	%fd312, %fd311, %fd97, %p126;
$L__BB4_79:
	mov.b64 	%rd280, %fd312;
	mov.b64 	{%r216, %r221}, %rd280;
	mov.b32 	%r232, 4;
	mov.b32 	%r234, -1;
	// begin inline asm
	shfl.sync.down.b32 %r215, %r216, %r232, %r188, %r234;
	// end inline asm
	// begin inline asm
	shfl.sync.down.b32 %r220, %r221, %r232, %r188, %r234;
	// end inline asm
	mov.b64 	%rd281, {%r215, %r220};
	mov.b64 	%fd102, %rd281;
	mov.b64 	{%r226, %r231}, %rd323;
	// begin inline asm
	shfl.sync.down.b32 %r225, %r226, %r232, %r188, %r234;
	// end inline asm
	// begin inline asm
	shfl.sync.down.b32 %r230, %r231, %r232, %r188, %r234;
	// end inline asm
	mov.b64 	%rd72, {%r225, %r230};
	add.s32 	%r235, %r169, 4;
	setp.gt.s32 	%p127, %r235, %r188;
	mov.u64 	%rd324, %rd323;
	mov.f64 	%fd313, %fd312;
	@%p127 bra 	$L__BB4_83;
	abs.f64 	%fd103, %fd312;
	abs.f64 	%fd104, %fd102;
	setp.lt.f64 	%p128, %fd103, %fd104;
	mov.u64 	%rd324, %rd72;
	mov.f64 	%fd313, %fd102;
	@%p128 bra 	$L__BB4_83;
	setp.lt.f64 	%p129, %fd104, %fd103;
	mov.u64 	%rd324, %rd323;
	mov.f64 	%fd313, %fd312;
	@%p129 bra 	$L__BB4_83;
	setp.lt.s64 	%p130, %rd323, %rd72;
	min.s64 	%rd324, %rd323, %rd72;
	selp.f64 	%fd313, %fd312, %fd102, %p130;
$L__BB4_83:
	mov.b64 	%rd282, %fd313;
	mov.b64 	{%r237, %r242}, %rd282;
	mov.b32 	%r253, 8;
	mov.b32 	%r255, -1;
	// begin inline asm
	shfl.sync.down.b32 %r236, %r237, %r253, %r188, %r255;
	// end inline asm
	// begin inline asm
	shfl.sync.down.b32 %r241, %r242, %r253, %r188, %r255;
	// end inline asm
	mov.b64 	%rd283, {%r236, %r241};
	mov.b64 	%fd107, %rd283;
	mov.b64 	{%r247, %r252}, %rd324;
	// begin inline asm
	shfl.sync.down.b32 %r246, %r247, %r253, %r188, %r255;
	// end inline asm
	// begin inline asm
	shfl.sync.down.b32 %r251, %r252, %r253, %r188, %r255;
	// end inline asm
	mov.b64 	%rd75, {%r246, %r251};
	add.s32 	%r256, %r169, 8;
	setp.gt.s32 	%p131, %r256, %r188;
	mov.u64 	%rd325, %rd324;
	mov.f64 	%fd314, %fd313;
	@%p131 bra 	$L__BB4_87;
	abs.f64 	%fd108, %fd313;
	abs.f64 	%fd109, %fd107;
	setp.lt.f64 	%p132, %fd108, %fd109;
	mov.u64 	%rd325, %rd75;
	mov.f64 	%fd314, %fd107;
	@%p132 bra 	$L__BB4_87;
	setp.lt.f64 	%p133, %fd109, %fd108;
	mov.u64 	%rd325, %rd324;
	mov.f64 	%fd314, %fd313;
	@%p133 bra 	$L__BB4_87;
	setp.lt.s64 	%p134, %rd324, %rd75;
	min.s64 	%rd325, %rd324, %rd75;
	selp.f64 	%fd314, %fd313, %fd107, %p134;
$L__BB4_87:
	mov.b64 	%rd284, %fd314;
	mov.b64 	{%r258, %r263}, %rd284;
	mov.b32 	%r274, 16;
	mov.b32 	%r276, -1;
	// begin inline asm
	shfl.sync.down.b32 %r257, %r258, %r274, %r188, %r276;
	// end inline asm
	// begin inline asm
	shfl.sync.down.b32 %r262, %r263, %r274, %r188, %r276;
	// end inline asm
	mov.b64 	%rd285, {%r257, %r262};
	mov.b64 	%fd112, %rd285;
	mov.b64 	{%r268, %r273}, %rd325;
	// begin inline asm
	shfl.sync.down.b32 %r267, %r268, %r274, %r188, %r276;
	// end inline asm
	// begin inline asm
	shfl.sync.down.b32 %r272, %r273, %r274, %r188, %r276;
	// end inline asm
	mov.b64 	%rd78, {%r267, %r272};
	add.s32 	%r277, %r169, 16;
	setp.gt.s32 	%p135, %r277, %r188;
	mov.u64 	%rd367, %rd325;
	mov.f64 	%fd351, %fd314;
	@%p135 bra 	$L__BB4_91;
	abs.f64 	%fd113, %fd314;
	abs.f64 	%fd114, %fd112;
	setp.lt.f64 	%p136, %fd113, %fd114;
	mov.u64 	%rd367, %rd78;
	mov.f64 	%fd351, %fd112;
	@%p136 bra 	$L__BB4_91;
	setp.lt.f64 	%p137, %fd114, %fd113;
	mov.u64 	%rd367, %rd325;
	mov.f64 	%fd351, %fd314;
	@%p137 bra 	$L__BB4_91;
	setp.lt.s64 	%p138, %rd325, %rd78;
	min.s64 	%rd367, %rd325, %rd78;
	selp.f64 	%fd351, %fd314, %fd112, %p138;
$L__BB4_91:
	setp.ne.s32 	%p139, %r169, 0;
	@%p139 bra 	$L__BB4_93;
	shr.u32 	%r278, %r1, 1;
	and.b32  	%r279, %r278, 496;
	mov.u32 	%r280, _ZN6thrust24THRUST_300001_SM_1000_NS8cuda_cub4core6detail5shmemE;
	add.s32 	%r281, %r280, %r279;
	st.shared.f64 	[%r281+8], %fd351;
	st.shared.u64 	[%r281+16], %rd367;
$L__BB4_93:
	bar.sync 	0;
	setp.ne.s32 	%p140, %r1, 0;
	@%p140 bra 	$L__BB4_204;
	setp.lt.s32 	%p141, %r36, 33;
	mov.f64 	%fd316, %fd351;
	mov.u64 	%rd327, %rd367;
	@%p141 bra 	$L__BB4_98;
	ld.shared.f64 	%fd117, [_ZN6thrust24THRUST_300001_SM_1000_NS8cuda_cub4core6detail5shmemE+24];
	ld.shared.u64 	%rd81, [_ZN6thrust24THRUST_300001_SM_1000_NS8cuda_cub4core6detail5shmemE+32];
	abs.f64 	%fd118, %fd351;
	abs.f64 	%fd119, %fd117;
	setp.lt.f64 	%p142, %fd118, %fd119;
	mov.f64 	%fd316, %fd117;
	mov.u64 	%rd327, %rd81;
	@%p142 bra 	$L__BB4_98;
	setp.lt.f64 	%p143, %fd119, %fd118;
	mov.f64 	%fd316, %fd351;
	mov.u64 	%rd327, %rd367;
	@%p143 bra 	$L__BB4_98;
	setp.lt.s64 	%p144, %rd367, %rd81;
	min.s64 	%rd327, %rd367, %rd81;
	selp.f64 	%fd316, %fd351, %fd117, %p144;
$L__BB4_98:
	setp.lt.s32 	%p145, %r36, 65;
	mov.f64 	%fd317, %fd316;
	mov.u64 	%rd328, %rd327;
	@%p145 bra 	$L__BB4_102;
	ld.shared.f64 	%fd122, [_ZN6thrust24THRUST_300001_SM_1000_NS8cuda_cub4core6detail5shmemE+40];
	ld.shared.u64 	%rd84, [_ZN6thrust24THRUST_300001_SM_1000_NS8cuda_cub4core6detail5shmemE+48];
	abs.f64 	%fd123, %fd316;
	abs.f64 	%fd124, %fd122;
	setp.lt.f64 	%p146, %fd123, %fd124;
	mov.f64 	%fd317, %fd122;
	mov.u64 	%rd328, %rd84;
	@%p146 bra 	$L__BB4_102;
	setp.lt.f64 	%p147, %fd124, %fd123;
	mov.f64 	%fd317, %fd316;
	mov.u64 	%rd328, %rd327;
	@%p147 bra 	$L__BB4_102;
	setp.lt.s64 	%p148, %rd327, %rd84;
	min.s64 	%rd328, %rd327, %rd84;
	selp.f64 	%fd317, %fd316, %fd122, %p148;
$L__BB4_102:
	setp.lt.s32 	%p149, %r36, 97;
	mov.f64 	%fd318, %fd317;
	mov.u64 	%rd329, %rd328;
	@%p149 bra 	$L__BB4_106;
	ld.shared.f64 	%fd127, [_ZN6thrust24THRUST_300001_SM_1000_NS8cuda_cub4core6detail5shmemE+56];
	ld.shared.u64 	%rd87, [_ZN6thrust24THRUST_300001_SM_1000_NS8cuda_cub4core6detail5shmemE+64];
	abs.f64 	%fd128, %fd317;
	abs.f64 	%fd129, %fd127;
	setp.lt.f64 	%p150, %fd128, %fd129;
	mov.f64 	%fd318, %fd127;
	mov.u64 	%rd329, %rd87;
	@%p150 bra 	$L__BB4_106;
	setp.lt.f64 	%p151, %fd129, %fd128;
	mov.f64 	%fd318, %fd317;
	mov.u64 	%rd329, %rd328;
	@%p151 bra 	$L__BB4_106;
	setp.lt.s64 	%p152, %rd328, %rd87;
	min.s64 	%rd329, %rd328, %rd87;
	selp.f64 	%fd318, %fd317, %fd127, %p152;
$L__BB4_106:
	setp.lt.s32 	%p153, %r36, 129;
	mov.f64 	%fd319, %fd318;
	mov.u64 	%rd330, %rd329;
	@%p153 bra 	$L__BB4_110;
	ld.shared.f64 	%fd132, [_ZN6thrust24THRUST_300001_SM_1000_NS8cuda_cub4core6detail5shmemE+72];
	ld.shared.u64 	%rd90, [_ZN6thrust24THRUST_300001_SM_1000_NS8cuda_cub4core6detail5shmemE+80];
	abs.f64 	%fd133, %fd318;
	abs.f64 	%fd134, %fd132;
	setp.lt.f64 	%p154, %fd133, %fd134;
	mov.f64 	%fd319, %fd132;
	mov.u64 	%rd330, %rd90;
	@%p154 bra 	$L__BB4_110;
	setp.lt.f64 	%p155, %fd134, %fd133;
	mov.f64 	%fd319, %fd318;
	mov.u64 	%rd330, %rd329;
	@%p155 bra 	$L__BB4_110;
	setp.lt.s64 	%p156, %rd329, %rd90;
	min.s64 	%rd330, %rd329, %rd90;
	selp.f64 	%fd319, %fd318, %fd132, %p156;
$L__BB4_110:
	setp.lt.s32 	%p157, %r36, 161;
	mov.f64 	%fd320, %fd319;
	mov.u64 	%rd331, %rd330;
	@%p157 bra 	$L__BB4_114;
	ld.shared.f64 	%fd137, [_ZN6thrust24THRUST_300001_SM_1000_NS8cuda_cub4core6detail5shmemE+88];
	ld.shared.u64 	%rd93, [_ZN6thrust24THRUST_300001_SM_1000_NS8cuda_cub4core6detail5shmemE+96];
	abs.f64 	%fd138, %fd319;
	abs.f64 	%fd139, %fd137;
	setp.lt.f64 	%p158, %fd138, %fd139;
	mov.f64 	%fd320, %fd137;
	mov.u64 	%rd331, %rd93;
	@%p158 bra 	$L__BB4_114;
	setp.lt.f64 	%p159, %fd139, %fd138;
	mov.f64 	%fd320, %fd319;
	mov.u64 	%rd331, %rd330;
	@%p159 bra 	$L__BB4_114;
	setp.lt.s64 	%p160, %rd330, %rd93;
	min.s64 	%rd331, %rd330, %rd93;
	selp.f64 	%fd320, %fd319, %fd137, %p160;
$L__BB4_114:
	setp.lt.s32 	%p161, %r36, 193;
	mov.f64 	%fd321, %fd320;
	mov.u64 	%rd332, %rd331;
	@%p161 bra 	$L__BB4_118;
	ld.shared.f64 	%fd142, [_ZN6thrust24THRUST_300001_SM_1000_NS8cuda_cub4core6detail5shmemE+104];
	ld.shared.u64 	%rd96, [_ZN6thrust24THRUST_300001_SM_1000_NS8cuda_cub4core6detail5shmemE+112];
	abs.f64 	%fd143, %fd320;
	abs.f64 	%fd144, %fd142;
	setp.lt.f64 	%p162, %fd143, %fd144;
	mov.f64 	%fd321, %fd142;
	mov.u64 	%rd332, %rd96;
	@%p162 bra 	$L__BB4_118;
	setp.lt.f64 	%p163, %fd144, %fd143;
	mov.f64 	%fd321, %fd320;
	mov.u64 	%rd332, %rd331;
	@%p163 bra 	$L__BB4_118;
	setp.lt.s64 	%p164, %rd331, %rd96;
	min.s64 	%rd332, %rd331, %rd96;
	selp.f64 	%fd321, %fd320, %fd142, %p164;
$L__BB4_118:
	setp.lt.s32 	%p165, %r36, 225;
	mov.u64 	%rd367, %rd332;
	mov.f64 	%fd351, %fd321;
	@%p165 bra 	$L__BB4_204;
	ld.shared.f64 	%fd147, [_ZN6thrust24THRUST_300001_SM_1000_NS8cuda_cub4core6detail5shmemE+120];
	ld.shared.u64 	%rd99, [_ZN6thrust24THRUST_300001_SM_1000_NS8cuda_cub4core6detail5shmemE+128];
	abs.f64 	%fd148, %fd321;
	abs.f64 	%fd149, %fd147;
	setp.lt.f64 	%p166, %fd148, %fd149;
	mov.u64 	%rd367, %rd99;
	mov.f64 	%fd351, %fd147;
	@%p166 bra 	$L__BB4_204;
	setp.lt.f64 	%p167, %fd149, %fd148;
	mov.u64 	%rd367, %rd332;
	mov.f64 	%fd351, %fd321;
	@%p167 bra 	$L__BB4_204;
	setp.lt.s64 	%p168, %rd332, %rd99;
	min.s64 	%rd367, %rd332, %rd99;
	selp.f64 	%fd351, %fd321, %fd147, %p168;
	bra.uni 	$L__BB4_204;
$L__BB4_122:
	mov.u32 	%r17, %tid.x;
	cvt.u64.u32 	%rd200, %r17;
	cvta.to.global.u64 	%rd201, %rd197;
	mul.wide.u32 	%rd202, %r17, 8;
	add.s64 	%rd203, %rd201, %rd202;
	ld.global.f64 	%fd274, [%rd203];
	add.s32 	%r37, %r17, 256;
	cvt.u64.u32 	%rd204, %r37;
	ld.global.f64 	%fd275, [%rd203+2048];
	add.s32 	%r38, %r17, 512;
	cvt.u64.u32 	%rd205, %r38;
	ld.global.f64 	%fd276, [%rd203+4096];
	add.s32 	%r39, %r17, 768;
	cvt.u64.u32 	%rd206, %r39;
	ld.global.f64 	%fd277, [%rd203+6144];
	or.b32  	%r40, %r17, 1024;
	cvt.u64.u32 	%rd101, %r40;
	add.s64 	%rd354, %rd198, %rd101;
	ld.global.f64 	%fd338, [%rd203+8192];
	abs.f64 	%fd278, %fd274;
	abs.f64 	%fd279, %fd275;
	setp.geu.f64 	%p3, %fd278, %fd279;
	selp.f64 	%fd280, %fd274, %fd275, %p3;
	selp.b64 	%rd207, %rd200, %rd204, %p3;
	abs.f64 	%fd281, %fd280;
	abs.f64 	%fd282, %fd276;
	setp.geu.f64 	%p4, %fd281, %fd282;
	selp.f64 	%fd283, %fd280, %fd276, %p4;
	selp.b64 	%rd208, %rd207, %rd205, %p4;
	abs.f64 	%fd284, %fd283;
	abs.f64 	%fd285, %fd277;
	setp.geu.f64 	%p5, %fd284, %fd285;
	selp.f64 	%fd152, %fd283, %fd277, %p5;
	selp.b64 	%rd104, %rd208, %rd206, %p5;
	abs.f64 	%fd153, %fd152;
	abs.f64 	%fd154, %fd338;
	setp.lt.f64 	%p6, %fd153, %fd154;
	@%p6 bra 	$L__BB4_124;
	setp.lt.f64 	%p7, %fd154, %fd153;
	setp.lt.u64 	%p8, %rd104, %rd101;
	or.pred  	%p9, %p7, %p8;
	selp.f64 	%fd338, %fd152, %fd338, %p9;
	add.s64 	%rd211, %rd198, %rd104;
	selp.b64 	%rd354, %rd211, %rd354, %p9;
$L__BB4_124:
	setp.lt.u32 	%p10, %r36, 2560;
	mov.b32 	%r394, 1280;
	@%p10 bra 	$L__BB4_137;
	mov.b32 	%r393, 1280;
	mov.f64 	%fd323, %fd338;
$L__BB4_126:
	cvt.u64.u32 	%rd212, %r393;
	add.s64 	%rd213, %rd200, %rd212;
	mul.wide.u32 	%rd214, %r393, 8;
	cvta.to.global.u64 	%rd215, %rd197;
	add.s64 	%rd217, %rd215, %rd202;
	add.s64 	%rd218, %rd217, %rd214;
	add.s64 	%rd335, %rd213, %rd198;
	ld.global.f64 	%fd324, [%rd218];
	ld.global.f64 	%fd325, [%rd218+2048];
	ld.global.f64 	%fd326, [%rd218+4096];
	ld.global.f64 	%fd327, [%rd218+6144];
	ld.global.f64 	%fd338, [%rd218+8192];
	abs.f64 	%fd163, %fd323;
	abs.f64 	%fd164, %fd324;
	setp.lt.f64 	%p11, %fd163, %fd164;
	@%p11 bra 	$L__BB4_128;
	setp.lt.f64 	%p12, %fd164, %fd163;
	setp.lt.s64 	%p13, %rd354, %rd335;
	or.pred  	%p14, %p12, %p13;
	selp.f64 	%fd324, %fd323, %fd324, %p14;
	selp.b64 	%rd335, %rd354, %rd335, %p14;
$L__BB4_128:
	cvt.u64.u32 	%rd219, %r393;
	add.s64 	%rd220, %rd200, %rd219;
	add.s64 	%rd221, %rd220, %rd198;
	add.s64 	%rd336, %rd221, 256;
	abs.f64 	%fd167, %fd324;
	abs.f64 	%fd168, %fd325;
	setp.lt.f64 	%p15, %fd167, %fd168;
	@%p15 bra 	$L__BB4_130;
	setp.lt.f64 	%p16, %fd168, %fd167;
	add.s64 	%rd226, %rd221, 256;
	setp.lt.s64 	%p17, %rd335, %rd226;
	or.pred  	%p18, %p16, %p17;
	selp.f64 	%fd325, %fd324, %fd325, %p18;
	selp.b64 	%rd336, %rd335, %rd226, %p18;
$L__BB4_130:
	add.s64 	%rd337, %rd221, 512;
	abs.f64 	%fd171, %fd325;
	abs.f64 	%fd172, %fd326;
	setp.lt.f64 	%p19, %fd171, %fd172;
	@%p19 bra 	$L__BB4_132;
	setp.lt.f64 	%p20, %fd172, %fd171;
	add.s64 	%rd234, %rd221, 512;
	setp.lt.s64 	%p21, %rd336, %rd234;
	or.pred  	%p22, %p20, %p21;
	selp.f64 	%fd326, %fd325, %fd326, %p22;
	selp.b64 	%rd337, %rd336, %rd234, %p22;
$L__BB4_132:
	add.s64 	%rd338, %rd221, 768;
	abs.f64 	%fd175, %fd326;
	abs.f64 	%fd176, %fd327;
	setp.lt.f64 	%p23, %fd175, %fd176;
	@%p23 bra 	$L__BB4_134;
	setp.lt.f64 	%p24, %fd176, %fd175;
	setp.lt.s64 	%p25, %rd337, %rd338;
	or.pred  	%p26, %p24, %p25;
	selp.f64 	%fd327, %fd326, %fd327, %p26;
	selp.b64 	%rd338, %rd337, %rd338, %p26;
$L__BB4_134:
	add.s64 	%rd354, %rd221, 1024;
	abs.f64 	%fd179, %fd327;
	abs.f64 	%fd180, %fd338;
	setp.lt.f64 	%p27, %fd179, %fd180;
	@%p27 bra 	$L__BB4_136;
	setp.lt.f64 	%p28, %fd180, %fd179;
	setp.lt.s64 	%p29, %rd338, %rd354;
	or.pred  	%p30, %p28, %p29;
	selp.f64 	%fd338, %fd327, %fd338, %p30;
	selp.b64 	%rd354, %rd338, %rd354, %p30;
$L__BB4_136:
	add.s32 	%r394, %r393, 1280;
	add.s32 	%r43, %r393, 2560;
	setp.le.s32 	%p31, %r43, %r36;
	mov.u32 	%r393, %r394;
	mov.f64 	%fd323, %fd338;
	@%p31 bra 	$L__BB4_126;
$L__BB4_137:
	setp.le.s32 	%p32, %r36, %r394;
	@%p32 bra 	$L__BB4_160;
	sub.s32 	%r21, %r36, %r394;
	setp.ge.s32 	%p33, %r17, %r21;
	@%p33 bra 	$L__BB4_160;
	cvta.to.global.u64 	%rd127, %rd197;
	not.b32 	%r44, %r17;
	add.s32 	%r45, %r36, %r44;
	sub.s32 	%r22, %r45, %r394;
	and.b32  	%r46, %r22, 768;
	setp.eq.s32 	%p34, %r46, 768;
	mov.u32 	%r397, %r17;
	@%p34 bra 	$L__BB4_145;
	add.s32 	%r47, %r17, %r394;
	cvt.u64.u32 	%rd242, %r47;
	add.s64 	%rd342, %rd198, %rd242;
	mul.wide.u32 	%rd243, %r47, 8;
	add.s64 	%rd341, %rd127, %rd243;
	shr.u32 	%r48, %r22, 8;
	add.s32 	%r49, %r48, 1;
	and.b32  	%r50, %r49, 3;
	neg.s32 	%r395, %r50;
	mov.u32 	%r397, %r17;
$L__BB4_141:
	.pragma "nounroll";
	mov.u64 	%rd132, %rd354;
	mov.f64 	%fd184, %fd338;
	ld.global.f64 	%fd185, [%rd341];
	abs.f64 	%fd186, %fd184;
	abs.f64 	%fd187, %fd185;
	setp.lt.f64 	%p35, %fd186, %fd187;
	mov.f64 	%fd338, %fd185;
	mov.u64 	%rd354, %rd342;
	@%p35 bra 	$L__BB4_144;
	setp.lt.f64 	%p36, %fd187, %fd186;
	mov.f64 	%fd338, %fd184;
	mov.u64 	%rd354, %rd132;
	@%p36 bra 	$L__BB4_144;
	setp.lt.s64 	%p37, %rd132, %rd342;
	selp.f64 	%fd338, %fd184, %fd185, %p37;
	min.s64 	%rd354, %rd132, %rd342;
$L__BB4_144:
	add.s32 	%r397, %r397, 256;
	add.s64 	%rd342, %rd342, 256;
	add.s64 	%rd341, %rd341, 2048;
	add.s32 	%r395, %r395, 1;
	setp.ne.s32 	%p38, %r395, 0;
	@%p38 bra 	$L__BB4_141;
$L__BB4_145:
	setp.lt.u32 	%p39, %r22, 768;
	@%p39 bra 	$L__BB4_160;
	add.s32 	%r398, %r397, %r394;
	cvt.u64.u32 	%rd244, %r398;
	add.s64 	%rd349, %rd198, %rd244;
	cvt.u64.u32 	%rd245, %r397;
	cvt.u64.u32 	%rd246, %r394;
	add.s64 	%rd247, %rd245, %rd246;
	shl.b64 	%rd248, %rd247, 3;
	add.s64 	%rd249, %rd248, %rd127;
	add.s64 	%rd348, %rd249, 6144;
	mul.wide.u32 	%rd250, %r398, 8;
	add.s64 	%rd347, %rd127, %rd250;
	add.s32 	%r399, %r397, 512;
$L__BB4_147:
	mov.u32 	%r32, %r399;
	ld.global.f64 	%fd193, [%rd347];
	abs.f64 	%fd194, %fd338;
	abs.f64 	%fd195, %fd193;
	setp.lt.f64 	%p40, %fd194, %fd195;
	mov.f64 	%fd335, %fd193;
	mov.u64 	%rd351, %rd349;
	@%p40 bra 	$L__BB4_150;
	setp.lt.f64 	%p41, %fd195, %fd194;
	mov.f64 	%fd335, %fd338;
	mov.u64 	%rd351, %rd354;
	@%p41 bra 	$L__BB4_150;
	setp.lt.s64 	%p42, %rd354, %rd349;
	selp.f64 	%fd335, %fd338, %fd193, %p42;
	min.s64 	%rd351, %rd354, %rd349;
$L__BB4_150:
	add.s32 	%r51, %r398, 256;
	cvt.u64.u32 	%rd251, %r51;
	add.s64 	%rd148, %rd198, %rd251;
	ld.global.f64 	%fd198, [%rd348+-4096];
	abs.f64 	%fd199, %fd335;
	abs.f64 	%fd200, %fd198;
	setp.lt.f64 	%p43, %fd199, %fd200;
	mov.f64 	%fd336, %fd198;
	mov.u64 	%rd352, %rd148;
	@%p43 bra 	$L__BB4_153;
	setp.lt.f64 	%p44, %fd200, %fd199;
	mov.f64 	%fd336, %fd335;
	mov.u64 	%rd352, %rd351;
	@%p44 bra 	$L__BB4_153;
	setp.lt.s64 	%p45, %rd351, %rd148;
	selp.f64 	%fd336, %fd335, %fd198, %p45;
	min.s64 	%rd352, %rd351, %rd148;
$L__BB4_153:
	add.s32 	%r52, %r398, 512;
	cvt.u64.u32 	%rd252, %r52;
	add.s64 	%rd151, %rd198, %rd252;
	ld.global.f64 	%fd203, [%rd348+-2048];
	abs.f64 	%fd204, %fd336;
	abs.f64 	%fd205, %fd203;
	setp.lt.f64 	%p46, %fd204, %fd205;
	mov.f64 	%fd337, %fd203;
	mov.u64 	%rd353, %rd151;
	@%p46 bra 	$L__BB4_156;
	setp.lt.f64 	%p47, %fd205, %fd204;
	mov.f64 	%fd337, %fd336;
	mov.u64 	%rd353, %rd352;
	@%p47 bra 	$L__BB4_156;
	setp.lt.s64 	%p48, %rd352, %rd151;
	selp.f64 	%fd337, %fd336, %fd203, %p48;
	min.s64 	%rd353, %rd352, %rd151;
$L__BB4_156:
	add.s32 	%r53, %r398, 768;
	cvt.u64.u32 	%rd253, %r53;
	add.s64 	%rd154, %rd198, %rd253;
	ld.global.f64 	%fd208, [%rd348];
	abs.f64 	%fd209, %fd337;
	abs.f64 	%fd210, %fd208;
	setp.lt.f64 	%p49, %fd209, %fd210;
	mov.f64 	%fd338, %fd208;
	mov.u64 	%rd354, %rd154;
	@%p49 bra 	$L__BB4_159;
	setp.lt.f64 	%p50, %fd210, %fd209;
	mov.f64 	%fd338, %fd337;
	mov.u64 	%rd354, %rd353;
	@%p50 bra 	$L__BB4_159;
	setp.lt.s64 	%p51, %rd353, %rd154;
	selp.f64 	%fd338, %fd337, %fd208, %p51;
	min.s64 	%rd354, %rd353, %rd154;
$L__BB4_159:
	add.s64 	%rd349, %rd349, 1024;
	add.s64 	%rd348, %rd348, 8192;
	add.s64 	%rd347, %rd347, 8192;
	add.s32 	%r399, %r32, 1024;
	add.s32 	%r54, %r32, 512;
	add.s32 	%r398, %r398, 1024;
	setp.lt.s32 	%p52, %r54, %r21;
	@%p52 bra 	$L__BB4_147;
$L__BB4_160:
	// begin inline asm
	mov.u32 %r55, %laneid;
	// end inline asm
	mov.b64 	%rd254, %fd338;
	mov.b64 	{%r57, %r62}, %rd254;
	mov.b32 	%r73, 1;
	mov.b32 	%r74, 31;
	mov.b32 	%r75, -1;
	// begin inline asm
	shfl.sync.down.b32 %r56, %r57, %r73, %r74, %r75;
	// end inline asm
	// begin inline asm
	shfl.sync.down.b32 %r61, %r62, %r73, %r74, %r75;
	// end inline asm
	mov.b64 	%rd255, {%r56, %r61};
	mov.b64 	%fd214, %rd255;
	mov.b64 	{%r67, %r72}, %rd354;
	// begin inline asm
	shfl.sync.down.b32 %r66, %r67, %r73, %r74, %r75;
	// end inline asm
	// begin inline asm
	shfl.sync.down.b32 %r71, %r72, %r73, %r74, %r75;
	// end inline asm
	mov.b64 	%rd161, {%r66, %r71};
	setp.gt.s32 	%p53, %r55, 30;
	mov.f64 	%fd340, %fd338;
	mov.u64 	%rd356, %rd354;
	@%p53 bra 	$L__BB4_164;
	abs.f64 	%fd215, %fd338;
	abs.f64 	%fd216, %fd214;
	setp.lt.f64 	%p54, %fd215, %fd216;
	mov.f64 	%fd340, %fd214;
	mov.u64 	%rd356, %rd161;
	@%p54 bra 	$L__BB4_164;
	setp.lt.f64 	%p55, %fd216, %fd215;
	mov.f64 	%fd340, %fd338;
	mov.u64 	%rd356, %rd354;
	@%p55 bra 	$L__BB4_164;
	setp.lt.s64 	%p56, %rd354, %rd161;
	selp.f64 	%fd340, %fd338, %fd214, %p56;
	min.s64 	%rd356, %rd354, %rd161;
$L__BB4_164:
	mov.b64 	%rd256, %fd340;
	mov.b64 	{%r77, %r82}, %rd256;
	mov.b32 	%r93, 2;
	mov.b32 	%r94, 31;
	mov.b32 	%r95, -1;
	// begin inline asm
	shfl.sync.down.b32 %r76, %r77, %r93, %r94, %r95;
	// end inline asm
	// begin inline asm
	shfl.sync.down.b32 %r81, %r82, %r93, %r94, %r95;
	// end inline asm
	mov.b64 	%rd257, {%r76, %r81};
	mov.b64 	%fd219, %rd257;
	mov.b64 	{%r87, %r92}, %rd356;
	// begin inline asm
	shfl.sync.down.b32 %r86, %r87, %r93, %r94, %r95;
	// end inline asm
	// begin inline asm
	shfl.sync.down.b32 %r91, %r92, %r93, %r94, %r95;
	// end inline asm
	mov.b64 	%rd164, {%r86, %r91};
	setp.gt.s32 	%p57, %r55, 29;
	mov.f64 	%fd341, %fd340;
	mov.u64 	%rd357, %rd356;
	@%p57 bra 	$L__BB4_168;
	abs.f64 	%fd220, %fd340;
	abs.f64 	%fd221, %fd219;
	setp.lt.f64 	%p58, %fd220, %fd221;
	mov.f64 	%fd341, %fd219;
	mov.u64 	%rd357, %rd164;
	@%p58 bra 	$L__BB4_168;
	setp.lt.f64 	%p59, %fd221, %fd220;
	mov.f64 	%fd341, %fd340;
	mov.u64 	%rd357, %rd356;
	@%p59 bra 	$L__BB4_168;
	setp.lt.s64 	%p60, %rd356, %rd164;
	selp.f64 	%fd341, %fd340, %fd219, %p60;
	min.s64 	%rd357, %rd356, %rd164;
$L__BB4_168:
	mov.b64 	%rd258, %fd341;
	mov.b64 	{%r97, %r102}, %rd258;
	mov.b32 	%r113, 4;
	mov.b32 	%r114, 31;
	mov.b32 	%r115, -1;
	// begin inline asm
	shfl.sync.down.b32 %r96, %r97, %r113, %r114, %r115;
	// end inline asm
	// begin inline asm
	shfl.sync.down.b32 %r101, %r102, %r113, %r114, %r115;
	// end inline asm
	mov.b64 	%rd259, {%r96, %r101};
	mov.b64 	%fd224, %rd259;
	mov.b64 	{%r107, %r112}, %rd357;
	// begin inline asm
	shfl.sync.down.b32 %r106, %r107, %r113, %r114, %r115;
	// end inline asm
	// begin inline asm
	shfl.sync.down.b32 %r111, %r112, %r113, %r114, %r115;
	// end inline asm
	mov.b64 	%rd167, {%r106, %r111};
	setp.gt.s32 	%p61, %r55, 27;
	mov.f64 	%fd342, %fd341;
	mov.u64 	%rd358, %rd357;
	@%p61 bra 	$L__BB4_172;
	abs.f64 	%fd225, %fd341;
	abs.f64 	%fd226, %fd224;
	setp.lt.f64 	%p62, %fd225, %fd226;
	mov.f64 	%fd342, %fd224;
	mov.u64 	%rd358, %rd167;
	@%p62 bra 	$L__BB4_172;
	setp.lt.f64 	%p63, %fd226, %fd225;
	mov.f64 	%fd342, %fd341;
	mov.u64 	%rd358, %rd357;
	@%p63 bra 	$L__BB4_172;
	setp.lt.s64 	%p64, %rd357, %rd167;
	selp.f64 	%fd342, %fd341, %fd224, %p64;
	min.s64 	%rd358, %rd357, %rd167;
$L__BB4_172:
	mov.b64 	%rd260, %fd342;
	mov.b64 	{%r117, %r122}, %rd260;
	mov.b32 	%r133, 8;
	mov.b32 	%r134, 31;
	mov.b32 	%r135, -1;
	// begin inline asm
	shfl.sync.down.b32 %r116, %r117, %r133, %r134, %r135;
	// end inline asm
	// begin inline asm
	shfl.sync.down.b32 %r121, %r122, %r133, %r134, %r135;
	// end inline asm
	mov.b64 	%rd261, {%r116, %r121};
	mov.b64 	%fd229, %rd261;
	mov.b64 	{%r127, %r132}, %rd358;
	// begin inline asm
	shfl.sync.down.b32 %r126, %r127, %r133, %r134, %r135;
	// end inline asm
	// begin inline asm
	shfl.sync.down.b32 %r131, %r132, %r133, %r134, %r135;
	// end inline asm
	mov.b64 	%rd170, {%r126, %r131};
	setp.gt.s32 	%p65, %r55, 23;
	mov.f64 	%fd343, %fd342;
	mov.u64 	%rd359, %rd358;
	@%p65 bra 	$L__BB4_176;
	abs.f64 	%fd230, %fd342;
	abs.f64 	%fd231, %fd229;
	setp.lt.f64 	%p66, %fd230, %fd231;
	mov.f64 	%fd343, %fd229;
	mov.u64 	%rd359, %rd170;
	@%p66 bra 	$L__BB4_176;
	setp.lt.f64 	%p67, %fd231, %fd230;
	mov.f64 	%fd343, %fd342;
	mov.u64 	%rd359, %rd358;
	@%p67 bra 	$L__BB4_176;
	setp.lt.s64 	%p68, %rd358, %rd170;
	selp.f64 	%fd343, %fd342, %fd229, %p68;
	min.s64 	%rd359, %rd358, %rd170;
$L__BB4_176:
	mov.b64 	%rd262, %fd343;
	mov.b64 	{%r137, %r142}, %rd262;
	mov.b32 	%r153, 16;
	mov.b32 	%r154, 31;
	mov.b32 	%r155, -1;
	// begin inline asm
	shfl.sync.down.b32 %r136, %r137, %r153, %r154, %r155;
	// end inline asm
	// begin inline asm
	shfl.sync.down.b32 %r141, %r142, %r153, %r154, %r155;
	// end inline asm
	mov.b64 	%rd263, {%r136, %r141};
	mov.b64 	%fd234, %rd263;
	mov.b64 	{%r147, %r152}, %rd359;
	// begin inline asm
	shfl.sync.down.b32 %r146, %r147, %r153, %r154, %r155;
	// end inline asm
	// begin inline asm
	shfl.sync.down.b32 %r151, %r152, %r153, %r154, %r155;
	// end inline asm
	mov.b64 	%rd173, {%r146, %r151};
	setp.gt.s32 	%p69, %r55, 15;
	mov.f64 	%fd351, %fd343;
	mov.u64 	%rd367, %rd359;
	@%p69 bra 	$L__BB4_180;
	abs.f64 	%fd235, %fd343;
	abs.f64 	%fd236, %fd234;
	setp.lt.f64 	%p70, %fd235, %fd236;
	mov.f64 	%fd351, %fd234;
	mov.u64 	%rd367, %rd173;
	@%p70 bra 	$L__BB4_180;
	setp.lt.f64 	%p71, %fd236, %fd235;
	mov.f64 	%fd351, %fd343;
	mov.u64 	%rd367, %rd359;
	@%p71 bra 	$L__BB4_180;
	setp.lt.s64 	%p72, %rd359, %rd173;
	selp.f64 	%fd351, %fd343, %fd234, %p72;
	min.s64 	%rd367, %rd359, %rd173;
$L__BB4_180:
	setp.ne.s32 	%p73, %r55, 0;
	@%p73 bra 	$L__BB4_182;
	shr.u32 	%r156, %r17, 1;
	and.b32  	%r157, %r156, 496;
	mov.u32 	%r158, _ZN6thrust24THRUST_300001_SM_1000_NS8cuda_cub4core6detail5shmemE;
	add.s32 	%r159, %r158, %r157;
	st.shared.f64 	[%r159+8], %fd351;
	st.shared.u64 	[%r159+16], %rd367;
$L__BB4_182:
	bar.sync 	0;
	setp.ne.s32 	%p74, %r17, 0;
	@%p74 bra 	$L__BB4_204;
	ld.shared.f64 	%fd239, [_ZN6thrust24THRUST_300001_SM_1000_NS8cuda_cub4core6detail5shmemE+24];
	ld.shared.u64 	%rd176, [_ZN6thrust24THRUST_300001_SM_1000_NS8cuda_cub4core6detail5shmemE+32];
	abs.f64 	%fd240, %fd351;
	abs.f64 	%fd241, %fd239;
	setp.lt.f64 	%p75, %fd240, %fd241;
	mov.f64 	%fd345, %fd239;
	mov.u64 	%rd361, %rd176;
	@%p75 bra 	$L__BB4_186;
	setp.lt.f64 	%p76, %fd241, %fd240;
	mov.f64 	%fd345, %fd351;
	mov.u64 	%rd361, %rd367;
	@%p76 bra 	$L__BB4_186;
	setp.lt.s64 	%p77, %rd367, %rd176;
	selp.f64 	%fd345, %fd351, %fd239, %p77;
	min.s64 	%rd361, %rd367, %rd176;
$L__BB4_186:
	ld.shared.f64 	%fd244, [_ZN6thrust24THRUST_300001_SM_1000_NS8cuda_cub4core6detail5shmemE+40];
	ld.shared.u64 	%rd179, [_ZN6thrust24THRUST_300001_SM_1000_NS8cuda_cub4core6detail5shmemE+48];
	abs.f64 	%fd245, %fd345;
	abs.f64 	%fd246, %fd244;
	setp.lt.f64 	%p78, %fd245, %fd246;
	mov.f64 	%fd346, %fd244;
	mov.u64 	%rd362, %rd179;
	@%p78 bra 	$L__BB4_189;
	setp.lt.f64 	%p79, %fd246, %fd245;
	mov.f64 	%fd346, %fd345;
	mov.u64 	%rd362, %rd361;
	@%p79 bra 	$L__BB4_189;
	setp.lt.s64 	%p80, %rd361, %rd179;
	selp.f64 	%fd346, %fd345, %fd244, %p80;
	min.s64 	%rd362, %rd361, %rd179;
$L__BB4_189:
	ld.shared.f64 	%fd249, [_ZN6thrust24THRUST_300001_SM_1000_NS8cuda_cub4core6detail5shmemE+56];
	ld.shared.u64 	%rd182, [_ZN6thrust24THRUST_300001_SM_1000_NS8cuda_cub4core6detail5shmemE+64];
	abs.f64 	%fd250, %fd346;
	abs.f64 	%fd251, %fd249;
	setp.lt.f64 	%p81, %fd250, %fd251;
	mov.f64 	%fd347, %fd249;
	mov.u64 	%rd363, %rd182;
	@%p81 bra 	$L__BB4_192;
	setp.lt.f64 	%p82, %fd251, %fd250;
	mov.f64 	%fd347, %fd346;
	mov.u64 	%rd363, %rd362;
	@%p82 bra 	$L__BB4_192;
	setp.lt.s64 	%p83, %rd362, %rd182;
	selp.f64 	%fd347, %fd346, %fd249, %p83;
	min.s64 	%rd363, %rd362, %rd182;
$L__BB4_192:
	ld.shared.f64 	%fd254, [_ZN6thrust24THRUST_300001_SM_1000_NS8cuda_cub4core6detail5shmemE+72];
	ld.shared.u64 	%rd185, [_ZN6thrust24THRUST_300001_SM_1000_NS8cuda_cub4core6detail5shmemE+80];
	abs.f64 	%fd255, %fd347;
	abs.f64 	%fd256, %fd254;
	setp.lt.f64 	%p84, %fd255, %fd256;
	mov.f64 	%fd348, %fd254;
	mov.u64 	%rd364, %rd185;
	@%p84 bra 	$L__BB4_195;
	setp.lt.f64 	%p85, %fd256, %fd255;
	mov.f64 	%fd348, %fd347;
	mov.u64 	%rd364, %rd363;
	@%p85 bra 	$L__BB4_195;
	setp.lt.s64 	%p86, %rd363, %rd185;
	selp.f64 	%fd348, %fd347, %fd254, %p86;
	min.s64 	%rd364, %rd363, %rd185;
$L__BB4_195:
	ld.shared.f64 	%fd259, [_ZN6thrust24THRUST_300001_SM_1000_NS8cuda_cub4core6detail5shmemE+88];
	ld.shared.u64 	%rd188, [_ZN6thrust24THRUST_300001_SM_1000_NS8cuda_cub4core6detail5shmemE+96];
	abs.f64 	%fd260, %fd348;
	abs.f64 	%fd261, %fd259;
	setp.lt.f64 	%p87, %fd260, %fd261;
	mov.f64 	%fd349, %fd259;
	mov.u64 	%rd365, %rd188;
	@%p87 bra 	$L__BB4_198;
	setp.lt.f64 	%p88, %fd261, %fd260;
	mov.f64 	%fd349, %fd348;
	mov.u64 	%rd365, %rd364;
	@%p88 bra 	$L__BB4_198;
	setp.lt.s64 	%p89, %rd364, %rd188;
	selp.f64 	%fd349, %fd348, %fd259, %p89;
	min.s64 	%rd365, %rd364, %rd188;
$L__BB4_198:
	ld.shared.f64 	%fd264, [_ZN6thrust24THRUST_300001_SM_1000_NS8cuda_cub4core6detail5shmemE+104];
	ld.shared.u64 	%rd191, [_ZN6thrust24THRUST_300001_SM_1000_NS8cuda_cub4core6detail5shmemE+112];
	abs.f64 	%fd265, %fd349;
	abs.f64 	%fd266, %fd264;
	setp.lt.f64 	%p90, %fd265, %fd266;
	mov.f64 	%fd350, %fd264;
	mov.u64 	%rd366, %rd191;
	@%p90 bra 	$L__BB4_201;
	setp.lt.f64 	%p91, %fd266, %fd265;
	mov.f64 	%fd350, %fd349;
	mov.u64 	%rd366, %rd365;
	@%p91 bra 	$L__BB4_201;
	setp.lt.s64 	%p92, %rd365, %rd191;
	selp.f64 	%fd350, %fd349, %fd264, %p92;
	min.s64 	%rd366, %rd365, %rd191;
$L__BB4_201:
	ld.shared.f64 	%fd269, [_ZN6thrust24THRUST_300001_SM_1000_NS8cuda_cub4core6detail5shmemE+120];
	ld.shared.u64 	%rd194, [_ZN6thrust24THRUST_300001_SM_1000_NS8cuda_cub4core6detail5shmemE+128];
	abs.f64 	%fd270, %fd350;
	abs.f64 	%fd271, %fd269;
	setp.lt.f64 	%p93, %fd270, %fd271;
	mov.u64 	%rd367, %rd194;
	mov.f64 	%fd351, %fd269;
	@%p93 bra 	$L__BB4_204;
	setp.lt.f64 	%p94, %fd271, %fd270;
	mov.u64 	%rd367, %rd366;
	mov.f64 	%fd351, %fd350;
	@%p94 bra 	$L__BB4_204;
	setp.lt.s64 	%p95, %rd366, %rd194;
	selp.f64 	%fd351, %fd350, %fd269, %p95;
	min.s64 	%rd367, %rd366, %rd194;
$L__BB4_204:
	mov.u32 	%r387, %tid.x;
	setp.ne.s32 	%p212, %r387, 0;
	@%p212 bra 	$L__BB4_206;
	ld.param.u64 	%rd297, [_ZN6thrust24THRUST_300001_SM_1000_NS8cuda_cub4core6detail13_kernel_agentINS1_8__reduce11ReduceAgentINS0_12zip_iteratorIN4cuda3std3__45tupleIJNS0_10device_ptrIdEENS0_17counting_iteratorIlNS0_11use_defaultESF_SF_EEEEEEEPNSB_IJdlEEESJ_iNS1_9__extrema9arg_max_fIdl19doubleAbsComparatorEEEEJSI_SK_iSO_EEEvDpT0__param_1];
	cvta.to.global.u64 	%rd296, %rd297;
	st.global.f64 	[%rd296], %fd351;
	st.global.u64 	[%rd296+8], %rd367;
$L__BB4_206:
	ret;

}
	// .globl	_ZN6thrust24THRUST_300001_SM_1000_NS8cuda_cub4core6detail13_kernel_agentINS1_8__reduce11ReduceAgentINS0_12zip_iteratorIN4cuda3std3__45tupleIJNS0_10device_ptrIdEENS0_17counting_iteratorIlNS0_11use_defaultESF_SF_EEEEEEEPNSB_IJdlEEESJ_iNS1_9__extrema9arg_max_fIdl19doubleAbsComparatorEEEEJSI_SK_iN3cub18CUB_300001_SM_100013GridEvenShareIiEENSR_9GridQueueIjEESO_EEEvDpT0_
.visible .entry _ZN6thrust24THRUST_300001_SM_1000_NS8cuda_cub4core6detail13_kernel_agentINS1_8__reduce11ReduceAgentINS0_12zip_iteratorIN4cuda3std3__45tupleIJNS0_10device_ptrIdEENS0_17counting_iteratorIlNS0_11use_defaultESF_SF_EEEEEEEPNSB_IJdlEEESJ_iNS1_9__extrema9arg_max_fIdl19doubleAbsComparatorEEEEJSI_SK_iN3cub18CUB_300001_SM_100013GridEvenShareIiEENSR_9GridQueueIjEESO_EEEvDpT0_(
	.param .align 8 .b8 _ZN6thrust24THRUST_300001_SM_1000_NS8cuda_cub4core6detail13_kernel_agentINS1_8__reduce11ReduceAgentINS0_12zip_iteratorIN4cuda3std3__45tupleIJNS0_10device_ptrIdEENS0_17counting_iteratorIlNS0_11use_defaultESF_SF_EEEEEEEPNSB_IJdlEEESJ_iNS1_9__extrema9arg_max_fIdl19doubleAbsComparatorEEEEJSI_SK_iN3cub18CUB_300001_SM_100013GridEvenShareIiEENSR_9GridQueueIjEESO_EEEvDpT0__param_0[16],
	.param .u64 .ptr .align 1 _ZN6thrust24THRUST_300001_SM_1000_NS8cuda_cub4core6detail13_kernel_agentINS1_8__reduce11ReduceAgentINS0_12zip_iteratorIN4cuda3std3__45tupleIJNS0_10device_ptrIdEENS0_17counting_iteratorIlNS0_11use_defaultESF_SF_EEEEEEEPNSB_IJdlEEESJ_iNS1_9__extrema9arg_max_fIdl19doubleAbsComparatorEEEEJSI_SK_iN3cub18CUB_300001_SM_100013GridEvenShareIiEENSR_9GridQueueIjEESO_EEEvDpT0__param_1,
	.param .u32 _ZN6thrust24THRUST_300001_SM_1000_NS8cuda_cub4core6detail13_kernel_agentINS1_8__reduce11ReduceAgentINS0_12zip_iteratorIN4cuda3std3__45tupleIJNS0_10device_ptrIdEENS0_17counting_iteratorIlNS0_11use_defaultESF_SF_EEEEEEEPNSB_IJdlEEESJ_iNS1_9__extrema9arg_max_fIdl19doubleAbsComparatorEEEEJSI_SK_iN3cub18CUB_300001_SM_100013GridEvenShareIiEENSR_9GridQueueIjEESO_EEEvDpT0__param_2,
	.param .align 4 .b8 _ZN6thrust24THRUST_300001_SM_1000_NS8cuda_cub4core6detail13_kernel_agentINS1_8__reduce11ReduceAgentINS0_12zip_iteratorIN4cuda3std3__45tupleIJNS0_10device_ptrIdEENS0_17counting_iteratorIlNS0_11use_defaultESF_SF_EEEEEEEPNSB_IJdlEEESJ_iNS1_9__extrema9arg_max_fIdl19doubleAbsComparatorEEEEJSI_SK_iN3cub18CUB_300001_SM_100013GridEvenShareIiEENSR_9GridQueueIjEESO_EEEvDpT0__param_3[40],
	.param .align 8 .b8 _ZN6thrust24THRUST_300001_SM_1000_NS8cuda_cub4core6detail13_kernel_agentINS1_8__reduce11ReduceAgentINS0_12zip_iteratorIN4cuda3std3__45tupleIJNS0_10device_ptrIdEENS0_17counting_iteratorIlNS0_11use_defaultESF_SF_EEEEEEEPNSB_IJdlEEESJ_iNS1_9__extrema9arg_max_fIdl19doubleAbsComparatorEEEEJSI_SK_iN3cub18CUB_300001_SM_100013GridEvenShareIiEENSR_9GridQueueIjEESO_EEEvDpT0__param_4[8],
	.param .align 1 .b8 _ZN6thrust24THRUST_300001_SM_1000_NS8cuda_cub4core6detail13_kernel_agentINS1_8__reduce11ReduceAgentINS0_12zip_iteratorIN4cuda3std3__45tupleIJNS0_10device_ptrIdEENS0_17counting_iteratorIlNS0_11use_defaultESF_SF_EEEEEEEPNSB_IJdlEEESJ_iNS1_9__extrema9arg_max_fIdl19doubleAbsComparatorEEEEJSI_SK_iN3cub18CUB_300001_SM_100013GridEvenShareIiEENSR_9GridQueueIjEESO_EEEvDpT0__param_5[1]
)
.maxntid 256
{
	.reg .pred 	%p<215>;
	.reg .b32 	%r<437>;
	.reg .b64 	%rd<318>;
	.reg .b64 	%fd<352>;

	ld.param.u64 	%rd3, [_ZN6thrust24THRUST_300001_SM_1000_NS8cuda_cub4core6detail13_kernel_agentINS1_8__reduce11ReduceAgentINS0_12zip_iteratorIN4cuda3std3__45tupleIJNS0_10device_ptrIdEENS0_17counting_iteratorIlNS0_11use_defaultESF_SF_EEEEEEEPNSB_IJdlEEESJ_iNS1_9__extrema9arg_max_fIdl19doubleAbsComparatorEEEEJSI_SK_iN3cub18CUB_300001_SM_100013GridEvenShareIiEENSR_9GridQueueIjEESO_EEEvDpT0__param_0+8];
	ld.param.u64 	%rd181, [_ZN6thrust24THRUST_300001_SM_1000_NS8cuda_cub4core6detail13_kernel_agentINS1_8__reduce11ReduceAgentINS0_12zip_iteratorIN4cuda3std3__45tupleIJNS0_10device_ptrIdEENS0_17counting_iteratorIlNS0_11use_defaultESF_SF_EEEEEEEPNSB_IJdlEEESJ_iNS1_9__extrema9arg_max_fIdl19doubleAbsComparatorEEEEJSI_SK_iN3cub18CUB_300001_SM_100013GridEvenShareIiEENSR_9GridQueueIjEESO_EEEvDpT0__param_0];
	ld.param.u64 	%rd182, [_ZN6thrust24THRUST_300001_SM_1000_NS8cuda_cub4core6detail13_kernel_agentINS1_8__reduce11ReduceAgentINS0_12zip_iteratorIN4cuda3std3__45tupleIJNS0_10device_ptrIdEENS0_17counting_iteratorIlNS0_11use_defaultESF_SF_EEEEEEEPNSB_IJdlEEESJ_iNS1_9__extrema9arg_max_fIdl19doubleAbsComparatorEEEEJSI_SK_iN3cub18CUB_300001_SM_100013GridEvenShareIiEENSR_9GridQueueIjEESO_EEEvDpT0__param_4];
	ld.param.u32 	%r66, [_ZN6thrust24THRUST_300001_SM_1000_NS8cuda_cub4core6detail13_kernel_agentINS1_8__reduce11ReduceAgentINS0_12zip_iteratorIN4cuda3std3__45tupleIJNS0_10device_ptrIdEENS0_17counting_iteratorIlNS0_11use_defaultESF_SF_EEEEEEEPNSB_IJdlEEESJ_iNS1_9__extrema9arg_max_fIdl19doubleAbsComparatorEEEEJSI_SK_iN3cub18CUB_300001_SM_100013GridEvenShareIiEENSR_9GridQueueIjEESO_EEEvDpT0__param_2];
	cvta.to.global.u64 	%rd1, %rd182;
	cvta.to.global.u64 	%rd2, %rd181;
	mov.u32 	%r1, %ctaid.x;
	mul.lo.s32 	%r2, %r1, 1280;
	mov.u32 	%r67, %nctaid.x;
	mul.lo.s32 	%r3, %r67, 1280;
	add.s32 	%r68, %r2, 1280;
	setp.le.s32 	%p1, %r68, %r66;
	@%p1 bra 	$L__BB5_121;
	sub.s32 	%r4, %r66, %r2;
	mov.u32 	%r5, %tid.x;
	setp.ge.s32 	%p98, %r5, %r4;
	mov.f64 	%fd298, 0d0000000000000000;
	mov.b64 	%rd264, 0;
	mov.u32 	%r420, %r5;
	@%p98 bra 	$L__BB5_3;
	add.s32 	%r190, %r2, %r5;
	cvt.s64.s32 	%rd219, %r190;
	mul.wide.s32 	%rd220, %r190, 8;
	add.s64 	%rd221, %rd2, %rd220;
	add.s64 	%rd264, %rd3, %rd219;
	ld.global.f64 	%fd298, [%rd221];
	add.s32 	%r420, %r5, 256;
$L__BB5_3:
	setp.ge.s32 	%p99, %r420, %r4;
	@%p99 bra 	$L__BB5_25;
	not.b32 	%r191, %r420;
	add.s32 	%r192, %r66, %r191;
	sub.s32 	%r8, %r192, %r2;
	and.b32  	%r193, %r8, 768;
	setp.eq.s32 	%p100, %r193, 768;
	@%p100 bra 	$L__BB5_10;
	add.s32 	%r418, %r420, %r2;
	shr.u32 	%r194, %r8, 8;
	add.s32 	%r195, %r194, 1;
	and.b32  	%r196, %r195, 3;
	neg.s32 	%r417, %r196;
$L__BB5_6:
	.pragma "nounroll";
	mov.u64 	%rd6, %rd264;
	mov.f64 	%fd3, %fd298;
	cvt.s64.s32 	%rd223, %r418;
	add.s64 	%rd7, %rd3, %rd223;
	mul.wide.s32 	%rd224, %r418, 8;
	add.s64 	%rd225, %rd2, %rd224;
	ld.global.f64 	%fd4, [%rd225];
	abs.f64 	%fd5, %fd3;
	abs.f64 	%fd6, %fd4;
	setp.lt.f64 	%p101, %fd5, %fd6;
	mov.u64 	%rd264, %rd7;
	mov.f64 	%fd298, %fd4;
	@%p101 bra 	$L__BB5_9;
	setp.lt.f64 	%p102, %fd6, %fd5;
	mov.u64 	%rd264, %rd6;
	mov.f64 	%fd298, %fd3;
	@%p102 bra 	$L__BB5_9;
	setp.lt.s64 	%p103, %rd6, %rd7;
	min.s64 	%rd264, %rd6, %rd7;
	selp.f64 	%fd298, %fd3, %fd4, %p103;
$L__BB5_9:
	add.s32 	%r420, %r420, 256;
	add.s32 	%r418, %r418, 256;
	add.s32 	%r417, %r417, 1;
	setp.ne.s32 	%p104, %r417, 0;
	@%p104 bra 	$L__BB5_6;
$L__BB5_10:
	setp.lt.u32 	%p105, %r8, 768;
	@%p105 bra 	$L__BB5_25;
	add.s32 	%r421, %r420, %r2;
	add.s32 	%r424, %r421, 256;
	add.s32 	%r423, %r421, 512;
	add.s32 	%r422, %r421, 768;
	add.s64 	%rd12, %rd2, 4096;
$L__BB5_12:
	cvt.s64.s32 	%rd226, %r424;
	add.s64 	%rd14, %rd3, %rd226;
	cvt.s64.s32 	%rd227, %r423;
	add.s64 	%rd15, %rd3, %rd227;
	cvt.s64.s32 	%rd228, %r422;
	add.s64 	%rd16, %rd3, %rd228;
	cvt.s64.s32 	%rd229, %r421;
	mul.wide.s32 	%rd230, %r421, 8;
	add.s64 	%rd17, %rd12, %rd230;
	add.s64 	%rd18, %rd3, %rd229;
	ld.global.f64 	%fd12, [%rd17+-4096];
	abs.f64 	%fd13, %fd298;
	abs.f64 	%fd14, %fd12;
	setp.lt.f64 	%p106, %fd13, %fd14;
	mov.u64 	%rd261, %rd18;
	mov.f64 	%fd295, %fd12;
	@%p106 bra 	$L__BB5_15;
	setp.lt.f64 	%p107, %fd14, %fd13;
	mov.u64 	%rd261, %rd264;
	mov.f64 	%fd295, %fd298;
	@%p107 bra 	$L__BB5_15;
	setp.lt.s64 	%p108, %rd264, %rd18;
	min.s64 	%rd261, %rd264, %rd18;
	selp.f64 	%fd295, %fd298, %fd12, %p108;
$L__BB5_15:
	ld.global.f64 	%fd17, [%rd17+-2048];
	abs.f64 	%fd18, %fd295;
	abs.f64 	%fd19, %fd17;
	setp.lt.f64 	%p109, %fd18, %fd19;
	mov.u64 	%rd262, %rd14;
	mov.f64 	%fd296, %fd17;
	@%p109 bra 	$L__BB5_18;
	setp.lt.f64 	%p110, %fd19, %fd18;
	mov.u64 	%rd262, %rd261;
	mov.f64 	%fd296, %fd295;
	@%p110 bra 	$L__BB5_18;
	setp.lt.s64 	%p111, %rd261, %rd14;
	min.s64 	%rd262, %rd261, %rd14;
	selp.f64 	%fd296, %fd295, %fd17, %p111;
$L__BB5_18:
	ld.global.f64 	%fd22, [%rd17];
	abs.f64 	%fd23, %fd296;
	abs.f64 	%fd24, %fd22;
	setp.lt.f64 	%p112, %fd23, %fd24;
	mov.u64 	%rd263, %rd15;
	mov.f64 	%fd297, %fd22;
	@%p112 bra 	$L__BB5_21;
	setp.lt.f64 	%p113, %fd24, %fd23;
	mov.u64 	%rd263, %rd262;
	mov.f64 	%fd297, %fd296;
	@%p113 bra 	$L__BB5_21;
	setp.lt.s64 	%p114, %rd262, %rd15;
	min.s64 	%rd263, %rd262, %rd15;
	selp.f64 	%fd297, %fd296, %fd22, %p114;
$L__BB5_21:
	ld.global.f64 	%fd27, [%rd17+2048];
	abs.f64 	%fd28, %fd297;
	abs.f64 	%fd29, %fd27;
	setp.lt.f64 	%p115, %fd28, %fd29;
	mov.u64 	%rd264, %rd16;
	mov.f64 	%fd298, %fd27;
	@%p115 bra 	$L__BB5_24;
	setp.lt.f64 	%p116, %fd29, %fd28;
	mov.u64 	%rd264, %rd263;
	mov.f64 	%fd298, %fd297;
	@%p116 bra 	$L__BB5_24;
	setp.lt.s64 	%p117, %rd263, %rd16;
	min.s64 	%rd264, %rd263, %rd16;
	selp.f64 	%fd298, %fd297, %fd27, %p117;
$L__BB5_24:
	add.s32 	%r420, %r420, 1024;
	add.s32 	%r424, %r424, 1024;
	add.s32 	%r423, %r423, 1024;
	add.s32 	%r422, %r422, 1024;
	add.s32 	%r421, %r421, 1024;
	setp.lt.s32 	%p118, %r420, %r4;
	@%p118 bra 	$L__BB5_12;
$L__BB5_25:
	setp.lt.s32 	%p119, %r4, 256;
	@%p119 bra 	$L__BB5_70;
	// begin inline asm
	mov.u32 %r310, %laneid;
	// end inline asm
	mov.b64 	%rd241, %fd298;
	mov.b64 	{%r312, %r317}, %rd241;
	mov.b32 	%r328, 1;
	mov.b32 	%r329, 31;
	mov.b32 	%r330, -1;
	// begin inline asm
	shfl.sync.down.b32 %r311, %r312, %r328, %r329, %r330;
	// end inline asm
	// begin inline asm
	shfl.sync.down.b32 %r316, %r317, %r328, %r329, %r330;
	// end inline asm
	mov.b64 	%rd242, {%r311, %r316};
	mov.b64 	%fd33, %rd242;
	mov.b64 	{%r322, %r327}, %rd264;
	// begin inline asm
	shfl.sync.down.b32 %r321, %r322, %r328, %r329, %r330;
	// end inline asm
	// begin inline asm
	shfl.sync.down.b32 %r326, %r327, %r328, %r329, %r330;
	// end inline asm
	mov.b64 	%rd28, {%r321, %r326};
	setp.gt.s32 	%p171, %r310, 30;
	mov.u64 	%rd266, %rd264;
	mov.f64 	%fd300, %fd298;
	@%p171 bra 	$L__BB5_30;
	abs.f64 	%fd34, %fd298;
	abs.f64 	%fd35, %fd33;
	setp.lt.f64 	%p172, %fd34, %fd35;
	mov.u64 	%rd266, %rd28;
	mov.f64 	%fd300, %fd33;
	@%p172 bra 	$L__BB5_30;
	setp.lt.f64 	%p173, %fd35, %fd34;
	mov.u64 	%rd266, %rd264;
	mov.f64 	%fd300, %fd298;
	@%p173 bra 	$L__BB5_30;
	setp.lt.s64 	%p174, %rd264, %rd28;
	min.s64 	%rd266, %rd264, %rd28;
	selp.f64 	%fd300, %fd298, %fd33, %p174;
$L__BB5_30:
	mov.b64 	%rd243, %fd300;
	mov.b64 	{%r332, %r337}, %rd243;
	mov.b32 	%r348, 2;
	mov.b32 	%r349, 31;
	mov.b32 	%r350, -1;
	// begin inline asm
	shfl.sync.down.b32 %r331, %r332, %r348, %r349, %r350;
	// end inline asm
	// begin inline asm
	shfl.sync.down.b32 %r336, %r337, %r348, %r349, %r350;
	// end inline asm
	mov.b64 	%rd244, {%r331, %r336};
	mov.b64 	%fd38, %rd244;
	mov.b64 	{%r342, %r347}, %rd266;
	// begin inline asm
	shfl.sync.down.b32 %r341, %r342, %r348, %r349, %r350;
	// end inline asm
	// begin inline asm
	shfl.sync.down.b32 %r346, %r347, %r348, %r349, %r350;
	// end inline asm
	mov.b64 	%rd31, {%r341, %r346};
	setp.gt.s32 	%p175, %r310, 29;
	mov.u64 	%rd267, %rd266;
	mov.f64 	%fd301, %fd300;
	@%p175 bra 	$L__BB5_34;
	abs.f64 	%fd39, %fd300;
	abs.f64 	%fd40, %fd38;
	setp.lt.f64 	%p176, %fd39, %fd40;
	mov.u64 	%rd267, %rd31;
	mov.f64 	%fd301, %fd38;
	@%p176 bra 	$L__BB5_34;
	setp.lt.f64 	%p177, %fd40, %fd39;
	mov.u64 	%rd267, %rd266;
	mov.f64 	%fd301, %fd300;
	@%p177 bra 	$L__BB5_34;
	setp.lt.s64 	%p178, %rd266, %rd31;
	min.s64 	%rd267, %rd266, %rd31;
	selp.f64 	%fd301, %fd300, %fd38, %p178;
$L__BB5_34:
	mov.b64 	%rd245, %fd301;
	mov.b64 	{%r352, %r357}, %rd245;
	mov.b32 	%r368, 4;
	mov.b32 	%r369, 31;
	mov.b32 	%r370, -1;
	// begin inline asm
	shfl.sync.down.b32 %r351, %r352, %r368, %r369, %r370;
	// end inline asm
	// begin inline asm
	shfl.sync.down.b32 %r356, %r357, %r368, %r369, %r370;
	// end inline asm
	mov.b64 	%rd246, {%r351, %r356};
	mov.b64 	%fd43, %rd246;
	mov.b64 	{%r362, %r367}, %rd267;
	// begin inline asm
	shfl.sync.down.b32 %r361, %r362, %r368, %r369, %r370;
	// end inline asm
	// begin inline asm
	shfl.sync.down.b32 %r366, %r367, %r368, %r369, %r370;
	// end inline asm
	mov.b64 	%rd34, {%r361, %r366};
	setp.gt.s32 	%p179, %r310, 27;
	mov.u64 	%rd268, %rd267;
	mov.f64 	%fd302, %fd301;
	@%p179 bra 	$L__BB5_38;
	abs.f64 	%fd44, %fd301;
	abs.f64 	%fd45, %fd43;
	setp.lt.f64 	%p180, %fd44, %fd45;
	mov.u64 	%rd268, %rd34;
	mov.f64 	%fd302, %fd43;
	@%p180 bra 	$L__BB5_38;
	setp.lt.f64 	%p181, %fd45, %fd44;
	mov.u64 	%rd268, %rd267;
	mov.f64 	%fd302, %fd301;
	@%p181 bra 	$L__BB5_38;
	setp.lt.s64 	%p182, %rd267, %rd34;
	min.s64 	%rd268, %rd267, %rd34;
	selp.f64 	%fd302, %fd301, %fd43, %p182;
$L__BB5_38:
	mov.b64 	%rd247, %fd302;
	mov.b64 	{%r372, %r377}, %rd247;
	mov.b32 	%r388, 8;
	mov.b32 	%r389, 31;
	mov.b32 	%r390, -1;
	// begin inline asm
	shfl.sync.down.b32 %r371, %r372, %r388, %r389, %r390;
	// end inline asm
	// begin inline asm
	shfl.sync.down.b32 %r376, %r377, %r388, %r389, %r390;
	// end inline asm
	mov.b64 	%rd248, {%r371, %r376};
	mov.b64 	%fd48, %rd248;
	mov.b64 	{%r382, %r387}, %rd268;
	// begin inline asm
	shfl.sync.down.b32 %r381, %r382, %r388, %r389, %r390;
	// end inline asm
	// begin inline asm
	shfl.sync.down.b32 %r386, %r387, %r388, %r389, %r390;
	// end inline asm
	mov.b64 	%rd37, {%r381, %r386};
	setp.gt.s32 	%p183, %r310, 23;
	mov.u64 	%rd269, %rd268;
	mov.f64 	%fd303, %fd302;
	@%p183 bra 	$L__BB5_42;
	abs.f64 	%fd49, %fd302;
	abs.f64 	%fd50, %fd48;
	setp.lt.f64 	%p184, %fd49, %fd50;
	mov.u64 	%rd269, %rd37;
	mov.f64 	%fd303, %fd48;
	@%p184 bra 	$L__BB5_42;
	setp.lt.f64 	%p185, %fd50, %fd49;
	mov.u64 	%rd269, %rd268;
	mov.f64 	%fd303, %fd302;
	@%p185 bra 	$L__BB5_42;
	setp.lt.s64 	%p186, %rd268, %rd37;
	min.s64 	%rd269, %rd268, %rd37;
	selp.f64 	%fd303, %fd302, %fd48, %p186;
$L__BB5_42:
	mov.b64 	%rd249, %fd303;
	mov.b64 	{%r392, %r397}, %rd249;
	mov.b32 	%r408, 16;
	mov.b32 	%r409, 31;
	mov.b32 	%r410, -1;
	// begin inline asm
	shfl.sync.down.b32 %r391, %r392, %r408, %r409, %r410;
	// end inline asm
	// begin inline asm
	shfl.sync.down.b32 %r396, %r397, %r408, %r409, %r410;
	// end inline asm
	mov.b64 	%rd250, {%r391, %r396};
	mov.b64 	%fd53, %rd250;
	mov.b64 	{%r402, %r407}, %rd269;
	// begin inline asm
	shfl.sync.down.b32 %r401, %r402, %r408, %r409, %r410;
	// end inline asm
	// begin inline asm
	shfl.sync.down.b32 %r406, %r407, %r408, %r409, %r410;
	// end inline asm
	mov.b64 	%rd40, {%r401, %r406};
	setp.gt.s32 	%p187, %r310, 15;
	mov.u64 	%rd317, %rd269;
	mov.f64 	%fd351, %fd303;
	@%p187 bra 	$L__BB5_46;
	abs.f64 	%fd54, %fd303;
	abs.f64 	%fd55, %fd53;
	setp.lt.f64 	%p188, %fd54, %fd55;
	mov.u64 	%rd317, %rd40;
	mov.f64 	%fd351, %fd53;
	@%p188 bra 	$L__BB5_46;
	setp.lt.f64 	%p189, %fd55, %fd54;
	mov.u64 	%rd317, %rd269;
	mov.f64 	%fd351, %fd303;
	@%p189 bra 	$L__BB5_46;
	setp.lt.s64 	%p190, %rd269, %rd40;
	min.s64 	%rd317, %rd269, %rd40;
	selp.f64 	%fd351, %fd303, %fd53, %p190;
$L__BB5_46:
	setp.ne.s32 	%p191, %r310, 0;
	@%p191 bra 	$L__BB5_48;
	shr.u32 	%r411, %r5, 1;
	and.b32  	%r412, %r411, 496;
	mov.u32 	%r413, _ZN6thrust24THRUST_300001_SM_1000_NS8cuda_cub4core6detail5shmemE;
	add.s32 	%r414, %r413, %r412;
	st.shared.f64 	[%r414+8], %fd351;
	st.shared.u64 	[%r414+16], %rd317;
$L__BB5_48:
	bar.sync 	0;
	setp.ne.s32 	%p192, %r5, 0;
	@%p192 bra 	$L__BB5_208;
	ld.shared.f64 	%fd58, [_ZN6thrust24THRUST_300001_SM_1000_NS8cuda_cub4core6detail5shmemE+24];
	ld.shared.u64 	%rd43, [_ZN6thrust24THRUST_300001_SM_1000_NS8cuda_cub4core6detail5shmemE+32];
	abs.f64 	%fd59, %fd351;
	abs.f64 	%fd60, %fd58;
	setp.lt.f64 	%p193, %fd59, %fd60;
	mov.u64 	%rd271, %rd43;
	mov.f64 	%fd305, %fd58;
	@%p193 bra 	$L__BB5_52;
	setp.lt.f64 	%p194, %fd60, %fd59;
	mov.u64 	%rd271, %rd317;
	mov.f64 	%fd305, %fd351;
	@%p194 bra 	$L__BB5_52;
	setp.lt.s64 	%p195, %rd317, %rd43;
	min.s64 	%rd271, %rd317, %rd43;
	selp.f64 	%fd305, %fd351, %fd58, %p195;
$L__BB5_52:
	ld.shared.f64 	%fd63, [_ZN6thrust24THRUST_300001_SM_1000_NS8cuda_cub4core6detail5shmemE+40];
	ld.shared.u64 	%rd46, [_ZN6thrust24THRUST_300001_SM_1000_NS8cuda_cub4core6detail5shmemE+48];
	abs.f64 	%fd64, %fd305;
	abs.f64 	%fd65, %fd63;
	setp.lt.f64 	%p196, %fd64, %fd65;
	mov.u64 	%rd272, %rd46;
	mov.f64 	%fd306, %fd63;
	@%p196 bra 	$L__BB5_55;
	setp.lt.f64 	%p197, %fd65, %fd64;
	mov.u64 	%rd272, %rd271;
	mov.f64 	%fd306, %fd305;
	@%p197 bra 	$L__BB5_55;
	setp.lt.s64 	%p198, %rd271, %rd46;
	min.s64 	%rd272, %rd271, %rd46;
	selp.f64 	%fd306, %fd305, %fd63, %p198;
$L__BB5_55:
	ld.shared.f64 	%fd68, [_ZN6thrust24THRUST_300001_SM_1000_NS8cuda_cub4core6detail5shmemE+56];
	ld.shared.u64 	%rd49, [_ZN6thrust24THRUST_300001_SM_1000_NS8cuda_cub4core6detail5shmemE+64];
	abs.f64 	%fd69, %fd306;
	abs.f64 	%fd70, %fd68;
	setp.lt.f64 	%p199, %fd69, %fd70;
	mov.u64 	%rd273, %rd49;
	mov.f64 	%fd307, %fd68;
	@%p199 bra 	$L__BB5_58;
	setp.lt.f64 	%p200, %fd70, %fd69;
	mov.u64 	%rd273, %rd272;
	mov.f64 	%fd307, %fd306;
	@%p200 bra 	$L__BB5_58;
	setp.lt.s64 	%p201, %rd272, %rd49;
	min.s64 	%rd273, %rd272, %rd49;
	selp.f64 	%fd307, %fd306, %fd68, %p201;
$L__BB5_58:
	ld.shared.f64 	%fd73, [_ZN6thrust24THRUST_300001_SM_1000_NS8cuda_cub4core6detail5shmemE+72];
	ld.shared.u64 	%rd52, [_ZN6thrust24THRUST_300001_SM_1000_NS8cuda_cub4core6detail5shmemE+80];
	abs.f64 	%fd74, %fd307;
	abs.f64 	%fd75, %fd73;
	setp.lt.f64 	%p202, %fd74, %fd75;
	mov.u64 	%rd274, %rd52;
	mov.f64 	%fd308, %fd73;
	@%p202 bra 	$L__BB5_61;
	setp.lt.f64 	%p203, %fd75, %fd74;
	mov.u64 	%rd274, %rd273;
	mov.f64 	%fd308, %fd307;
	@%p203 bra 	$L__BB5_61;
	setp.lt.s64 	%p204, %rd273, %rd52;
	min.s64 	%rd274, %rd273, %rd52;
	selp.f64 	%fd308, %fd307, %fd73, %p204;
$L__BB5_61:
	ld.shared.f64 	%fd78, [_ZN6thrust24THRUST_300001_SM_1000_NS8cuda_cub4core6detail5shmemE+88];
	ld.shared.u64 	%rd55, [_ZN6thrust24THRUST_300001_SM_1000_NS8cuda_cub4core6detail5shmemE+96];
	abs.f64 	%fd79, %fd308;
	abs.f64 	%fd80, %fd78;
	setp.lt.f64 	%p205, %fd79, %fd80;
	mov.u64 	%rd275, %rd55;
	mov.f64 	%fd309, %fd78;
	@%p205 bra 	$L__BB5_64;
	setp.lt.f64 	%p206, %fd80, %fd79;
	mov.u64 	%rd275, %rd274;
	mov.f64 	%fd309, %fd308;
	@%p206 bra 	$L__BB5_64;
	setp.lt.s64 	%p207, %rd274, %rd55;
	min.s64 	%rd275, %rd274, %rd55;
	selp.f64 	%fd309, %fd308, %fd78, %p207;
$L__BB5_64:
	ld.shared.f64 	%fd83, [_ZN6thrust24THRUST_300001_SM_1000_NS8cuda_cub4core6detail5shmemE+104];
	ld.shared.u64 	%rd58, [_ZN6thrust24THRUST_300001_SM_1000_NS8cuda_cub4core6detail5shmemE+112];
	abs.f64 	%fd84, %fd309;
	abs.f64 	%fd85, %fd83;
	setp.lt.f64 	%p208, %fd84, %fd85;
	mov.u64 	%rd276, %rd58;
	mov.f64 	%fd310, %fd83;
	@%p208 bra 	$L__BB5_67;
	setp.lt.f64 	%p209, %fd85, %fd84;
	mov.u64 	%rd276, %rd275;
	mov.f64 	%fd310, %fd309;
	@%p209 bra 	$L__BB5_67;
	setp.lt.s64 	%p210, %rd275, %rd58;
	min.s64 	%rd276, %rd275, %rd58;
	selp.f64 	%fd310, %fd309, %fd83, %p210;
$L__BB5_67:
	ld.shared.f64 	%fd88, [_ZN6thrust24THRUST_300001_SM_1000_NS8cuda_cub4core6detail5shmemE+120];
	ld.shared.u64 	%rd61, [_ZN6thrust24THRUST_300001_SM_1000_NS8cuda_cub4core6detail5shmemE+128];
	abs.f64 	%fd89, %fd310;
	abs.f64 	%fd90, %fd88;
	setp.lt.f64 	%p211, %fd89, %fd90;
	mov.u64 	%rd317, %rd61;
	mov.f64 	%fd351, %fd88;
	@%p211 bra 	$L__BB5_208;
	setp.lt.f64 	%p212, %fd90, %fd89;
	mov.u64 	%rd317, %rd276;
	mov.f64 	%fd351, %fd310;
	@%p212 bra 	$L__BB5_208;
	setp.lt.s64 	%p213, %rd276, %rd61;
	min.s64 	%rd317, %rd276, %rd61;
	selp.f64 	%fd351, %fd310, %fd88, %p213;
	bra.uni 	$L__BB5_208;
$L__BB5_70:
	// begin inline asm
	mov.u32 %r197, %laneid;
	// end inline asm
	and.b32  	%r218, %r5, 992;
	add.s32 	%r219, %r218, 32;
	setp.gt.s32 	%p120, %r219, %r4;
	not.b32 	%r220, %r218;
	add.s32 	%r221, %r4, %r220;
	selp.b32 	%r216, %r221, 31, %p120;
	mov.b64 	%rd231, %fd298;
	mov.b64 	{%r199, %r204}, %rd231;
	mov.b32 	%r215, 1;
	mov.b32 	%r217, -1;
	// begin inline asm
	shfl.sync.down.b32 %r198, %r199, %r215, %r216, %r217;
	// end inline asm
	// begin inline asm
	shfl.sync.down.b32 %r203, %r204, %r215, %r216, %r217;
	// end inline asm
	mov.b64 	%rd232, {%r198, %r203};
	mov.b64 	%fd92, %rd232;
	mov.b64 	{%r209, %r214}, %rd264;
	// begin inline asm
	shfl.sync.down.b32 %r208, %r209, %r215, %r216, %r217;
	// end inline asm
	// begin inline asm
	shfl.sync.down.b32 %r213, %r214, %r215, %r216, %r217;
	// end inline asm
	mov.b64 	%rd63, {%r208, %r213};
	setp.ge.s32 	%p121, %r197, %r216;
	mov.u64 	%rd277, %rd264;
	mov.f64 	%fd311, %fd298;
	@%p121 bra 	$L__BB5_74;
	abs.f64 	%fd93, %fd298;
	abs.f64 	%fd94, %fd92;
	setp.lt.f64 	%p122, %fd93, %fd94;
	mov.u64 	%rd277, %rd63;
	mov.f64 	%fd311, %fd92;
	@%p122 bra 	$L__BB5_74;
	setp.lt.f64 	%p123, %fd94, %fd93;
	mov.u64 	%rd277, %rd264;
	mov.f64 	%fd311, %fd298;
	@%p123 bra 	$L__BB5_74;
	setp.lt.s64 	%p124, %rd264, %rd63;
	min.s64 	%rd277, %rd264, %rd63;
	selp.f64 	%fd311, %fd298, %fd92, %p124;
$L__BB5_74:
	mov.b64 	%rd233, %fd311;
	mov.b64 	{%r223, %r228}, %rd233;
	mov.b32 	%r239, 2;
	mov.b32 	%r241, -1;
	// begin inline asm
	shfl.sync.down.b32 %r222, %r223, %r239, %r216, %r241;
	// end inline asm
	// begin inline asm
	shfl.sync.down.b32 %r227, %r228, %r239, %r216, %r241;
	// end inline asm
	mov.b64 	%rd234, {%r222, %r227};
	mov.b64 	%fd97, %rd234;
	mov.b64 	{%r233, %r238}, %rd277;
	// begin inline asm
	shfl.sync.down.b32 %r232, %r233, %r239, %r216, %r241;
	// end inline asm
	// begin inline asm
	shfl.sync.down.b32 %r237, %r238, %r239, %r216, %r241;
	// end inline asm
	mov.b64 	%rd66, {%r232, %r237};
	add.s32 	%r242, %r197, 2;
	setp.gt.s32 	%p125, %r242, %r216;
	mov.u64 	%rd278, %rd277;
	mov.f64 	%fd312, %fd311;
	@%p125 bra 	$L__BB5_78;
	abs.f64 	%fd98, %fd311;
	abs.f64 	%fd99, %fd97;
	setp.lt.f64 	%p126, %fd98, %fd99;
	mov.u64 	%rd278, %rd66;
	mov.f64 	%fd312, %fd97;
	@%p126 bra 	$L__BB5_78;
	setp.lt.f64 	%p127, %fd99, %fd98;
	mov.u64 	%rd278, %rd277;
	mov.f64 	%fd312, %fd311;
	@%p127 bra 	$L__BB5_78;
	setp.lt.s64 	%p128, %rd277, %rd66;
	min.s64 	%rd278, %rd277, %rd66;
	selp.f64 	%fd312, %fd311, %fd97, %p128;
$L__BB5_78:
	mov.b64 	%rd235, %fd312;
	mov.b64 	{%r244, %r249}, %rd235;
	mov.b32 	%r260, 4;
	mov.b32 	%r262, -1;
	// begin inline asm
	shfl.sync.down.b32 %r243, %r244, %r260, %r216, %r262;
	// end inline asm
	// begin inline asm
	shfl.sync.down.b32 %r248, %r249, %r260, %r216, %r262;
	// end inline asm
	mov.b64 	%rd236, {%r243, %r248};
	mov.b64 	%fd102, %rd236;
	mov.b64 	{%r254, %r259}, %rd278;
	// begin inline asm
	shfl.sync.down.b32 %r253, %r254, %r260, %r216, %r262;
	// end inline asm
	// begin inline asm
	shfl.sync.down.b32 %r258, %r259, %r260, %r216, %r262;
	// end inline asm
	mov.b64 	%rd69, {%r253, %r258};
	add.s32 	%r263, %r197, 4;
	setp.gt.s32 	%p129, %r263, %r216;
	mov.u64 	%rd279, %rd278;
	mov.f64 	%fd313, %fd312;
	@%p129 bra 	$L__BB5_82;
	abs.f64 	%fd103, %fd312;
	abs.f64 	%fd104, %fd102;
	setp.lt.f64 	%p130, %fd103, %fd104;
	mov.u64 	%rd279, %rd69;
	mov.f64 	%fd313, %fd102;
	@%p130 bra 	$L__BB5_82;
	setp.lt.f64 	%p131, %fd104, %fd103;
	mov.u64 	%rd279, %rd278;
	mov.f64 	%fd313, %fd312;
	@%p131 bra 	$L__BB5_82;
	setp.lt.s64 	%p132, %rd278, %rd69;
	min.s64 	%rd279, %rd278, %rd69;
	selp.f64 	%fd313, %fd312, %fd102, %p132;
$L__BB5_82:
	mov.b64 	%rd237, %fd313;
	mov.b64 	{%r265, %r270}, %rd237;
	mov.b32 	%r281, 8;
	mov.b32 	%r283, -1;
	// begin inline asm
	shfl.sync.down.b32 %r264, %r265, %r281, %r216, %r283;
	// end inline asm
	// begin inline asm
	shfl.sync.down.b32 %r269, %r270, %r281, %r216, %r283;
	// end inline asm
	mov.b64 	%rd238, {%r264, %r269};
	mov.b64 	%fd107, %rd238;
	mov.b64 	{%r275, %r280}, %rd279;
	// begin inline asm
	shfl.sync.down.b32 %r274, %r275, %r281, %r216, %r283;
	// end inline asm
	// begin inline asm
	shfl.sync.down.b32 %r279, %r280, %r281, %r216, %r283;
	// end inline asm
	mov.b64 	%rd72, {%r274, %r279};
	add.s32 	%r284, %r197, 8;
	setp.gt.s32 	%p133, %r284, %r216;
	mov.u64 	%rd280, %rd279;
	mov.f64 	%fd314, %fd313;
	@%p133 bra 	$L__BB5_86;
	abs.f64 	%fd108, %fd313;
	abs.f64 	%fd109, %fd107;
	setp.lt.f64 	%p134, %fd108, %fd109;
	mov.u64 	%rd280, %rd72;
	mov.f64 	%fd314, %fd107;
	@%p134 bra 	$L__BB5_86;
	setp.lt.f64 	%p135, %fd109, %fd108;
	mov.u64 	%rd280, %rd279;
	mov.f64 	%fd314, %fd313;
	@%p135 bra 	$L__BB5_86;
	setp.lt.s64 	%p136, %rd279, %rd72;
	min.s64 	%rd280, %rd279, %rd72;
	selp.f64 	%fd314, %fd313, %fd107, %p136;
$L__BB5_86:
	mov.b64 	%rd239, %fd314;
	mov.b64 	{%r286, %r291}, %rd239;
	mov.b32 	%r302, 16;
	mov.b32 	%r304, -1;
	// begin inline asm
	shfl.sync.down.b32 %r285, %r286, %r302, %r216, %r304;
	// end inline asm
	// begin inline asm
	shfl.sync.down.b32 %r290, %r291, %r302, %r216, %r304;
	// end inline asm
	mov.b64 	%rd240, {%r285, %r290};
	mov.b64 	%fd112, %rd240;
	mov.b64 	{%r296, %r301}, %rd280;
	// begin inline asm
	shfl.sync.down.b32 %r295, %r296, %r302, %r216, %r304;
	// end inline asm
	// begin inline asm
	shfl.sync.down.b32 %r300, %r301, %r302, %r216, %r304;
	// end inline asm
	mov.b64 	%rd75, {%r295, %r300};
	add.s32 	%r305, %r197, 16;
	setp.gt.s32 	%p137, %r305, %r216;
	mov.u64 	%rd317, %rd280;
	mov.f64 	%fd351, %fd314;
	@%p137 bra 	$L__BB5_90;
	abs.f64 	%fd113, %fd314;
	abs.f64 	%fd114, %fd112;
	setp.lt.f64 	%p138, %fd113, %fd114;
	mov.u64 	%rd317, %rd75;
	mov.f64 	%fd351, %fd112;
	@%p138 bra 	$L__BB5_90;
	setp.lt.f64 	%p139, %fd114, %fd113;
	mov.u64 	%rd317, %rd280;
	mov.f64 	%fd351, %fd314;
	@%p139 bra 	$L__BB5_90;
	setp.lt.s64 	%p140, %rd280, %rd75;
	min.s64 	%rd317, %rd280, %rd75;
	selp.f64 	%fd351, %fd314, %fd112, %p140;
$L__BB5_90:
	setp.ne.s32 	%p141, %r197, 0;
	@%p141 bra 	$L__BB5_92;
	shr.u32 	%r306, %r5, 1;
	and.b32  	%r307, %r306, 496;
	mov.u32 	%r308, _ZN6thrust24THRUST_300001_SM_1000_NS8cuda_cub4core6detail5shmemE;
	add.s32 	%r309, %r308, %r307;
	st.shared.f64 	[%r309+8], %fd351;
	st.shared.u64 	[%r309+16], %rd317;
$L__BB5_92:
	bar.sync 	0;
	setp.ne.s32 	%p142, %r5, 0;
	@%p142 bra 	$L__BB5_208;
	setp.lt.s32 	%p143, %r4, 33;
	mov.f64 	%fd316, %fd351;
	mov.u64 	%rd282, %rd317;
	@%p143 bra 	$L__BB5_97;
	ld.shared.f64 	%fd117, [_ZN6thrust24THRUST_300001_SM_1000_NS8cuda_cub4core6detail5shmemE+24];
	ld.shared.u64 	%rd78, [_ZN6thrust24THRUST_300001_SM_1000_NS8cuda_cub4core6detail5shmemE+32];
	abs.f64 	%fd118, %fd351;
	abs.f64 	%fd119, %fd117;
	setp.lt.f64 	%p144, %fd118, %fd119;
	mov.f64 	%fd316, %fd117;
	mov.u64 	%rd282, %rd78;
	@%p144 bra 	$L__BB5_97;
	setp.lt.f64 	%p145, %fd119, %fd118;
	mov.f64 	%fd316, %fd351;
	mov.u64 	%rd282, %rd317;
	@%p145 bra 	$L__BB5_97;
	setp.lt.s64 	%p146, %rd317, %rd78;
	min.s64 	%rd282, %rd317, %rd78;
	selp.f64 	%fd316, %fd351, %fd117, %p146;
$L__BB5_97:
	setp.lt.s32 	%p147, %r4, 65;
	mov.f64 	%fd317, %fd316;
	mov.u64 	%rd283, %rd282;
	@%p147 bra 	$L__BB5_101;
	ld.shared.f64 	%fd122, [_ZN6thrust24THRUST_300001_SM_1000_NS8cuda_cub4core6detail5shmemE+40];
	ld.shared.u64 	%rd81, [_ZN6thrust24THRUST_300001_SM_1000_NS8cuda_cub4core6detail5shmemE+48];
	abs.f64 	%fd123, %fd316;
	abs.f64 	%fd124, %fd122;
	setp.lt.f64 	%p148, %fd123, %fd124;
	mov.f64 	%fd317, %fd122;
	mov.u64 	%rd283, %rd81;
	@%p148 bra 	$L__BB5_101;
	setp.lt.f64 	%p149, %fd124, %fd123;
	mov.f64 	%fd317, %fd316;
	mov.u64 	%rd283, %rd282;
	@%p149 bra 	$L__BB5_101;
	setp.lt.s64 	%p150, %rd282, %rd81;
	selp.f64 	%fd317, %fd316, %fd122, %p150;
	min.s64 	%rd283, %rd282, %rd81;
$L__BB5_101:
	setp.lt.s32 	%p151, %r4, 97;
	mov.f64 	%fd318, %fd317;
	mov.u64 	%rd284, %rd283;
	@%p151 bra 	$L__BB5_105;
	ld.shared.f64 	%fd127, [_ZN6thrust24THRUST_300001_SM_1000_NS8cuda_cub4core6detail5shmemE+56];
	ld.shared.u64 	%rd84, [_ZN6thrust24THRUST_300001_SM_1000_NS8cuda_cub4core6detail5shmemE+64];
	abs.f64 	%fd128, %fd317;
	abs.f64 	%fd129, %fd127;
	setp.lt.f64 	%p152, %fd128, %fd129;
	mov.f64 	%fd318, %fd127;
	mov.u64 	%rd284, %rd84;
	@%p152 bra 	$L__BB5_105;
	setp.lt.f64 	%p153, %fd129, %fd128;
	mov.f64 	%fd318, %fd317;
	mov.u64 	%rd284, %rd283;
	@%p153 bra 	$L__BB5_105;
	setp.lt.s64 	%p154, %rd283, %rd84;
	selp.f64 	%fd318, %fd317, %fd127, %p154;
	min.s64 	%rd284, %rd283, %rd84;
$L__BB5_105:
	setp.lt.s32 	%p155, %r4, 129;
	mov.f64 	%fd319, %fd318;
	mov.u64 	%rd285, %rd284;
	@%p155 bra 	$L__BB5_109;
	ld.shared.f64 	%fd132, [_ZN6thrust24THRUST_300001_SM_1000_NS8cuda_cub4core6detail5shmemE+72];
	ld.shared.u64 	%rd87, [_ZN6thrust24THRUST_300001_SM_1000_NS8cuda_cub4core6detail5shmemE+80];
	abs.f64 	%fd133, %fd318;
	abs.f64 	%fd134, %fd132;
	setp.lt.f64 	%p156, %fd133, %fd134;
	mov.f64 	%fd319, %fd132;
	mov.u64 	%rd285, %rd87;
	@%p156 bra 	$L__BB5_109;
	setp.lt.f64 	%p157, %fd134, %fd133;
	mov.f64 	%fd319, %fd318;
	mov.u64 	%rd285, %rd284;
	@%p157 bra 	$L__BB5_109;
	setp.lt.s64 	%p158, %rd284, %rd87;
	selp.f64 	%fd319, %fd318, %fd132, %p158;
	min.s64 	%rd285, %rd284, %rd87;
$L__BB5_109:
	setp.lt.s32 	%p159, %r4, 161;
	mov.f64 	%fd320, %fd319;
	mov.u64 	%rd286, %rd285;
	@%p159 bra 	$L__BB5_113;
	ld.shared.f64 	%fd137, [_ZN6thrust24THRUST_300001_SM_1000_NS8cuda_cub4core6detail5shmemE+88];
	ld.shared.u64 	%rd90, [_ZN6thrust24THRUST_300001_SM_1000_NS8cuda_cub4core6detail5shmemE+96];
	abs.f64 	%fd138, %fd319;
	abs.f64 	%fd139, %fd137;
	setp.lt.f64 	%p160, %fd138, %fd139;
	mov.f64 	%fd320, %fd137;
	mov.u64 	%rd286, %rd90;
	@%p160 bra 	$L__BB5_113;
	setp.lt.f64 	%p161, %fd139, %fd138;
	mov.f64 	%fd320, %fd319;
	mov.u64 	%rd286, %rd285;
	@%p161 bra 	$L__BB5_113;
	setp.lt.s64 	%p162, %rd285, %rd90;
	selp.f64 	%fd320, %fd319, %fd137, %p162;
	min.s64 	%rd286, %rd285, %rd90;
$L__BB5_113:
	setp.lt.s32 	%p163, %r4, 193;
	mov.f64 	%fd321, %fd320;
	mov.u64 	%rd287, %rd286;
	@%p163 bra 	$L__BB5_117;
	ld.shared.f64 	%fd142, [_ZN6thrust24THRUST_300001_SM_1000_NS8cuda_cub4core6detail5shmemE+104];
	ld.shared.u64 	%rd93, [_ZN6thrust24THRUST_300001_SM_1000_NS8cuda_cub4core6detail5shmemE+112];
	abs.f64 	%fd143, %fd320;
	abs.f64 	%fd144, %fd142;
	setp.lt.f64 	%p164, %fd143, %fd144;
	mov.f64 	%fd321, %fd142;
	mov.u64 	%rd287, %rd93;
	@%p164 bra 	$L__BB5_117;
	setp.lt.f64 	%p165, %fd144, %fd143;
	mov.f64 	%fd321, %fd320;
	mov.u64 	%rd287, %rd286;
	@%p165 bra 	$L__BB5_117;
	setp.lt.s64 	%p166, %rd286, %rd93;
	selp.f64 	%fd321, %fd320, %fd142, %p166;
	min.s64 	%rd287, %rd286, %rd93;
$L__BB5_117:
	setp.lt.s32 	%p167, %r4, 225;
	mov.u64 	%rd317, %rd287;
	mov.f64 	%fd351, %fd321;
	@%p167 bra 	$L__BB5_208;
	ld.shared.f64 	%fd147, [_ZN6thrust24THRUST_300001_SM_1000_NS8cuda_cub4core6detail5shmemE+120];
	ld.shared.u64 	%rd96, [_ZN6thrust24THRUST_300001_SM_1000_NS8cuda_cub4core6detail5shmemE+128];
	abs.f64 	%fd148, %fd321;
	abs.f64 	%fd149, %fd147;
	setp.lt.f64 	%p168, %fd148, %fd149;
	mov.u64 	%rd317, %rd96;
	mov.f64 	%fd351, %fd147;
	@%p168 bra 	$L__BB5_208;
	setp.lt.f64 	%p169, %fd149, %fd148;
	mov.u64 	%rd317, %rd287;
	mov.f64 	%fd351, %fd321;
	@%p169 bra 	$L__BB5_208;
	setp.lt.s64 	%p170, %rd287, %rd96;
	selp.f64 	%fd351, %fd321, %fd147, %p170;
	min.s64 	%rd317, %rd287, %rd96;
	bra.uni 	$L__BB5_208;
$L__BB5_121:
	mov.u32 	%r35, %tid.x;
	cvt.s64.s32 	%rd183, %r2;
	add.s64 	%rd98, %rd3, %rd183;
	cvt.u64.u32 	%rd99, %r35;
	add.s64 	%rd184, %rd99, %rd183;
	shl.b64 	%rd185, %rd184, 3;
	add.s64 	%rd186, %rd2, %rd185;
	ld.global.f64 	%fd274, [%rd186];
	add.s32 	%r69, %r35, 256;
	cvt.u64.u32 	%rd187, %r69;
	ld.global.f64 	%fd275, [%rd186+2048];
	add.s32 	%r70, %r35, 512;
	cvt.u64.u32 	%rd188, %r70;
	ld.global.f64 	%fd276, [%rd186+4096];
	add.s32 	%r71, %r35, 768;
	cvt.u64.u32 	%rd189, %r71;
	ld.global.f64 	%fd277, [%rd186+6144];
	or.b32  	%r72, %r35, 1024;
	cvt.u64.u32 	%rd100, %r72;
	add.s64 	%rd305, %rd98, %rd100;
	ld.global.f64 	%fd339, [%rd186+8192];
	abs.f64 	%fd278, %fd274;
	abs.f64 	%fd279, %fd275;
	setp.geu.f64 	%p2, %fd278, %fd279;
	selp.f64 	%fd280, %fd274, %fd275, %p2;
	selp.b64 	%rd190, %rd99, %rd187, %p2;
	abs.f64 	%fd281, %fd280;
	abs.f64 	%fd282, %fd276;
	setp.geu.f64 	%p3, %fd281, %fd282;
	selp.f64 	%fd283, %fd280, %fd276, %p3;
	selp.b64 	%rd191, %rd190, %rd188, %p3;
	abs.f64 	%fd284, %fd283;
	abs.f64 	%fd285, %fd277;
	setp.geu.f64 	%p4, %fd284, %fd285;
	selp.f64 	%fd152, %fd283, %fd277, %p4;
	selp.b64 	%rd102, %rd191, %rd189, %p4;
	abs.f64 	%fd153, %fd152;
	abs.f64 	%fd154, %fd339;
	setp.lt.f64 	%p5, %fd153, %fd154;
	@%p5 bra 	$L__BB5_123;
	setp.lt.f64 	%p6, %fd154, %fd153;
	setp.lt.u64 	%p7, %rd102, %rd100;
	or.pred  	%p8, %p6, %p7;
	selp.f64 	%fd339, %fd152, %fd339, %p8;
	add.s64 	%rd194, %rd98, %rd102;
	selp.b64 	%rd305, %rd194, %rd305, %p8;
$L__BB5_123:
	setp.le.s32 	%p9, %r66, %r3;
	@%p9 bra 	$L__BB5_164;
	setp.ne.s32 	%p10, %r35, 0;
	@%p10 bra 	$L__BB5_126;
	atom.global.add.u32 	%r73, [%rd1+4], 1280;
	add.s32 	%r74, %r73, %r3;
	st.shared.u32 	[_ZN6thrust24THRUST_300001_SM_1000_NS8cuda_cub4core6detail5shmemE+152], %r74;
$L__BB5_126:
	bar.sync 	0;
	ld.shared.u32 	%r427, [_ZN6thrust24THRUST_300001_SM_1000_NS8cuda_cub4core6detail5shmemE+152];
	add.s32 	%r75, %r427, 1280;
	setp.gt.s32 	%p11, %r75, %r66;
	@%p11 bra 	$L__BB5_141;
	mov.f64 	%fd323, %fd339;
	mov.u64 	%rd289, %rd305;
$L__BB5_128:
	cvt.s64.s32 	%rd195, %r427;
	add.s64 	%rd196, %rd99, %rd195;
	shl.b64 	%rd197, %rd196, 3;
	add.s64 	%rd198, %rd2, %rd197;
	add.s64 	%rd290, %rd196, %rd3;
	ld.global.f64 	%fd324, [%rd198];
	add.s64 	%rd291, %rd290, 256;
	ld.global.f64 	%fd325, [%rd198+2048];
	add.s64 	%rd292, %rd290, 512;
	ld.global.f64 	%fd326, [%rd198+4096];
	add.s64 	%rd293, %rd290, 768;
	ld.global.f64 	%fd327, [%rd198+6144];
	add.s64 	%rd305, %rd290, 1024;
	ld.global.f64 	%fd339, [%rd198+8192];
	abs.f64 	%fd163, %fd323;
	abs.f64 	%fd164, %fd324;
	setp.lt.f64 	%p12, %fd163, %fd164;
	@%p12 bra 	$L__BB5_130;
	setp.lt.f64 	%p13, %fd164, %fd163;
	setp.lt.s64 	%p14, %rd289, %rd290;
	or.pred  	%p15, %p13, %p14;
	selp.f64 	%fd324, %fd323, %fd324, %p15;
	selp.b64 	%rd290, %rd289, %rd290, %p15;
$L__BB5_130:
	abs.f64 	%fd167, %fd324;
	abs.f64 	%fd168, %fd325;
	setp.lt.f64 	%p16, %fd167, %fd168;
	@%p16 bra 	$L__BB5_132;
	setp.lt.f64 	%p17, %fd168, %fd167;
	setp.lt.s64 	%p18, %rd290, %rd291;
	or.pred  	%p19, %p17, %p18;
	selp.f64 	%fd325, %fd324, %fd325, %p19;
	selp.b64 	%rd291, %rd290, %rd291, %p19;
$L__BB5_132:
	abs.f64 	%fd171, %fd325;
	abs.f64 	%fd172, %fd326;
	setp.lt.f64 	%p20, %fd171, %fd172;
	@%p20 bra 	$L__BB5_134;
	setp.lt.f64 	%p21, %fd172, %fd171;
	setp.lt.s64 	%p22, %rd291, %rd292;
	or.pred  	%p23, %p21, %p22;
	selp.f64 	%fd326, %fd325, %fd326, %p23;
	selp.b64 	%rd292, %rd291, %rd292, %p23;
$L__BB5_134:
	abs.f64 	%fd175, %fd326;
	abs.f64 	%fd176, %fd327;
	setp.lt.f64 	%p24, %fd175, %fd176;
	@%p24 bra 	$L__BB5_136;
	setp.lt.f64 	%p25, %fd176, %fd175;
	setp.lt.s64 	%p26, %rd292, %rd293;
	or.pred  	%p27, %p25, %p26;
	selp.f64 	%fd327, %fd326, %fd327, %p27;
	selp.b64 	%rd293, %rd292, %rd293, %p27;
$L__BB5_136:
	abs.f64 	%fd179, %fd327;
	abs.f64 	%fd180, %fd339;
	setp.lt.f64 	%p28, %fd179, %fd180;
	@%p28 bra 	$L__BB5_138;
	setp.lt.f64 	%p29, %fd180, %fd179;
	setp.lt.s64 	%p30, %rd293, %rd305;
	or.pred  	%p31, %p29, %p30;
	selp.f64 	%fd339, %fd327, %fd339, %p31;
	selp.b64 	%rd305, %rd293, %rd305, %p31;
$L__BB5_138:
	setp.ne.s32 	%p32, %r35, 0;
	bar.sync 	0;
	@%p32 bra 	$L__BB5_140;
	atom.global.add.u32 	%r76, [%rd1+4], 1280;
	add.s32 	%r77, %r76, %r3;
	st.shared.u32 	[_ZN6thrust24THRUST_300001_SM_1000_NS8cuda_cub4core6detail5shmemE+152], %r77;
$L__BB5_140:
	bar.sync 	0;
	ld.shared.u32 	%r427, [_ZN6thrust24THRUST_300001_SM_1000_NS8cuda_cub4core6detail5shmemE+152];
	add.s32 	%r78, %r427, 1280;
	setp.le.s32 	%p33, %r78, %r66;
	mov.f64 	%fd323, %fd339;
	mov.u64 	%rd289, %rd305;
	@%p33 bra 	$L__BB5_128;
$L__BB5_141:
	setp.le.s32 	%p34, %r66, %r427;
	@%p34 bra 	$L__BB5_164;
	sub.s32 	%r40, %r66, %r427;
	setp.ge.s32 	%p35, %r35, %r40;
	@%p35 bra 	$L__BB5_164;
	not.b32 	%r79, %r35;
	add.s32 	%r80, %r66, %r79;
	sub.s32 	%r41, %r80, %r427;
	and.b32  	%r81, %r41, 768;
	setp.eq.s32 	%p36, %r81, 768;
	mov.u32 	%r431, %r35;
	@%p36 bra 	$L__BB5_149;
	add.s32 	%r429, %r35, %r427;
	shr.u32 	%r82, %r41, 8;
	add.s32 	%r83, %r82, 1;
	and.b32  	%r84, %r83, 3;
	neg.s32 	%r428, %r84;
	mov.u32 	%r431, %r35;
$L__BB5_145:
	.pragma "nounroll";
	mov.u64 	%rd122, %rd305;
	mov.f64 	%fd184, %fd339;
	cvt.s64.s32 	%rd200, %r429;
	add.s64 	%rd123, %rd3, %rd200;
	mul.wide.s32 	%rd201, %r429, 8;
	add.s64 	%rd202, %rd2, %rd201;
	ld.global.f64 	%fd185, [%rd202];
	abs.f64 	%fd186, %fd184;
	abs.f64 	%fd187, %fd185;
	setp.lt.f64 	%p37, %fd186, %fd187;
	mov.f64 	%fd339, %fd185;
	mov.u64 	%rd305, %rd123;
	@%p37 bra 	$L__BB5_148;
	setp.lt.f64 	%p38, %fd187, %fd186;
	mov.f64 	%fd339, %fd184;
	mov.u64 	%rd305, %rd122;
	@%p38 bra 	$L__BB5_148;
	setp.lt.s64 	%p39, %rd122, %rd123;
	selp.f64 	%fd339, %fd184, %fd185, %p39;
	min.s64 	%rd305, %rd122, %rd123;
$L__BB5_148:
	add.s32 	%r431, %r431, 256;
	add.s32 	%r429, %r429, 256;
	add.s32 	%r428, %r428, 1;
	setp.ne.s32 	%p40, %r428, 0;
	@%p40 bra 	$L__BB5_145;
$L__BB5_149:
	setp.lt.u32 	%p41, %r41, 768;
	@%p41 bra 	$L__BB5_164;
	add.s32 	%r432, %r431, %r427;
	add.s32 	%r435, %r432, 256;
	add.s32 	%r434, %r432, 512;
	add.s32 	%r433, %r432, 768;
	add.s64 	%rd128, %rd2, 4096;
$L__BB5_151:
	cvt.s64.s32 	%rd203, %r435;
	add.s64 	%rd130, %rd3, %rd203;
	cvt.s64.s32 	%rd204, %r434;
	add.s64 	%rd131, %rd3, %rd204;
	cvt.s64.s32 	%rd205, %r433;
	add.s64 	%rd132, %rd3, %rd205;
	cvt.s64.s32 	%rd206, %r432;
	mul.wide.s32 	%rd207, %r432, 8;
	add.s64 	%rd133, %rd128, %rd207;
	add.s64 	%rd134, %rd3, %rd206;
	ld.global.f64 	%fd193, [%rd133+-4096];
	abs.f64 	%fd194, %fd339;
	abs.f64 	%fd195, %fd193;
	setp.lt.f64 	%p42, %fd194, %fd195;
	mov.f64 	%fd335, %fd193;
	mov.u64 	%rd301, %rd134;
	@%p42 bra 	$L__BB5_154;
	setp.lt.f64 	%p43, %fd195, %fd194;
	mov.f64 	%fd335, %fd339;
	mov.u64 	%rd301, %rd305;
	@%p43 bra 	$L__BB5_154;
	setp.lt.s64 	%p44, %rd305, %rd134;
	selp.f64 	%fd335, %fd339, %fd193, %p44;
	min.s64 	%rd301, %rd305, %rd134;
$L__BB5_154:
	ld.global.f64 	%fd198, [%rd133+-2048];
	abs.f64 	%fd199, %fd335;
	abs.f64 	%fd200, %fd198;
	setp.lt.f64 	%p45, %fd199, %fd200;
	mov.f64 	%fd336, %fd198;
	mov.u64 	%rd302, %rd130;
	@%p45 bra 	$L__BB5_157;
	setp.lt.f64 	%p46, %fd200, %fd199;
	mov.f64 	%fd336, %fd335;
	mov.u64 	%rd302, %rd301;
	@%p46 bra 	$L__BB5_157;
	setp.lt.s64 	%p47, %rd301, %rd130;
	selp.f64 	%fd336, %fd335, %fd198, %p47;
	min.s64 	%rd302, %rd301, %rd130;
$L__BB5_157:
	ld.global.f64 	%fd203, [%rd133];
	abs.f64 	%fd204, %fd336;
	abs.f64 	%fd205, %fd203;
	setp.lt.f64 	%p48, %fd204, %fd205;
	mov.f64 	%fd337, %fd203;
	mov.u64 	%rd303, %rd131;
	@%p48 bra 	$L__BB5_160;
	setp.lt.f64 	%p49, %fd205, %fd204;
	mov.f64 	%fd337, %fd336;
	mov.u64 	%rd303, %rd302;
	@%p49 bra 	$L__BB5_160;
	setp.lt.s64 	%p50, %rd302, %rd131;
	selp.f64 	%fd337, %fd336, %fd203, %p50;
	min.s64 	%rd303, %rd302, %rd131;
$L__BB5_160:
	ld.global.f64 	%fd208, [%rd133+2048];
	abs.f64 	%fd209, %fd337;
	abs.f64 	%fd210, %fd208;
	setp.lt.f64 	%p51, %fd209, %fd210;
	mov.f64 	%fd339, %fd208;
	mov.u64 	%rd305, %rd132;
	@%p51 bra 	$L__BB5_163;
	setp.lt.f64 	%p52, %fd210, %fd209;
	mov.f64 	%fd339, %fd337;
	mov.u64 	%rd305, %rd303;
	@%p52 bra 	$L__BB5_163;
	setp.lt.s64 	%p53, %rd303, %rd132;
	selp.f64 	%fd339, %fd337, %fd208, %p53;
	min.s64 	%rd305, %rd303, %rd132;
$L__BB5_163:
	add.s32 	%r431, %r431, 1024;
	add.s32 	%r435, %r435, 1024;
	add.s32 	%r434, %r434, 1024;
	add.s32 	%r433, %r433, 1024;
	add.s32 	%r432, %r432, 1024;
	setp.lt.s32 	%p54, %r431, %r40;
	@%p54 bra 	$L__BB5_151;
$L__BB5_164:
	// begin inline asm
	mov.u32 %r85, %laneid;
	// end inline asm
	mov.b64 	%rd208, %fd339;
	mov.b64 	{%r87, %r92}, %rd208;
	mov.b32 	%r103, 1;
	mov.b32 	%r104, 31;
	mov.b32 	%r105, -1;
	// begin inline asm
	shfl.sync.down.b32 %r86, %r87, %r103, %r104, %r105;
	// end inline asm
	// begin inline asm
	shfl.sync.down.b32 %r91, %r92, %r103, %r104, %r105;
	// end inline asm
	mov.b64 	%rd209, {%r86, %r91};
	mov.b64 	%fd214, %rd209;
	mov.b64 	{%r97, %r102}, %rd305;
	// begin inline asm
	shfl.sync.down.b32 %r96, %r97, %r103, %r104, %r105;
	// end inline asm
	// begin inline asm
	shfl.sync.down.b32 %r101, %r102, %r103, %r104, %r105;
	// end inline asm
	mov.b64 	%rd144, {%r96, %r101};
	setp.gt.s32 	%p55, %r85, 30;
	mov.f64 	%fd340, %fd339;
	mov.u64 	%rd306, %rd305;
	@%p55 bra 	$L__BB5_168;
	abs.f64 	%fd215, %fd339;
	abs.f64 	%fd216, %fd214;
	setp.lt.f64 	%p56, %fd215, %fd216;
	mov.f64 	%fd340, %fd214;
	mov.u64 	%rd306, %rd144;
	@%p56 bra 	$L__BB5_168;
	setp.lt.f64 	%p57, %fd216, %fd215;
	mov.f64 	%fd340, %fd339;
	mov.u64 	%rd306, %rd305;
	@%p57 bra 	$L__BB5_168;
	setp.lt.s64 	%p58, %rd305, %rd144;
	selp.f64 	%fd340, %fd339, %fd214, %p58;
	min.s64 	%rd306, %rd305, %rd144;
$L__BB5_168:
	mov.b64 	%rd210, %fd340;
	mov.b64 	{%r107, %r112}, %rd210;
	mov.b32 	%r123, 2;
	mov.b32 	%r124, 31;
	mov.b32 	%r125, -1;
	// begin inline asm
	shfl.sync.down.b32 %r106, %r107, %r123, %r124, %r125;
	// end inline asm
	// begin inline asm
	shfl.sync.down.b32 %r111, %r112, %r123, %r124, %r125;
	// end inline asm
	mov.b64 	%rd211, {%r106, %r111};
	mov.b64 	%fd219, %rd211;
	mov.b64 	{%r117, %r122}, %rd306;
	// begin inline asm
	shfl.sync.down.b32 %r116, %r117, %r123, %r124, %r125;
	// end inline asm
	// begin inline asm
	shfl.sync.down.b32 %r121, %r122, %r123, %r124, %r125;
	// end inline asm
	mov.b64 	%rd147, {%r116, %r121};
	setp.gt.s32 	%p59, %r85, 29;
	mov.f64 	%fd341, %fd340;
	mov.u64 	%rd307, %rd306;
	@%p59 bra 	$L__BB5_172;
	abs.f64 	%fd220, %fd340;
	abs.f64 	%fd221, %fd219;
	setp.lt.f64 	%p60, %fd220, %fd221;
	mov.f64 	%fd341, %fd219;
	mov.u64 	%rd307, %rd147;
	@%p60 bra 	$L__BB5_172;
	setp.lt.f64 	%p61, %fd221, %fd220;
	mov.f64 	%fd341, %fd340;
	mov.u64 	%rd307, %rd306;
	@%p61 bra 	$L__BB5_172;
	setp.lt.s64 	%p62, %rd306, %rd147;
	selp.f64 	%fd341, %fd340, %fd219, %p62;
	min.s64 	%rd307, %rd306, %rd147;
$L__BB5_172:
	mov.b64 	%rd212, %fd341;
	mov.b64 	{%r127, %r132}, %rd212;
	mov.b32 	%r143, 4;
	mov.b32 	%r144, 31;
	mov.b32 	%r145, -1;
	// begin inline asm
	shfl.sync.down.b32 %r126, %r127, %r143, %r144, %r145;
	// end inline asm
	// begin inline asm
	shfl.sync.down.b32 %r131, %r132, %r143, %r144, %r145;
	// end inline asm
	mov.b64 	%rd213, {%r126, %r131};
	mov.b64 	%fd224, %rd213;
	mov.b64 	{%r137, %r142}, %rd307;
	// begin inline asm
	shfl.sync.down.b32 %r136, %r137, %r143, %r144, %r145;
	// end inline asm
	// begin inline asm
	shfl.sync.down.b32 %r141, %r142, %r143, %r144, %r145;
	// end inline asm
	mov.b64 	%rd150, {%r136, %r141};
	setp.gt.s32 	%p63, %r85, 27;
	mov.f64 	%fd342, %fd341;
	mov.u64 	%rd308, %rd307;
	@%p63 bra 	$L__BB5_176;
	abs.f64 	%fd225, %fd341;
	abs.f64 	%fd226, %fd224;
	setp.lt.f64 	%p64, %fd225, %fd226;
	mov.f64 	%fd342, %fd224;
	mov.u64 	%rd308, %rd150;
	@%p64 bra 	$L__BB5_176;
	setp.lt.f64 	%p65, %fd226, %fd225;
	mov.f64 	%fd342, %fd341;
	mov.u64 	%rd308, %rd307;
	@%p65 bra 	$L__BB5_176;
	setp.lt.s64 	%p66, %rd307, %rd150;
	selp.f64 	%fd342, %fd341, %fd224, %p66;
	min.s64 	%rd308, %rd307, %rd150;
$L__BB5_176:
	mov.b64 	%rd214, %fd342;
	mov.b64 	{%r147, %r152}, %rd214;
	mov.b32 	%r163, 8;
	mov.b32 	%r164, 31;
	mov.b32 	%r165, -1;
	// begin inline asm
	shfl.sync.down.b32 %r146, %r147, %r163, %r164, %r165;
	// end inline asm
	// begin inline asm
	shfl.sync.down.b32 %r151, %r152, %r163, %r164, %r165;
	// end inline asm
	mov.b64 	%rd215, {%r146, %r151};
	mov.b64 	%fd229, %rd215;
	mov.b64 	{%r157, %r162}, %rd308;
	// begin inline asm
	shfl.sync.down.b32 %r156, %r157, %r163, %r164, %r165;
	// end inline asm
	// begin inline asm
	shfl.sync.down.b32 %r161, %r162, %r163, %r164, %r165;
	// end inline asm
	mov.b64 	%rd153, {%r156, %r161};
	setp.gt.s32 	%p67, %r85, 23;
	mov.f64 	%fd343, %fd342;
	mov.u64 	%rd309, %rd308;
	@%p67 bra 	$L__BB5_180;
	abs.f64 	%fd230, %fd342;
	abs.f64 	%fd231, %fd229;
	setp.lt.f64 	%p68, %fd230, %fd231;
	mov.f64 	%fd343, %fd229;
	mov.u64 	%rd309, %rd153;
	@%p68 bra 	$L__BB5_180;
	setp.lt.f64 	%p69, %fd231, %fd230;
	mov.f64 	%fd343, %fd342;
	mov.u64 	%rd309, %rd308;
	@%p69 bra 	$L__BB5_180;
	setp.lt.s64 	%p70, %rd308, %rd153;
	selp.f64 	%fd343, %fd342, %fd229, %p70;
	min.s64 	%rd309, %rd308, %rd153;
$L__BB5_180:
	mov.b64 	%rd216, %fd343;
	mov.b64 	{%r167, %r172}, %rd216;
	mov.b32 	%r183, 16;
	mov.b32 	%r184, 31;
	mov.b32 	%r185, -1;
	// begin inline asm
	shfl.sync.down.b32 %r166, %r167, %r183, %r184, %r185;
	// end inline asm
	// begin inline asm
	shfl.sync.down.b32 %r171, %r172, %r183, %r184, %r185;
	// end inline asm
	mov.b64 	%rd217, {%r166, %r171};
	mov.b64 	%fd234, %rd217;
	mov.b64 	{%r177, %r182}, %rd309;
	// begin inline asm
	shfl.sync.down.b32 %r176, %r177, %r183, %r184, %r185;
	// end inline asm
	// begin inline asm
	shfl.sync.down.b32 %r181, %r182, %r183, %r184, %r185;
	// end inline asm
	mov.b64 	%rd156, {%r176, %r181};
	setp.gt.s32 	%p71, %r85, 15;
	mov.f64 	%fd351, %fd343;
	mov.u64 	%rd317, %rd309;
	@%p71 bra 	$L__BB5_184;
	abs.f64 	%fd235, %fd343;
	abs.f64 	%fd236, %fd234;
	setp.lt.f64 	%p72, %fd235, %fd236;
	mov.f64 	%fd351, %fd234;
	mov.u64 	%rd317, %rd156;
	@%p72 bra 	$L__BB5_184;
	setp.lt.f64 	%p73, %fd236, %fd235;
	mov.f64 	%fd351, %fd343;
	mov.u64 	%rd317, %rd309;
	@%p73 bra 	$L__BB5_184;
	setp.lt.s64 	%p74, %rd309, %rd156;
	selp.f64 	%fd351, %fd343, %fd234, %p74;
	min.s64 	%rd317, %rd309, %rd156;
$L__BB5_184:
	setp.ne.s32 	%p75, %r85, 0;
	@%p75 bra 	$L__BB5_186;
	shr.u32 	%r186, %r35, 1;
	and.b32  	%r187, %r186, 496;
	mov.u32 	%r188, _ZN6thrust24THRUST_300001_SM_1000_NS8cuda_cub4core6detail5shmemE;
	add.s32 	%r189, %r188, %r187;
	st.shared.f64 	[%r189+8], %fd351;
	st.shared.u64 	[%r189+16], %rd317;
$L__BB5_186:
	bar.sync 	0;
	setp.ne.s32 	%p76, %r35, 0;
	@%p76 bra 	$L__BB5_208;
	ld.shared.f64 	%fd239, [_ZN6thrust24THRUST_300001_SM_1000_NS8cuda_cub4core6detail5shmemE+24];
	ld.shared.u64 	%rd159, [_ZN6thrust24THRUST_300001_SM_1000_NS8cuda_cub4core6detail5shmemE+32];
	abs.f64 	%fd240, %fd351;
	abs.f64 	%fd241, %fd239;
	setp.lt.f64 	%p77, %fd240, %fd241;
	mov.f64 	%fd345, %fd239;
	mov.u64 	%rd311, %rd159;
	@%p77 bra 	$L__BB5_190;
	setp.lt.f64 	%p78, %fd241, %fd240;
	mov.f64 	%fd345, %fd351;
	mov.u64 	%rd311, %rd317;
	@%p78 bra 	$L__BB5_190;
	setp.lt.s64 	%p79, %rd317, %rd159;
	selp.f64 	%fd345, %fd351, %fd239, %p79;
	min.s64 	%rd311, %rd317, %rd159;
$L__BB5_190:
	ld.shared.f64 	%fd244, [_ZN6thrust24THRUST_300001_SM_1000_NS8cuda_cub4core6detail5shmemE+40];
	ld.shared.u64 	%rd162, [_ZN6thrust24THRUST_300001_SM_1000_NS8cuda_cub4core6detail5shmemE+48];
	abs.f64 	%fd245, %fd345;
	abs.f64 	%fd246, %fd244;
	setp.lt.f64 	%p80, %fd245, %fd246;
	mov.f64 	%fd346, %fd244;
	mov.u64 	%rd312, %rd162;
	@%p80 bra 	$L__BB5_193;
	setp.lt.f64 	%p81, %fd246, %fd245;
	mov.f64 	%fd346, %fd345;
	mov.u64 	%rd312, %rd311;
	@%p81 bra 	$L__BB5_193;
	setp.lt.s64 	%p82, %rd311, %rd162;
	selp.f64 	%fd346, %fd345, %fd244, %p82;
	min.s64 	%rd312, %rd311, %rd162;
$L__BB5_193:
	ld.shared.f64 	%fd249, [_ZN6thrust24THRUST_300001_SM_1000_NS8cuda_cub4core6detail5shmemE+56];
	ld.shared.u64 	%rd165, [_ZN6thrust24THRUST_300001_SM_1000_NS8cuda_cub4core6detail5shmemE+64];
	abs.f64 	%fd250, %fd346;
	abs.f64 	%fd251, %fd249;
	setp.lt.f64 	%p83, %fd250, %fd251;
	mov.f64 	%fd347, %fd249;
	mov.u64 	%rd313, %rd165;
	@%p83 bra 	$L__BB5_196;
	setp.lt.f64 	%p84, %fd251, %fd250;
	mov.f64 	%fd347, %fd346;
	mov.u64 	%rd313, %rd312;
	@%p84 bra 	$L__BB5_196;
	setp.lt.s64 	%p85, %rd312, %rd165;
	selp.f64 	%fd347, %fd346, %fd249, %p85;
	min.s64 	%rd313, %rd312, %rd165;
$L__BB5_196:
	ld.shared.f64 	%fd254, [_ZN6thrust24THRUST_300001_SM_1000_NS8cuda_cub4core6detail5shmemE+72];
	ld.shared.u64 	%rd168, [_ZN6thrust24THRUST_300001_SM_1000_NS8cuda_cub4core6detail5shmemE+80];
	abs.f64 	%fd255, %fd347;
	abs.f64 	%fd256, %fd254;
	setp.lt.f64 	%p86, %fd255, %fd256;
	mov.f64 	%fd348, %fd254;
	mov.u64 	%rd314, %rd168;
	@%p86 bra 	$L__BB5_199;
	setp.lt.f64 	%p87, %fd256, %fd255;
	mov.f64 	%fd348, %fd347;
	mov.u64 	%rd314, %rd313;
	@%p87 bra 	$L__BB5_199;
	setp.lt.s64 	%p88, %rd313, %rd168;
	selp.f64 	%fd348, %fd347, %fd254, %p88;
	min.s64 	%rd314, %rd313, %rd168;
$L__BB5_199:
	ld.shared.f64 	%fd259, [_ZN6thrust24THRUST_300001_SM_1000_NS8cuda_cub4core6detail5shmemE+88];
	ld.shared.u64 	%rd171, [_ZN6thrust24THRUST_300001_SM_1000_NS8cuda_cub4core6detail5shmemE+96];
	abs.f64 	%fd260, %fd348;
	abs.f64 	%fd261, %fd259;
	setp.lt.f64 	%p89, %fd260, %fd261;
	mov.f64 	%fd349, %fd259;
	mov.u64 	%rd315, %rd171;
	@%p89 bra 	$L__BB5_202;
	setp.lt.f64 	%p90, %fd261, %fd260;
	mov.f64 	%fd349, %fd348;
	mov.u64 	%rd315, %rd314;
	@%p90 bra 	$L__BB5_202;
	setp.lt.s64 	%p91, %rd314, %rd171;
	selp.f64 	%fd349, %fd348, %fd259, %p91;
	min.s64 	%rd315, %rd314, %rd171;
$L__BB5_202:
	ld.shared.f64 	%fd264, [_ZN6thrust24THRUST_300001_SM_1000_NS8cuda_cub4core6detail5shmemE+104];
	ld.shared.u64 	%rd174, [_ZN6thrust24THRUST_300001_SM_1000_NS8cuda_cub4core6detail5shmemE+112];
	abs.f64 	%fd265, %fd349;
	abs.f64 	%fd266, %fd264;
	setp.lt.f64 	%p92, %fd265, %fd266;
	mov.f64 	%fd350, %fd264;
	mov.u64 	%rd316, %rd174;
	@%p92 bra 	$L__BB5_205;
	setp.lt.f64 	%p93, %fd266, %fd265;
	mov.f64 	%fd350, %fd349;
	mov.u64 	%rd316, %rd315;
	@%p93 bra 	$L__BB5_205;
	setp.lt.s64 	%p94, %rd315, %rd174;
	selp.f64 	%fd350, %fd349, %fd264, %p94;
	min.s64 	%rd316, %rd315, %rd174;
$L__BB5_205:
	ld.shared.f64 	%fd269, [_ZN6thrust24THRUST_300001_SM_1000_NS8cuda_cub4core6detail5shmemE+120];
	ld.shared.u64 	%rd177, [_ZN6thrust24THRUST_300001_SM_1000_NS8cuda_cub4core6detail5shmemE+128];
	abs.f64 	%fd270, %fd350;
	abs.f64 	%fd271, %fd269;
	setp.lt.f64 	%p95, %fd270, %fd271;
	mov.u64 	%rd317, %rd177;
	mov.f64 	%fd351, %fd269;
	@%p95 bra 	$L__BB5_208;
	setp.lt.f64 	%p96, %fd271, %fd270;
	mov.u64 	%rd317, %rd316;
	mov.f64 	%fd351, %fd350;
	@%p96 bra 	$L__BB5_208;
	setp.lt.s64 	%p97, %rd316, %rd177;
	selp.f64 	%fd351, %fd350, %fd269, %p97;
	min.s64 	%rd317, %rd316, %rd177;
$L__BB5_208:
	mov.u32 	%r415, %tid.x;
	setp.ne.s32 	%p214, %r415, 0;
	@%p214 bra 	$L__BB5_210;
	ld.param.u64 	%rd254, [_ZN6thrust24THRUST_300001_SM_1000_NS8cuda_cub4core6detail13_kernel_agentINS1_8__reduce11ReduceAgentINS0_12zip_iteratorIN4cuda3std3__45tupleIJNS0_10device_ptrIdEENS0_17counting_iteratorIlNS0_11use_defaultESF_SF_EEEEEEEPNSB_IJdlEEESJ_iNS1_9__extrema9arg_max_fIdl19doubleAbsComparatorEEEEJSI_SK_iN3cub18CUB_300001_SM_100013GridEvenShareIiEENSR_9GridQueueIjEESO_EEEvDpT0__param_1];
	cvta.to.global.u64 	%rd251, %rd254;
	mul.wide.u32 	%rd252, %r1, 16;
	add.s64 	%rd253, %rd251, %rd252;
	st.global.f64 	[%rd253], %fd351;
	st.global.u64 	[%rd253+8], %rd317;
$L__BB5_210:
	ret;

}
	// .globl	_ZN6thrust24THRUST_300001_SM_1000_NS8cuda_cub4core6detail13_kernel_agentINS1_8__reduce10DrainAgentIiEEJN3cub18CUB_300001_SM_10009GridQueueIjEEiEEEvDpT0_
.visible .entry _ZN6thrust24THRUST_300001_SM_1000_NS8cuda_cub4core6detail13_kernel_agentINS1_8__reduce10DrainAgentIiEEJN3cub18CUB_300001_SM_10009GridQueueIjEEiEEEvDpT0_(
	.param .align 8 .b8 _ZN6thrust24THRUST_300001_SM_1000_NS8cuda_cub4core6detail13_kernel_agentINS1_8__reduce10DrainAgentIiEEJN3cub18CUB_300001_SM_10009GridQueueIjEEiEEEvDpT0__param_0[8],
	.param .u32 _ZN6thrust24THRUST_300001_SM_1000_NS8cuda_cub4core6detail13_kernel_agentINS1_8__reduce10DrainAgentIiEEJN3cub18CUB_300001_SM_10009GridQueueIjEEiEEEvDpT0__param_1
)
.maxntid 1
{
	.reg .b32 	%r<3>;
	.reg .b64 	%rd<3>;

	ld.param.u64 	%rd1, [_ZN6thrust24THRUST_300001_SM_1000_NS8cuda_cub4core6detail13_kernel_agentINS1_8__reduce10DrainAgentIiEEJN3cub18CUB_300001_SM_10009GridQueueIjEEiEEEvDpT0__param_0];
	ld.param.u32 	%r1, [_ZN6thrust24THRUST_300001_SM_1000_NS8cuda_cub4core6detail13_kernel_agentINS1_8__reduce10DrainAgentIiEEJN3cub18CUB_300001_SM_10009GridQueueIjEEiEEEvDpT0__param_1];
	cvta.to.global.u64 	%rd2, %rd1;
	st.global.u32 	[%rd2], %r1;
	mov.b32 	%r2, 0;
	st.global.u32 	[%rd2+4], %r2;
	ret;

}
	// .globl	_ZN6thrust24THRUST_300001_SM_1000_NS8cuda_cub4core6detail13_kernel_agentINS1_8__reduce11ReduceAgentIPN4cuda3std3__45tupleIJdlEEESC_SB_iNS1_9__extrema9arg_max_fIdl19doubleAbsComparatorEEEEJSC_SC_iSG_EEEvDpT0_
.visible .entry _ZN6thrust24THRUST_300001_SM_1000_NS8cuda_cub4core6detail13_kernel_agentINS1_8__reduce11ReduceAgentIPN4cuda3std3__45tupleIJdlEEESC_SB_iNS1_9__extrema9arg_max_fIdl19doubleAbsComparatorEEEEJSC_SC_iSG_EEEvDpT0_(
	.param .u64 .ptr .align 1 _ZN6thrust24THRUST_300001_SM_1000_NS8cuda_cub4core6detail13_kernel_agentINS1_8__reduce11ReduceAgentIPN4cuda3std3__45tupleIJdlEEESC_SB_iNS1_9__extrema9arg_max_fIdl19doubleAbsComparatorEEEEJSC_SC_iSG_EEEvDpT0__param_0,
	.param .u64 .ptr .align 1 _ZN6thrust24THRUST_300001_SM_1000_NS8cuda_cub4core6detail13_kernel_agentINS1_8__reduce11ReduceAgentIPN4cuda3std3__45tupleIJdlEEESC_SB_iNS1_9__extrema9arg_max_fIdl19doubleAbsComparatorEEEEJSC_SC_iSG_EEEvDpT0__param_1,
	.param .u32 _ZN6thrust24THRUST_300001_SM_1000_NS8cuda_cub4core6detail13_kernel_agentINS1_8__reduce11ReduceAgentIPN4cuda3std3__45tupleIJdlEEESC_SB_iNS1_9__extrema9arg_max_fIdl19doubleAbsComparatorEEEEJSC_SC_iSG_EEEvDpT0__param_2,
	.param .align 1 .b8 _ZN6thrust24THRUST_300001_SM_1000_NS8cuda_cub4core6detail13_kernel_agentINS1_8__reduce11ReduceAgentIPN4cuda3std3__45tupleIJdlEEESC_SB_iNS1_9__extrema9arg_max_fIdl19doubleAbsComparatorEEEEJSC_SC_iSG_EEEvDpT0__param_3[1]
)
.maxntid 256
{
	.reg .pred 	%p<222>;
	.reg .b32 	%r<390>;
	.reg .b64 	%rd<395>;
	.reg .b64 	%fd<358>;

	ld.param.u32 	%r37, [_ZN6thrust24THRUST_300001_SM_1000_NS8cuda_cub4core6detail13_kernel_agentINS1_8__reduce11ReduceAgentIPN4cuda3std3__45tupleIJdlEEESC_SB_iNS1_9__extrema9arg_max_fIdl19doubleAbsComparatorEEEEJSC_SC_iSG_EEEvDpT0__param_2];
	setp.eq.s32 	%p1, %r37, 0;
	@%p1 bra 	$L__BB7_211;
	setp.gt.s32 	%p2, %r37, 1279;
	@%p2 bra 	$L__BB7_121;
	mov.u32 	%r1, %tid.x;
	setp.ge.s32 	%p105, %r1, %r37;
	mov.f64 	%fd301, 0d0000000000000000;
	mov.b64 	%rd337, 0;
	mov.u32 	%r380, %r1;
	@%p105 bra 	$L__BB7_4;
	ld.param.u64 	%rd323, [_ZN6thrust24THRUST_300001_SM_1000_NS8cuda_cub4core6detail13_kernel_agentINS1_8__reduce11ReduceAgentIPN4cuda3std3__45tupleIJdlEEESC_SB_iNS1_9__extrema9arg_max_fIdl19doubleAbsComparatorEEEEJSC_SC_iSG_EEEvDpT0__param_0];
	mul.wide.u32 	%rd273, %r1, 16;
	add.s64 	%rd270, %rd323, %rd273;
	// begin inline asm
	ld.global.nc.u64 %rd269, [%rd270];
	// end inline asm
	add.s64 	%rd272, %rd270, 8;
	// begin inline asm
	ld.global.nc.u64 %rd337, [%rd272];
	// end inline asm
	mov.b64 	%fd301, %rd269;
	add.s32 	%r380, %r1, 256;
$L__BB7_4:
	setp.ge.s32 	%p106, %r380, %r37;
	@%p106 bra 	$L__BB7_25;
	not.b32 	%r153, %r380;
	add.s32 	%r4, %r37, %r153;
	and.b32  	%r154, %r4, 768;
	setp.eq.s32 	%p107, %r154, 768;
	@%p107 bra 	$L__BB7_11;
	ld.param.u64 	%rd324, [_ZN6thrust24THRUST_300001_SM_1000_NS8cuda_cub4core6detail13_kernel_agentINS1_8__reduce11ReduceAgentIPN4cuda3std3__45tupleIJdlEEESC_SB_iNS1_9__extrema9arg_max_fIdl19doubleAbsComparatorEEEEJSC_SC_iSG_EEEvDpT0__param_0];
	mul.wide.u32 	%rd275, %r380, 16;
	add.s64 	%rd328, %rd324, %rd275;
	shr.u32 	%r155, %r4, 8;
	add.s32 	%r156, %r155, 1;
	and.b32  	%r157, %r156, 3;
	neg.s32 	%r378, %r157;
$L__BB7_7:
	.pragma "nounroll";
	mov.u64 	%rd5, %rd337;
	mov.f64 	%fd3, %fd301;
	// begin inline asm
	ld.global.nc.u64 %rd276, [%rd328];
	// end inline asm
	add.s64 	%rd279, %rd328, 8;
	// begin inline asm
	ld.global.nc.u64 %rd278, [%rd279];
	// end inline asm
	mov.b64 	%fd4, %rd276;
	abs.f64 	%fd5, %fd3;
	abs.f64 	%fd6, %fd4;
	setp.lt.f64 	%p108, %fd5, %fd6;
	mov.u64 	%rd337, %rd278;
	mov.f64 	%fd301, %fd4;
	@%p108 bra 	$L__BB7_10;
	setp.lt.f64 	%p109, %fd6, %fd5;
	mov.u64 	%rd337, %rd5;
	mov.f64 	%fd301, %fd3;
	@%p109 bra 	$L__BB7_10;
	setp.lt.s64 	%p110, %rd5, %rd278;
	min.s64 	%rd337, %rd5, %rd278;
	selp.f64 	%fd301, %fd3, %fd4, %p110;
$L__BB7_10:
	add.s32 	%r380, %r380, 256;
	add.s64 	%rd328, %rd328, 4096;
	add.s32 	%r378, %r378, 1;
	setp.ne.s32 	%p111, %r378, 0;
	@%p111 bra 	$L__BB7_7;
$L__BB7_11:
	setp.lt.u32 	%p112, %r4, 768;
	@%p112 bra 	$L__BB7_25;
$L__BB7_12:
	ld.param.u64 	%rd325, [_ZN6thrust24THRUST_300001_SM_1000_NS8cuda_cub4core6detail13_kernel_agentINS1_8__reduce11ReduceAgentIPN4cuda3std3__45tupleIJdlEEESC_SB_iNS1_9__extrema9arg_max_fIdl19doubleAbsComparatorEEEEJSC_SC_iSG_EEEvDpT0__param_0];
	mul.wide.s32 	%rd284, %r380, 16;
	add.s64 	%rd281, %rd325, %rd284;
	// begin inline asm
	ld.global.nc.u64 %rd280, [%rd281];
	// end inline asm
	add.s64 	%rd283, %rd281, 8;
	// begin inline asm
	ld.global.nc.u64 %rd282, [%rd283];
	// end inline asm
	mov.b64 	%fd12, %rd280;
	abs.f64 	%fd13, %fd301;
	abs.f64 	%fd14, %fd12;
	setp.lt.f64 	%p113, %fd13, %fd14;
	mov.u64 	%rd334, %rd282;
	mov.f64 	%fd298, %fd12;
	@%p113 bra 	$L__BB7_15;
	setp.lt.f64 	%p114, %fd14, %fd13;
	mov.u64 	%rd334, %rd337;
	mov.f64 	%fd298, %fd301;
	@%p114 bra 	$L__BB7_15;
	setp.lt.s64 	%p115, %rd337, %rd282;
	min.s64 	%rd334, %rd337, %rd282;
	selp.f64 	%fd298, %fd301, %fd12, %p115;
$L__BB7_15:
	add.s64 	%rd286, %rd281, 4096;
	// begin inline asm
	ld.global.nc.u64 %rd285, [%rd286];
	// end inline asm
	add.s64 	%rd288, %rd281, 4104;
	// begin inline asm
	ld.global.nc.u64 %rd287, [%rd288];
	// end inline asm
	mov.b64 	%fd17, %rd285;
	abs.f64 	%fd18, %fd298;
	abs.f64 	%fd19, %fd17;
	setp.lt.f64 	%p116, %fd18, %fd19;
	mov.u64 	%rd335, %rd287;
	mov.f64 	%fd299, %fd17;
	@%p116 bra 	$L__BB7_18;
	setp.lt.f64 	%p117, %fd19, %fd18;
	mov.u64 	%rd335, %rd334;
	mov.f64 	%fd299, %fd298;
	@%p117 bra 	$L__BB7_18;
	setp.lt.s64 	%p118, %rd334, %rd287;
	min.s64 	%rd335, %rd334, %rd287;
	selp.f64 	%fd299, %fd298, %fd17, %p118;
$L__BB7_18:
	add.s64 	%rd290, %rd281, 8192;
	// begin inline asm
	ld.global.nc.u64 %rd289, [%rd290];
	// end inline asm
	add.s64 	%rd292, %rd281, 8200;
	// begin inline asm
	ld.global.nc.u64 %rd291, [%rd292];
	// end inline asm
	mov.b64 	%fd22, %rd289;
	abs.f64 	%fd23, %fd299;
	abs.f64 	%fd24, %fd22;
	setp.lt.f64 	%p119, %fd23, %fd24;
	mov.u64 	%rd336, %rd291;
	mov.f64 	%fd300, %fd22;
	@%p119 bra 	$L__BB7_21;
	setp.lt.f64 	%p120, %fd24, %fd23;
	mov.u64 	%rd336, %rd335;
	mov.f64 	%fd300, %fd299;
	@%p120 bra 	$L__BB7_21;
	setp.lt.s64 	%p121, %rd335, %rd291;
	min.s64 	%rd336, %rd335, %rd291;
	selp.f64 	%fd300, %fd299, %fd22, %p121;
$L__BB7_21:
	add.s64 	%rd294, %rd281, 12288;
	// begin inline asm
	ld.global.nc.u64 %rd293, [%rd294];
	// end inline asm
	add.s64 	%rd296, %rd281, 12296;
	// begin inline asm
	ld.global.nc.u64 %rd295, [%rd296];
	// end inline asm
	mov.b64 	%fd27, %rd293;
	abs.f64 	%fd28, %fd300;
	abs.f64 	%fd29, %fd27;
	setp.lt.f64 	%p122, %fd28, %fd29;
	mov.u64 	%rd337, %rd295;
	mov.f64 	%fd301, %fd27;
	@%p122 bra 	$L__BB7_24;
	setp.lt.f64 	%p123, %fd29, %fd28;
	mov.u64 	%rd337, %rd336;
	mov.f64 	%fd301, %fd300;
	@%p123 bra 	$L__BB7_24;
	setp.lt.s64 	%p124, %rd336, %rd295;
	min.s64 	%rd337, %rd336, %rd295;
	selp.f64 	%fd301, %fd300, %fd27, %p124;
$L__BB7_24:
	add.s32 	%r380, %r380, 1024;
	setp.lt.s32 	%p125, %r380, %r37;
	@%p125 bra 	$L__BB7_12;
$L__BB7_25:
	setp.lt.s32 	%p126, %r37, 256;
	@%p126 bra 	$L__BB7_70;
	// begin inline asm
	mov.u32 %r271, %laneid;
	// end inline asm
	mov.b64 	%rd307, %fd301;
	mov.b64 	{%r273, %r278}, %rd307;
	mov.b32 	%r289, 1;
	mov.b32 	%r290, 31;
	mov.b32 	%r291, -1;
	// begin inline asm
	shfl.sync.down.b32 %r272, %r273, %r289, %r290, %r291;
	// end inline asm
	// begin inline asm
	shfl.sync.down.b32 %r277, %r278, %r289, %r290, %r291;
	// end inline asm
	mov.b64 	%rd308, {%r272, %r277};
	mov.b64 	%fd33, %rd308;
	mov.b64 	{%r283, %r288}, %rd337;
	// begin inline asm
	shfl.sync.down.b32 %r282, %r283, %r289, %r290, %r291;
	// end inline asm
	// begin inline asm
	shfl.sync.down.b32 %r287, %r288, %r289, %r290, %r291;
	// end inline asm
	mov.b64 	%rd27, {%r282, %r287};
	setp.gt.s32 	%p178, %r271, 30;
	mov.u64 	%rd339, %rd337;
	mov.f64 	%fd303, %fd301;
	@%p178 bra 	$L__BB7_30;
	abs.f64 	%fd34, %fd301;
	abs.f64 	%fd35, %fd33;
	setp.lt.f64 	%p179, %fd34, %fd35;
	mov.u64 	%rd339, %rd27;
	mov.f64 	%fd303, %fd33;
	@%p179 bra 	$L__BB7_30;
	setp.lt.f64 	%p180, %fd35, %fd34;
	mov.u64 	%rd339, %rd337;
	mov.f64 	%fd303, %fd301;
	@%p180 bra 	$L__BB7_30;
	setp.lt.s64 	%p181, %rd337, %rd27;
	min.s64 	%rd339, %rd337, %rd27;
	selp.f64 	%fd303, %fd301, %fd33, %p181;
$L__BB7_30:
	mov.b64 	%rd309, %fd303;
	mov.b64 	{%r293, %r298}, %rd309;
	mov.b32 	%r309, 2;
	mov.b32 	%r310, 31;
	mov.b32 	%r311, -1;
	// begin inline asm
	shfl.sync.down.b32 %r292, %r293, %r309, %r310, %r311;
	// end inline asm
	// begin inline asm
	shfl.sync.down.b32 %r297, %r298, %r309, %r310, %r311;
	// end inline asm
	mov.b64 	%rd310, {%r292, %r297};
	mov.b64 	%fd38, %rd310;
	mov.b64 	{%r303, %r308}, %rd339;
	// begin inline asm
	shfl.sync.down.b32 %r302, %r303, %r309, %r310, %r311;
	// end inline asm
	// begin inline asm
	shfl.sync.down.b32 %r307, %r308, %r309, %r310, %r311;
	// end inline asm
	mov.b64 	%rd30, {%r302, %r307};
	setp.gt.s32 	%p182, %r271, 29;
	mov.u64 	%rd340, %rd339;
	mov.f64 	%fd304, %fd303;
	@%p182 bra 	$L__BB7_34;
	abs.f64 	%fd39, %fd303;
	abs.f64 	%fd40, %fd38;
	setp.lt.f64 	%p183, %fd39, %fd40;
	mov.u64 	%rd340, %rd30;
	mov.f64 	%fd304, %fd38;
	@%p183 bra 	$L__BB7_34;
	setp.lt.f64 	%p184, %fd40, %fd39;
	mov.u64 	%rd340, %rd339;
	mov.f64 	%fd304, %fd303;
	@%p184 bra 	$L__BB7_34;
	setp.lt.s64 	%p185, %rd339, %rd30;
	min.s64 	%rd340, %rd339, %rd30;
	selp.f64 	%fd304, %fd303, %fd38, %p185;
$L__BB7_34:
	mov.b64 	%rd311, %fd304;
	mov.b64 	{%r313, %r318}, %rd311;
	mov.b32 	%r329, 4;
	mov.b32 	%r330, 31;
	mov.b32 	%r331, -1;
	// begin inline asm
	shfl.sync.down.b32 %r312, %r313, %r329, %r330, %r331;
	// end inline asm
	// begin inline asm
	shfl.sync.down.b32 %r317, %r318, %r329, %r330, %r331;
	// end inline asm
	mov.b64 	%rd312, {%r312, %r317};
	mov.b64 	%fd43, %rd312;
	mov.b64 	{%r323, %r328}, %rd340;
	// begin inline asm
	shfl.sync.down.b32 %r322, %r323, %r329, %r330, %r331;
	// end inline asm
	// begin inline asm
	shfl.sync.down.b32 %r327, %r328, %r329, %r330, %r331;
	// end inline asm
	mov.b64 	%rd33, {%r322, %r327};
	setp.gt.s32 	%p186, %r271, 27;
	mov.u64 	%rd341, %rd340;
	mov.f64 	%fd305, %fd304;
	@%p186 bra 	$L__BB7_38;
	abs.f64 	%fd44, %fd304;
	abs.f64 	%fd45, %fd43;
	setp.lt.f64 	%p187, %fd44, %fd45;
	mov.u64 	%rd341, %rd33;
	mov.f64 	%fd305, %fd43;
	@%p187 bra 	$L__BB7_38;
	setp.lt.f64 	%p188, %fd45, %fd44;
	mov.u64 	%rd341, %rd340;
	mov.f64 	%fd305, %fd304;
	@%p188 bra 	$L__BB7_38;
	setp.lt.s64 	%p189, %rd340, %rd33;
	min.s64 	%rd341, %rd340, %rd33;
	selp.f64 	%fd305, %fd304, %fd43, %p189;
$L__BB7_38:
	mov.b64 	%rd313, %fd305;
	mov.b64 	{%r333, %r338}, %rd313;
	mov.b32 	%r349, 8;
	mov.b32 	%r350, 31;
	mov.b32 	%r351, -1;
	// begin inline asm
	shfl.sync.down.b32 %r332, %r333, %r349, %r350, %r351;
	// end inline asm
	// begin inline asm
	shfl.sync.down.b32 %r337, %r338, %r349, %r350, %r351;
	// end inline asm
	mov.b64 	%rd314, {%r332, %r337};
	mov.b64 	%fd48, %rd314;
	mov.b64 	{%r343, %r348}, %rd341;
	// begin inline asm
	shfl.sync.down.b32 %r342, %r343, %r349, %r350, %r351;
	// end inline asm
	// begin inline asm
	shfl.sync.down.b32 %r347, %r348, %r349, %r350, %r351;
	// end inline asm
	mov.b64 	%rd36, {%r342, %r347};
	setp.gt.s32 	%p190, %r271, 23;
	mov.u64 	%rd342, %rd341;
	mov.f64 	%fd306, %fd305;
	@%p190 bra 	$L__BB7_42;
	abs.f64 	%fd49, %fd305;
	abs.f64 	%fd50, %fd48;
	setp.lt.f64 	%p191, %fd49, %fd50;
	mov.u64 	%rd342, %rd36;
	mov.f64 	%fd306, %fd48;
	@%p191 bra 	$L__BB7_42;
	setp.lt.f64 	%p192, %fd50, %fd49;
	mov.u64 	%rd342, %rd341;
	mov.f64 	%fd306, %fd305;
	@%p192 bra 	$L__BB7_42;
	setp.lt.s64 	%p193, %rd341, %rd36;
	min.s64 	%rd342, %rd341, %rd36;
	selp.f64 	%fd306, %fd305, %fd48, %p193;
$L__BB7_42:
	mov.b64 	%rd315, %fd306;
	mov.b64 	{%r353, %r358}, %rd315;
	mov.b32 	%r369, 16;
	mov.b32 	%r370, 31;
	mov.b32 	%r371, -1;
	// begin inline asm
	shfl.sync.down.b32 %r352, %r353, %r369, %r370, %r371;
	// end inline asm
	// begin inline asm
	shfl.sync.down.b32 %r357, %r358, %r369, %r370, %r371;
	// end inline asm
	mov.b64 	%rd316, {%r352, %r357};
	mov.b64 	%fd53, %rd316;
	mov.b64 	{%r363, %r368}, %rd342;
	// begin inline asm
	shfl.sync.down.b32 %r362, %r363, %r369, %r370, %r371;
	// end inline asm
	// begin inline asm
	shfl.sync.down.b32 %r367, %r368, %r369, %r370, %r371;
	// end inline asm
	mov.b64 	%rd39, {%r362, %r367};
	setp.gt.s32 	%p194, %r271, 15;
	mov.u64 	%rd394, %rd342;
	mov.f64 	%fd357, %fd306;
	@%p194 bra 	$L__BB7_46;
	abs.f64 	%fd54, %fd306;
	abs.f64 	%fd55, %fd53;
	setp.lt.f64 	%p195, %fd54, %fd55;
	mov.u64 	%rd394, %rd39;
	mov.f64 	%fd357, %fd53;
	@%p195 bra 	$L__BB7_46;
	setp.lt.f64 	%p196, %fd55, %fd54;
	mov.u64 	%rd394, %rd342;
	mov.f64 	%fd357, %fd306;
	@%p196 bra 	$L__BB7_46;
	setp.lt.s64 	%p197, %rd342, %rd39;
	min.s64 	%rd394, %rd342, %rd39;
	selp.f64 	%fd357, %fd306, %fd53, %p197;
$L__BB7_46:
	setp.ne.s32 	%p198, %r271, 0;
	@%p198 bra 	$L__BB7_48;
	shr.u32 	%r372, %r1, 1;
	and.b32  	%r373, %r372, 496;
	mov.u32 	%r374, _ZN6thrust24THRUST_300001_SM_1000_NS8cuda_cub4core6detail5shmemE;
	add.s32 	%r375, %r374, %r373;
	st.shared.f64 	[%r375+8], %fd357;
	st.shared.u64 	[%r375+16], %rd394;
$L__BB7_48:
	bar.sync 	0;
	setp.ne.s32 	%p199, %r1, 0;
	@%p199 bra 	$L__BB7_209;
	ld.shared.f64 	%fd58, [_ZN6thrust24THRUST_300001_SM_1000_NS8cuda_cub4core6detail5shmemE+24];
	ld.shared.u64 	%rd42, [_ZN6thrust24THRUST_300001_SM_1000_NS8cuda_cub4core6detail5shmemE+32];
	abs.f64 	%fd59, %fd357;
	abs.f64 	%fd60, %fd58;
	setp.lt.f64 	%p200, %fd59, %fd60;
	mov.u64 	%rd344, %rd42;
	mov.f64 	%fd308, %fd58;
	@%p200 bra 	$L__BB7_52;
	setp.lt.f64 	%p201, %fd60, %fd59;
	mov.u64 	%rd344, %rd394;
	mov.f64 	%fd308, %fd357;
	@%p201 bra 	$L__BB7_52;
	setp.lt.s64 	%p202, %rd394, %rd42;
	min.s64 	%rd344, %rd394, %rd42;
	selp.f64 	%fd308, %fd357, %fd58, %p202;
$L__BB7_52:
	ld.shared.f64 	%fd63, [_ZN6thrust24THRUST_300001_SM_1000_NS8cuda_cub4core6detail5shmemE+40];
	ld.shared.u64 	%rd45, [_ZN6thrust24THRUST_300001_SM_1000_NS8cuda_cub4core6detail5shmemE+48];
	abs.f64 	%fd64, %fd308;
	abs.f64 	%fd65, %fd63;
	setp.lt.f64 	%p203, %fd64, %fd65;
	mov.u64 	%rd345, %rd45;
	mov.f64 	%fd309, %fd63;
	@%p203 bra 	$L__BB7_55;
	setp.lt.f64 	%p204, %fd65, %fd64;
	mov.u64 	%rd345, %rd344;
	mov.f64 	%fd309, %fd308;
	@%p204 bra 	$L__BB7_55;
	setp.lt.s64 	%p205, %rd344, %rd45;
	min.s64 	%rd345, %rd344, %rd45;
	selp.f64 	%fd309, %fd308, %fd63, %p205;
$L__BB7_55:
	ld.shared.f64 	%fd68, [_ZN6thrust24THRUST_300001_SM_1000_NS8cuda_cub4core6detail5shmemE+56];
	ld.shared.u64 	%rd48, [_ZN6thrust24THRUST_300001_SM_1000_NS8cuda_cub4core6detail5shmemE+64];
	abs.f64 	%fd69, %fd309;
	abs.f64 	%fd70, %fd68;
	setp.lt.f64 	%p206, %fd69, %fd70;
	mov.u64 	%rd346, %rd48;
	mov.f64 	%fd310, %fd68;
	@%p206 bra 	$L__BB7_58;
	setp.lt.f64 	%p207, %fd70, %fd69;
	mov.u64 	%rd346, %rd345;
	mov.f64 	%fd310, %fd309;
	@%p207 bra 	$L__BB7_58;
	setp.lt.s64 	%p208, %rd345, %rd48;
	min.s64 	%rd346, %rd345, %rd48;
	selp.f64 	%fd310, %fd309, %fd68, %p208;
$L__BB7_58:
	ld.shared.f64 	%fd73, [_ZN6thrust24THRUST_300001_SM_1000_NS8cuda_cub4core6detail5shmemE+72];
	ld.shared.u64 	%rd51, [_ZN6thrust24THRUST_300001_SM_1000_NS8cuda_cub4core6detail5shmemE+80];
	abs.f64 	%fd74, %fd310;
	abs.f64 	%fd75, %fd73;
	setp.lt.f64 	%p209, %fd74, %fd75;
	mov.u64 	%rd347, %rd51;
	mov.f64 	%fd311, %fd73;
	@%p209 bra 	$L__BB7_61;
	setp.lt.f64 	%p210, %fd75, %fd74;
	mov.u64 	%rd347, %rd346;
	mov.f64 	%fd311, %fd310;
	@%p210 bra 	$L__BB7_61;
	setp.lt.s64 	%p211, %rd346, %rd51;
	min.s64 	%rd347, %rd346, %rd51;
	selp.f64 	%fd311, %fd310, %fd73, %p211;
$L__BB7_61:
	ld.shared.f64 	%fd78, [_ZN6thrust24THRUST_300001_SM_1000_NS8cuda_cub4core6detail5shmemE+88];
	ld.shared.u64 	%rd54, [_ZN6thrust24THRUST_300001_SM_1000_NS8cuda_cub4core6detail5shmemE+96];
	abs.f64 	%fd79, %fd311;
	abs.f64 	%fd80, %fd78;
	setp.lt.f64 	%p212, %fd79, %fd80;
	mov.u64 	%rd348, %rd54;
	mov.f64 	%fd312, %fd78;
	@%p212 bra 	$L__BB7_64;
	setp.lt.f64 	%p213, %fd80, %fd79;
	mov.u64 	%rd348, %rd347;
	mov.f64 	%fd312, %fd311;
	@%p213 bra 	$L__BB7_64;
	setp.lt.s64 	%p214, %rd347, %rd54;
	min.s64 	%rd348, %rd347, %rd54;
	selp.f64 	%fd312, %fd311, %fd78, %p214;
$L__BB7_64:
	ld.shared.f64 	%fd83, [_ZN6thrust24THRUST_300001_SM_1000_NS8cuda_cub4core6detail5shmemE+104];
	ld.shared.u64 	%rd57, [_ZN6thrust24THRUST_300001_SM_1000_NS8cuda_cub4core6detail5shmemE+112];
	abs.f64 	%fd84, %fd312;
	abs.f64 	%fd85, %fd83;
	setp.lt.f64 	%p215, %fd84, %fd85;
	mov.u64 	%rd349, %rd57;
	mov.f64 	%fd313, %fd83;
	@%p215 bra 	$L__BB7_67;
	setp.lt.f64 	%p216, %fd85, %fd84;
	mov.u64 	%rd349, %rd348;
	mov.f64 	%fd313, %fd312;
	@%p216 bra 	$L__BB7_67;
	setp.lt.s64 	%p217, %rd348, %rd57;
	min.s64 	%rd349, %rd348, %rd57;
	selp.f64 	%fd313, %fd312, %fd83, %p217;
$L__BB7_67:
	ld.shared.f64 	%fd88, [_ZN6thrust24THRUST_300001_SM_1000_NS8cuda_cub4core6detail5shmemE+120];
	ld.shared.u64 	%rd60, [_ZN6thrust24THRUST_300001_SM_1000_NS8cuda_cub4core6detail5shmemE+128];
	abs.f64 	%fd89, %fd313;
	abs.f64 	%fd90, %fd88;
	setp.lt.f64 	%p218, %fd89, %fd90;
	mov.u64 	%rd394, %rd60;
	mov.f64 	%fd357, %fd88;
	@%p218 bra 	$L__BB7_209;
	setp.lt.f64 	%p219, %fd90, %fd89;
	mov.u64 	%rd394, %rd349;
	mov.f64 	%fd357, %fd313;
	@%p219 bra 	$L__BB7_209;
	setp.lt.s64 	%p220, %rd349, %rd60;
	min.s64 	%rd394, %rd349, %rd60;
	selp.f64 	%fd357, %fd313, %fd88, %p220;
	bra.uni 	$L__BB7_209;
$L__BB7_70:
	// begin inline asm
	mov.u32 %r158, %laneid;
	// end inline asm
	and.b32  	%r179, %r1, 992;
	add.s32 	%r180, %r179, 32;
	setp.gt.s32 	%p127, %r180, %r37;
	not.b32 	%r181, %r179;
	add.s32 	%r182, %r37, %r181;
	selp.b32 	%r177, %r182, 31, %p127;
	mov.b64 	%rd297, %fd301;
	mov.b64 	{%r160, %r165}, %rd297;
	mov.b32 	%r176, 1;
	mov.b32 	%r178, -1;
	// begin inline asm
	shfl.sync.down.b32 %r159, %r160, %r176, %r177, %r178;
	// end inline asm
	// begin inline asm
	shfl.sync.down.b32 %r164, %r165, %r176, %r177, %r178;
	// end inline asm
	mov.b64 	%rd298, {%r159, %r164};
	mov.b64 	%fd92, %rd298;
	mov.b64 	{%r170, %r175}, %rd337;
	// begin inline asm
	shfl.sync.down.b32 %r169, %r170, %r176, %r177, %r178;
	// end inline asm
	// begin inline asm
	shfl.sync.down.b32 %r174, %r175, %r176, %r177, %r178;
	// end inline asm
	mov.b64 	%rd62, {%r169, %r174};
	setp.ge.s32 	%p128, %r158, %r177;
	mov.u64 	%rd350, %rd337;
	mov.f64 	%fd314, %fd301;
	@%p128 bra 	$L__BB7_74;
	abs.f64 	%fd93, %fd301;
	abs.f64 	%fd94, %fd92;
	setp.lt.f64 	%p129, %fd93, %fd94;
	mov.u64 	%rd350, %rd62;
	mov.f64 	%fd314, %fd92;
	@%p129 bra 	$L__BB7_74;
	setp.lt.f64 	%p130, %fd94, %fd93;
	mov.u64 	%rd350, %rd337;
	mov.f64 	%fd314, %fd301;
	@%p130 bra 	$L__BB7_74;
	setp.lt.s64 	%p131, %rd337, %rd62;
	min.s64 	%rd350, %rd337, %rd62;
	selp.f64 	%fd314, %fd301, %fd92, %p131;
$L__BB7_74:
	mov.b64 	%rd299, %fd314;
	mov.b64 	{%r184, %r189}, %rd299;
	mov.b32 	%r200, 2;
	mov.b32 	%r202, -1;
	// begin inline asm
	shfl.sync.down.b32 %r183, %r184, %r200, %r177, %r202;
	// end inline asm
	// begin inline asm
	shfl.sync.down.b32 %r188, %r189, %r200, %r177, %r202;
	// end inline asm
	mov.b64 	%rd300, {%r183, %r188};
	mov.b64 	%fd97, %rd300;
	mov.b64 	{%r194, %r199}, %rd350;
	// begin inline asm
	shfl.sync.down.b32 %r193, %r194, %r200, %r177, %r202;
	// end inline asm
	// begin inline asm
	shfl.sync.down.b32 %r198, %r199, %r200, %r177, %r202;
	// end inline asm
	mov.b64 	%rd65, {%r193, %r198};
	add.s32 	%r203, %r158, 2;
	setp.gt.s32 	%p132, %r203, %r177;
	mov.u64 	%rd351, %rd350;
	mov.f64 	%fd315, %fd314;
	@%p132 bra 	$L__BB7_78;
	abs.f64 	%fd98, %fd314;
	abs.f64 	%fd99, %fd97;
	setp.lt.f64 	%p133, %fd98, %fd99;
	mov.u64 	%rd351, %rd65;
	mov.f64 	%fd315, %fd97;
	@%p133 bra 	$L__BB7_78;
	setp.lt.f64 	%p134, %fd99, %fd98;
	mov.u64 	%rd351, %rd350;
	mov.f64 	%fd315, %fd314;
	@%p134 bra 	$L__BB7_78;
	setp.lt.s64 	%p135, %rd350, %rd65;
	min.s64 	%rd351, %rd350, %rd65;
	selp.f64 	%fd315, %fd314, %fd97, %p135;
$L__BB7_78:
	mov.b64 	%rd301, %fd315;
	mov.b64 	{%r205, %r210}, %rd301;
	mov.b32 	%r221, 4;
	mov.b32 	%r223, -1;
	// begin inline asm
	shfl.sync.down.b32 %r204, %r205, %r221, %r177, %r223;
	// end inline asm
	// begin inline asm
	shfl.sync.down.b32 %r209, %r210, %r221, %r177, %r223;
	// end inline asm
	mov.b64 	%rd302, {%r204, %r209};
	mov.b64 	%fd102, %rd302;
	mov.b64 	{%r215, %r220}, %rd351;
	// begin inline asm
	shfl.sync.down.b32 %r214, %r215, %r221, %r177, %r223;
	// end inline asm
	// begin inline asm
	shfl.sync.down.b32 %r219, %r220, %r221, %r177, %r223;
	// end inline asm
	mov.b64 	%rd68, {%r214, %r219};
	add.s32 	%r224, %r158, 4;
	setp.gt.s32 	%p136, %r224, %r177;
	mov.u64 	%rd352, %rd351;
	mov.f64 	%fd316, %fd315;
	@%p136 bra 	$L__BB7_82;
	abs.f64 	%fd103, %fd315;
	abs.f64 	%fd104, %fd102;
	setp.lt.f64 	%p137, %fd103, %fd104;
	mov.u64 	%rd352, %rd68;
	mov.f64 	%fd316, %fd102;
	@%p137 bra 	$L__BB7_82;
	setp.lt.f64 	%p138, %fd104, %fd103;
	mov.u64 	%rd352, %rd351;
	mov.f64 	%fd316, %fd315;
	@%p138 bra 	$L__BB7_82;
	setp.lt.s64 	%p139, %rd351, %rd68;
	min.s64 	%rd352, %rd351, %rd68;
	selp.f64 	%fd316, %fd315, %fd102, %p139;
$L__BB7_82:
	mov.b64 	%rd303, %fd316;
	mov.b64 	{%r226, %r231}, %rd303;
	mov.b32 	%r242, 8;
	mov.b32 	%r244, -1;
	// begin inline asm
	shfl.sync.down.b32 %r225, %r226, %r242, %r177, %r244;
	// end inline asm
	// begin inline asm
	shfl.sync.down.b32 %r230, %r231, %r242, %r177, %r244;
	// end inline asm
	mov.b64 	%rd304, {%r225, %r230};
	mov.b64 	%fd107, %rd304;
	mov.b64 	{%r236, %r241}, %rd352;
	// begin inline asm
	shfl.sync.down.b32 %r235, %r236, %r242, %r177, %r244;
	// end inline asm
	// begin inline asm
	shfl.sync.down.b32 %r240, %r241, %r242, %r177, %r244;
	// end inline asm
	mov.b64 	%rd71, {%r235, %r240};
	add.s32 	%r245, %r158, 8;
	setp.gt.s32 	%p140, %r245, %r177;
	mov.u64 	%rd353, %rd352;
	mov.f64 	%fd317, %fd316;
	@%p140 bra 	$L__BB7_86;
	abs.f64 	%fd108, %fd316;
	abs.f64 	%fd109, %fd107;
	setp.lt.f64 	%p141, %fd108, %fd109;
	mov.u64 	%rd353, %rd71;
	mov.f64 	%fd317, %fd107;
	@%p141 bra 	$L__BB7_86;
	setp.lt.f64 	%p142, %fd109, %fd108;
	mov.u64 	%rd353, %rd352;
	mov.f64 	%fd317, %fd316;
	@%p142 bra 	$L__BB7_86;
	setp.lt.s64 	%p143, %rd352, %rd71;
	min.s64 	%rd353, %rd352, %rd71;
	selp.f64 	%fd317, %fd316, %fd107, %p143;
$L__BB7_86:
	mov.b64 	%rd305, %fd317;
	mov.b64 	{%r247, %r252}, %rd305;
	mov.b32 	%r263, 16;
	mov.b32 	%r265, -1;
	// begin inline asm
	shfl.sync.down.b32 %r246, %r247, %r263, %r177, %r265;
	// end inline asm
	// begin inline asm
	shfl.sync.down.b32 %r251, %r252, %r263, %r177, %r265;
	// end inline asm
	mov.b64 	%rd306, {%r246, %r251};
	mov.b64 	%fd112, %rd306;
	mov.b64 	{%r257, %r262}, %rd353;
	// begin inline asm
	shfl.sync.down.b32 %r256, %r257, %r263, %r177, %r265;
	// end inline asm
	// begin inline asm
	shfl.sync.down.b32 %r261, %r262, %r263, %r177, %r265;
	// end inline asm
	mov.b64 	%rd74, {%r256, %r261};
	add.s32 	%r266, %r158, 16;
	setp.gt.s32 	%p144, %r266, %r177;
	mov.u64 	%rd394, %rd353;
	mov.f64 	%fd357, %fd317;
	@%p144 bra 	$L__BB7_90;
	abs.f64 	%fd113, %fd317;
	abs.f64 	%fd114, %fd112;
	setp.lt.f64 	%p145, %fd113, %fd114;
	mov.u64 	%rd394, %rd74;
	mov.f64 	%fd357, %fd112;
	@%p145 bra 	$L__BB7_90;
	setp.lt.f64 	%p146, %fd114, %fd113;
	mov.u64 	%rd394, %rd353;
	mov.f64 	%fd357, %fd317;
	@%p146 bra 	$L__BB7_90;
	setp.lt.s64 	%p147, %rd353, %rd74;
	min.s64 	%rd394, %rd353, %rd74;
	selp.f64 	%fd357, %fd317, %fd112, %p147;
$L__BB7_90:
	setp.ne.s32 	%p148, %r158, 0;
	@%p148 bra 	$L__BB7_92;
	shr.u32 	%r267, %r1, 1;
	and.b32  	%r268, %r267, 496;
	mov.u32 	%r269, _ZN6thrust24THRUST_300001_SM_1000_NS8cuda_cub4core6detail5shmemE;
	add.s32 	%r270, %r269, %r268;
	st.shared.f64 	[%r270+8], %fd357;
	st.shared.u64 	[%r270+16], %rd394;
$L__BB7_92:
	bar.sync 	0;
	setp.ne.s32 	%p149, %r1, 0;
	@%p149 bra 	$L__BB7_209;
	setp.lt.s32 	%p150, %r37, 33;
	mov.f64 	%fd319, %fd357;
	mov.u64 	%rd355, %rd394;
	@%p150 bra 	$L__BB7_97;
	ld.shared.f64 	%fd117, [_ZN6thrust24THRUST_300001_SM_1000_NS8cuda_cub4core6detail5shmemE+24];
	ld.shared.u64 	%rd77, [_ZN6thrust24THRUST_300001_SM_1000_NS8cuda_cub4core6detail5shmemE+32];
	abs.f64 	%fd118, %fd357;
	abs.f64 	%fd119, %fd117;
	setp.lt.f64 	%p151, %fd118, %fd119;
	mov.f64 	%fd319, %fd117;
	mov.u64 	%rd355, %rd77;
	@%p151 bra 	$L__BB7_97;
	setp.lt.f64 	%p152, %fd119, %fd118;
	mov.f64 	%fd319, %fd357;
	mov.u64 	%rd355, %rd394;
	@%p152 bra 	$L__BB7_97;
	setp.lt.s64 	%p153, %rd394, %rd77;
	min.s64 	%rd355, %rd394, %rd77;
	selp.f64 	%fd319, %fd357, %fd117, %p153;
$L__BB7_97:
	setp.lt.s32 	%p154, %r37, 65;
	mov.f64 	%fd320, %fd319;
	mov.u64 	%rd356, %rd355;
	@%p154 bra 	$L__BB7_101;
	ld.shared.f64 	%fd122, [_ZN6thrust24THRUST_300001_SM_1000_NS8cuda_cub4core6detail5shmemE+40];
	ld.shared.u64 	%rd80, [_ZN6thrust24THRUST_300001_SM_1000_NS8cuda_cub4core6detail5shmemE+48];
	abs.f64 	%fd123, %fd319;
	abs.f64 	%fd124, %fd122;
	setp.lt.f64 	%p155, %fd123, %fd124;
	mov.f64 	%fd320, %fd122;
	mov.u64 	%rd356, %rd80;
	@%p155 bra 	$L__BB7_101;
	setp.lt.f64 	%p156, %fd124, %fd123;
	mov.f64 	%fd320, %fd319;
	mov.u64 	%rd356, %rd355;
	@%p156 bra 	$L__BB7_101;
	setp.lt.s64 	%p157, %rd355, %rd80;
	min.s64 	%rd356, %rd355, %rd80;
	selp.f64 	%fd320, %fd319, %fd122, %p157;
$L__BB7_101:
	setp.lt.s32 	%p158, %r37, 97;
	mov.f64 	%fd321, %fd320;
	mov.u64 	%rd357, %rd356;
	@%p158 bra 	$L__BB7_105;
	ld.shared.f64 	%fd127, [_ZN6thrust24THRUST_300001_SM_1000_NS8cuda_cub4core6detail5shmemE+56];
	ld.shared.u64 	%rd83, [_ZN6thrust24THRUST_300001_SM_1000_NS8cuda_cub4core6detail5shmemE+64];
	abs.f64 	%fd128, %fd320;
	abs.f64 	%fd129, %fd127;
	setp.lt.f64 	%p159, %fd128, %fd129;
	mov.f64 	%fd321, %fd127;
	mov.u64 	%rd357, %rd83;
	@%p159 bra 	$L__BB7_105;
	setp.lt.f64 	%p160, %fd129, %fd128;
	mov.f64 	%fd321, %fd320;
	mov.u64 	%rd357, %rd356;
	@%p160 bra 	$L__BB7_105;
	setp.lt.s64 	%p161, %rd356, %rd83;
	min.s64 	%rd357, %rd356, %rd83;
	selp.f64 	%fd321, %fd320, %fd127, %p161;
$L__BB7_105:
	setp.lt.s32 	%p162, %r37, 129;
	mov.f64 	%fd322, %fd321;
	mov.u64 	%rd358, %rd357;
	@%p162 bra 	$L__BB7_109;
	ld.shared.f64 	%fd132, [_ZN6thrust24THRUST_300001_SM_1000_NS8cuda_cub4core6detail5shmemE+72];
	ld.shared.u64 	%rd86, [_ZN6thrust24THRUST_300001_SM_1000_NS8cuda_cub4core6detail5shmemE+80];
	abs.f64 	%fd133, %fd321;
	abs.f64 	%fd134, %fd132;
	setp.lt.f64 	%p163, %fd133, %fd134;
	mov.f64 	%fd322, %fd132;
	mov.u64 	%rd358, %rd86;
	@%p163 bra 	$L__BB7_109;
	setp.lt.f64 	%p164, %fd134, %fd133;
	mov.f64 	%fd322, %fd321;
	mov.u64 	%rd358, %rd357;
	@%p164 bra 	$L__BB7_109;
	setp.lt.s64 	%p165, %rd357, %rd86;
	min.s64 	%rd358, %rd357, %rd86;
	selp.f64 	%fd322, %fd321, %fd132, %p165;
$L__BB7_109:
	setp.lt.s32 	%p166, %r37, 161;
	mov.f64 	%fd323, %fd322;
	mov.u64 	%rd359, %rd358;
	@%p166 bra 	$L__BB7_113;
	ld.shared.f64 	%fd137, [_ZN6thrust24THRUST_300001_SM_1000_NS8cuda_cub4core6detail5shmemE+88];
	ld.shared.u64 	%rd89, [_ZN6thrust24THRUST_300001_SM_1000_NS8cuda_cub4core6detail5shmemE+96];
	abs.f64 	%fd138, %fd322;
	abs.f64 	%fd139, %fd137;
	setp.lt.f64 	%p167, %fd138, %fd139;
	mov.f64 	%fd323, %fd137;
	mov.u64 	%rd359, %rd89;
	@%p167 bra 	$L__BB7_113;
	setp.lt.f64 	%p168, %fd139, %fd138;
	mov.f64 	%fd323, %fd322;
	mov.u64 	%rd359, %rd358;
	@%p168 bra 	$L__BB7_113;
	setp.lt.s64 	%p169, %rd358, %rd89;
	min.s64 	%rd359, %rd358, %rd89;
	selp.f64 	%fd323, %fd322, %fd137, %p169;
$L__BB7_113:
	setp.lt.s32 	%p170, %r37, 193;
	mov.f64 	%fd324, %fd323;
	mov.u64 	%rd360, %rd359;
	@%p170 bra 	$L__BB7_117;
	ld.shared.f64 	%fd142, [_ZN6thrust24THRUST_300001_SM_1000_NS8cuda_cub4core6detail5shmemE+104];
	ld.shared.u64 	%rd92, [_ZN6thrust24THRUST_300001_SM_1000_NS8cuda_cub4core6detail5shmemE+112];
	abs.f64 	%fd143, %fd323;
	abs.f64 	%fd144, %fd142;
	setp.lt.f64 	%p171, %fd143, %fd144;
	mov.f64 	%fd324, %fd142;
	mov.u64 	%rd360, %rd92;
	@%p171 bra 	$L__BB7_117;
	setp.lt.f64 	%p172, %fd144, %fd143;
	mov.f64 	%fd324, %fd323;
	mov.u64 	%rd360, %rd359;
	@%p172 bra 	$L__BB7_117;
	setp.lt.s64 	%p173, %rd359, %rd92;
	min.s64 	%rd360, %rd359, %rd92;
	selp.f64 	%fd324, %fd323, %fd142, %p173;
$L__BB7_117:
	setp.lt.s32 	%p174, %r37, 225;
	mov.u64 	%rd394, %rd360;
	mov.f64 	%fd357, %fd324;
	@%p174 bra 	$L__BB7_209;
	ld.shared.f64 	%fd147, [_ZN6thrust24THRUST_300001_SM_1000_NS8cuda_cub4core6detail5shmemE+120];
	ld.shared.u64 	%rd95, [_ZN6thrust24THRUST_300001_SM_1000_NS8cuda_cub4core6detail5shmemE+128];
	abs.f64 	%fd148, %fd324;
	abs.f64 	%fd149, %fd147;
	setp.lt.f64 	%p175, %fd148, %fd149;
	mov.u64 	%rd394, %rd95;
	mov.f64 	%fd357, %fd147;
	@%p175 bra 	$L__BB7_209;
	setp.lt.f64 	%p176, %fd149, %fd148;
	mov.u64 	%rd394, %rd360;
	mov.f64 	%fd357, %fd324;
	@%p176 bra 	$L__BB7_209;
	setp.lt.s64 	%p177, %rd360, %rd95;
	min.s64 	%rd394, %rd360, %rd95;
	selp.f64 	%fd357, %fd324, %fd147, %p177;
	bra.uni 	$L__BB7_209;
$L__BB7_121:
	ld.param.u64 	%rd318, [_ZN6thrust24THRUST_300001_SM_1000_NS8cuda_cub4core6detail13_kernel_agentINS1_8__reduce11ReduceAgentIPN4cuda3std3__45tupleIJdlEEESC_SB_iNS1_9__extrema9arg_max_fIdl19doubleAbsComparatorEEEEJSC_SC_iSG_EEEvDpT0__param_0];
	mov.u32 	%r16, %tid.x;
	mul.wide.u32 	%rd208, %r16, 16;
	add.s64 	%rd189, %rd318, %rd208;
	// begin inline asm
	ld.global.nc.u64 %rd188, [%rd189];
	// end inline asm
	add.s64 	%rd191, %rd189, 8;
	// begin inline asm
	ld.global.nc.u64 %rd190, [%rd191];
	// end inline asm
	mov.b64 	%fd151, %rd188;
	add.s64 	%rd193, %rd189, 4096;
	// begin inline asm
	ld.global.nc.u64 %rd192, [%rd193];
	// end inline asm
	add.s64 	%rd195, %rd189, 4104;
	// begin inline asm
	ld.global.nc.u64 %rd361, [%rd195];
	// end inline asm
	mov.b64 	%fd325, %rd192;
	add.s64 	%rd197, %rd189, 8192;
	// begin inline asm
	ld.global.nc.u64 %rd196, [%rd197];
	// end inline asm
	add.s64 	%rd199, %rd189, 8200;
	// begin inline asm
	ld.global.nc.u64 %rd362, [%rd199];
	// end inline asm
	mov.b64 	%fd326, %rd196;
	add.s64 	%rd201, %rd189, 12288;
	// begin inline asm
	ld.global.nc.u64 %rd200, [%rd201];
	// end inline asm
	add.s64 	%rd203, %rd189, 12296;
	// begin inline asm
	ld.global.nc.u64 %rd363, [%rd203];
	// end inline asm
	mov.b64 	%fd327, %rd200;
	add.s64 	%rd205, %rd189, 16384;
	// begin inline asm
	ld.global.nc.u64 %rd204, [%rd205];
	// end inline asm
	add.s64 	%rd207, %rd189, 16392;
	// begin inline asm
	ld.global.nc.u64 %rd381, [%rd207];
	// end inline asm
	mov.b64 	%fd344, %rd204;
	abs.f64 	%fd156, %fd151;
	abs.f64 	%fd157, %fd325;
	setp.lt.f64 	%p3, %fd156, %fd157;
	@%p3 bra 	$L__BB7_123;
	setp.lt.f64 	%p4, %fd157, %fd156;
	setp.lt.s64 	%p5, %rd190, %rd361;
	or.pred  	%p6, %p4, %p5;
	selp.b64 	%rd361, %rd190, %rd361, %p6;
	selp.f64 	%fd325, %fd151, %fd325, %p6;
$L__BB7_123:
	abs.f64 	%fd160, %fd325;
	abs.f64 	%fd161, %fd326;
	setp.lt.f64 	%p7, %fd160, %fd161;
	@%p7 bra 	$L__BB7_125;
	setp.lt.f64 	%p8, %fd161, %fd160;
	setp.lt.s64 	%p9, %rd361, %rd362;
	or.pred  	%p10, %p8, %p9;
	selp.b64 	%rd362, %rd361, %rd362, %p10;
	selp.f64 	%fd326, %fd325, %fd326, %p10;
$L__BB7_125:
	abs.f64 	%fd164, %fd326;
	abs.f64 	%fd165, %fd327;
	setp.lt.f64 	%p11, %fd164, %fd165;
	@%p11 bra 	$L__BB7_127;
	setp.lt.f64 	%p12, %fd165, %fd164;
	setp.lt.s64 	%p13, %rd362, %rd363;
	or.pred  	%p14, %p12, %p13;
	selp.b64 	%rd363, %rd362, %rd363, %p14;
	selp.f64 	%fd327, %fd326, %fd327, %p14;
$L__BB7_127:
	abs.f64 	%fd168, %fd327;
	abs.f64 	%fd169, %fd344;
	setp.lt.f64 	%p15, %fd168, %fd169;
	@%p15 bra 	$L__BB7_129;
	setp.lt.f64 	%p16, %fd169, %fd168;
	setp.lt.s64 	%p17, %rd363, %rd381;
	or.pred  	%p18, %p16, %p17;
	selp.b64 	%rd381, %rd363, %rd381, %p18;
	selp.f64 	%fd344, %fd327, %fd344, %p18;
$L__BB7_129:
	setp.lt.u32 	%p19, %r37, 2560;
	mov.b32 	%r383, 1280;
	@%p19 bra 	$L__BB7_142;
	mov.b32 	%r382, 1280;
	mov.f64 	%fd329, %fd344;
	mov.u64 	%rd365, %rd381;
$L__BB7_131:
	ld.param.u64 	%rd319, [_ZN6thrust24THRUST_300001_SM_1000_NS8cuda_cub4core6detail13_kernel_agentINS1_8__reduce11ReduceAgentIPN4cuda3std3__45tupleIJdlEEESC_SB_iNS1_9__extrema9arg_max_fIdl19doubleAbsComparatorEEEEJSC_SC_iSG_EEEvDpT0__param_0];
	add.s32 	%r40, %r382, %r16;
	mul.wide.u32 	%rd229, %r40, 16;
	add.s64 	%rd210, %rd319, %rd229;
	// begin inline asm
	ld.global.nc.u64 %rd209, [%rd210];
	// end inline asm
	add.s64 	%rd212, %rd210, 8;
	// begin inline asm
	ld.global.nc.u64 %rd366, [%rd212];
	// end inline asm
	mov.b64 	%fd330, %rd209;
	add.s64 	%rd214, %rd210, 4096;
	// begin inline asm
	ld.global.nc.u64 %rd213, [%rd214];
	// end inline asm
	add.s64 	%rd216, %rd210, 4104;
	// begin inline asm
	ld.global.nc.u64 %rd367, [%rd216];
	// end inline asm
	mov.b64 	%fd331, %rd213;
	add.s64 	%rd218, %rd210, 8192;
	// begin inline asm
	ld.global.nc.u64 %rd217, [%rd218];
	// end inline asm
	add.s64 	%rd220, %rd210, 8200;
	// begin inline asm
	ld.global.nc.u64 %rd368, [%rd220];
	// end inline asm
	mov.b64 	%fd332, %rd217;
	add.s64 	%rd222, %rd210, 12288;
	// begin inline asm
	ld.global.nc.u64 %rd221, [%rd222];
	// end inline asm
	add.s64 	%rd224, %rd210, 12296;
	// begin inline asm
	ld.global.nc.u64 %rd369, [%rd224];
	// end inline asm
	mov.b64 	%fd333, %rd221;
	add.s64 	%rd226, %rd210, 16384;
	// begin inline asm
	ld.global.nc.u64 %rd225, [%rd226];
	// end inline asm
	add.s64 	%rd228, %rd210, 16392;
	// begin inline asm
	ld.global.nc.u64 %rd381, [%rd228];
	// end inline asm
	mov.b64 	%fd344, %rd225;
	abs.f64 	%fd178, %fd329;
	abs.f64 	%fd179, %fd330;
	setp.lt.f64 	%p20, %fd178, %fd179;
	@%p20 bra 	$L__BB7_133;
	setp.lt.f64 	%p21, %fd179, %fd178;
	setp.lt.s64 	%p22, %rd365, %rd366;
	or.pred  	%p23, %p21, %p22;
	selp.b64 	%rd366, %rd365, %rd366, %p23;
	selp.f64 	%fd330, %fd329, %fd330, %p23;
$L__BB7_133:
	abs.f64 	%fd182, %fd330;
	abs.f64 	%fd183, %fd331;
	setp.lt.f64 	%p24, %fd182, %fd183;
	@%p24 bra 	$L__BB7_135;
	setp.lt.f64 	%p25, %fd183, %fd182;
	setp.lt.s64 	%p26, %rd366, %rd367;
	or.pred  	%p27, %p25, %p26;
	selp.b64 	%rd367, %rd366, %rd367, %p27;
	selp.f64 	%fd331, %fd330, %fd331, %p27;
$L__BB7_135:
	abs.f64 	%fd186, %fd331;
	abs.f64 	%fd187, %fd332;
	setp.lt.f64 	%p28, %fd186, %fd187;
	@%p28 bra 	$L__BB7_137;
	setp.lt.f64 	%p29, %fd187, %fd186;
	setp.lt.s64 	%p30, %rd367, %rd368;
	or.pred  	%p31, %p29, %p30;
	selp.b64 	%rd368, %rd367, %rd368, %p31;
	selp.f64 	%fd332, %fd331, %fd332, %p31;
$L__BB7_137:
	abs.f64 	%fd190, %fd332;
	abs.f64 	%fd191, %fd333;
	setp.lt.f64 	%p32, %fd190, %fd191;
	@%p32 bra 	$L__BB7_139;
	setp.lt.f64 	%p33, %fd191, %fd190;
	setp.lt.s64 	%p34, %rd368, %rd369;
	or.pred  	%p35, %p33, %p34;
	selp.b64 	%rd369, %rd368, %rd369, %p35;
	selp.f64 	%fd333, %fd332, %fd333, %p35;
$L__BB7_139:
	abs.f64 	%fd194, %fd333;
	abs.f64 	%fd195, %fd344;
	setp.lt.f64 	%p36, %fd194, %fd195;
	@%p36 bra 	$L__BB7_141;
	setp.lt.f64 	%p37, %fd195, %fd194;
	setp.lt.s64 	%p38, %rd369, %rd381;
	or.pred  	%p39, %p37, %p38;
	selp.b64 	%rd381, %rd369, %rd381, %p39;
	selp.f64 	%fd344, %fd333, %fd344, %p39;
$L__BB7_141:
	add.s32 	%r383, %r382, 1280;
	add.s32 	%r41, %r382, 2560;
	setp.le.s32 	%p40, %r41, %r37;
	mov.u32 	%r382, %r383;
	mov.f64 	%fd329, %fd344;
	mov.u64 	%rd365, %rd381;
	@%p40 bra 	$L__BB7_131;
$L__BB7_142:
	setp.le.s32 	%p41, %r37, %r383;
	@%p41 bra 	$L__BB7_165;
	sub.s32 	%r20, %r37, %r383;
	setp.ge.s32 	%p42, %r16, %r20;
	@%p42 bra 	$L__BB7_165;
	not.b32 	%r42, %r16;
	add.s32 	%r43, %r37, %r42;
	sub.s32 	%r21, %r43, %r383;
	and.b32  	%r44, %r21, 768;
	setp.eq.s32 	%p43, %r44, 768;
	mov.u32 	%r387, %r16;
	@%p43 bra 	$L__BB7_150;
	add.s32 	%r385, %r16, %r383;
	shr.u32 	%r45, %r21, 8;
	add.s32 	%r46, %r45, 1;
	and.b32  	%r47, %r46, 3;
	neg.s32 	%r384, %r47;
	mov.u32 	%r387, %r16;
$L__BB7_146:
	.pragma "nounroll";
	mov.u64 	%rd127, %rd381;
	mov.f64 	%fd199, %fd344;
	ld.param.u64 	%rd320, [_ZN6thrust24THRUST_300001_SM_1000_NS8cuda_cub4core6detail13_kernel_agentINS1_8__reduce11ReduceAgentIPN4cuda3std3__45tupleIJdlEEESC_SB_iNS1_9__extrema9arg_max_fIdl19doubleAbsComparatorEEEEJSC_SC_iSG_EEEvDpT0__param_0];
	mul.wide.u32 	%rd235, %r385, 16;
	add.s64 	%rd232, %rd320, %rd235;
	// begin inline asm
	ld.global.nc.u64 %rd231, [%rd232];
	// end inline asm
	add.s64 	%rd234, %rd232, 8;
	// begin inline asm
	ld.global.nc.u64 %rd233, [%rd234];
	// end inline asm
	mov.b64 	%fd200, %rd231;
	abs.f64 	%fd201, %fd199;
	abs.f64 	%fd202, %fd200;
	setp.lt.f64 	%p44, %fd201, %fd202;
	mov.f64 	%fd344, %fd200;
	mov.u64 	%rd381, %rd233;
	@%p44 bra 	$L__BB7_149;
	setp.lt.f64 	%p45, %fd202, %fd201;
	mov.f64 	%fd344, %fd199;
	mov.u64 	%rd381, %rd127;
	@%p45 bra 	$L__BB7_149;
	setp.lt.s64 	%p46, %rd127, %rd233;
	selp.f64 	%fd344, %fd199, %fd200, %p46;
	min.s64 	%rd381, %rd127, %rd233;
$L__BB7_149:
	add.s32 	%r387, %r387, 256;
	add.s32 	%r385, %r385, 256;
	add.s32 	%r384, %r384, 1;
	setp.ne.s32 	%p47, %r384, 0;
	@%p47 bra 	$L__BB7_146;
$L__BB7_150:
	setp.lt.u32 	%p48, %r21, 768;
	@%p48 bra 	$L__BB7_165;
	ld.param.u64 	%rd321, [_ZN6thrust24THRUST_300001_SM_1000_NS8cuda_cub4core6detail13_kernel_agentINS1_8__reduce11ReduceAgentIPN4cuda3std3__45tupleIJdlEEESC_SB_iNS1_9__extrema9arg_max_fIdl19doubleAbsComparatorEEEEJSC_SC_iSG_EEEvDpT0__param_0];
	cvt.u64.u32 	%rd236, %r387;
	cvt.u64.u32 	%rd237, %r383;
	add.s64 	%rd238, %rd236, %rd237;
	shl.b64 	%rd239, %rd238, 4;
	add.s64 	%rd240, %rd239, %rd321;
	add.s64 	%rd376, %rd240, 12296;
	add.s32 	%r388, %r387, %r383;
$L__BB7_152:
	ld.param.u64 	%rd322, [_ZN6thrust24THRUST_300001_SM_1000_NS8cuda_cub4core6detail13_kernel_agentINS1_8__reduce11ReduceAgentIPN4cuda3std3__45tupleIJdlEEESC_SB_iNS1_9__extrema9arg_max_fIdl19doubleAbsComparatorEEEEJSC_SC_iSG_EEEvDpT0__param_0];
	mul.wide.u32 	%rd245, %r388, 16;
	add.s64 	%rd242, %rd322, %rd245;
	// begin inline asm
	ld.global.nc.u64 %rd241, [%rd242];
	// end inline asm
	add.s64 	%rd244, %rd242, 8;
	// begin inline asm
	ld.global.nc.u64 %rd243, [%rd244];
	// end inline asm
	mov.b64 	%fd208, %rd241;
	abs.f64 	%fd209, %fd344;
	abs.f64 	%fd210, %fd208;
	setp.lt.f64 	%p49, %fd209, %fd210;
	mov.f64 	%fd341, %fd208;
	mov.u64 	%rd378, %rd243;
	@%p49 bra 	$L__BB7_155;
	setp.lt.f64 	%p50, %fd210, %fd209;
	mov.f64 	%fd341, %fd344;
	mov.u64 	%rd378, %rd381;
	@%p50 bra 	$L__BB7_155;
	setp.lt.s64 	%p51, %rd381, %rd243;
	selp.f64 	%fd341, %fd344, %fd208, %p51;
	min.s64 	%rd378, %rd381, %rd243;
$L__BB7_155:
	add.s64 	%rd247, %rd376, -8200;
	// begin inline asm
	ld.global.nc.u64 %rd246, [%rd247];
	// end inline asm
	add.s64 	%rd249, %rd376, -8192;
	// begin inline asm
	ld.global.nc.u64 %rd248, [%rd249];
	// end inline asm
	mov.b64 	%fd213, %rd246;
	abs.f64 	%fd214, %fd341;
	abs.f64 	%fd215, %fd213;
	setp.lt.f64 	%p52, %fd214, %fd215;
	mov.f64 	%fd342, %fd213;
	mov.u64 	%rd379, %rd248;
	@%p52 bra 	$L__BB7_158;
	setp.lt.f64 	%p53, %fd215, %fd214;
	mov.f64 	%fd342, %fd341;
	mov.u64 	%rd379, %rd378;
	@%p53 bra 	$L__BB7_158;
	setp.lt.s64 	%p54, %rd378, %rd248;
	selp.f64 	%fd342, %fd341, %fd213, %p54;
	min.s64 	%rd379, %rd378, %rd248;
$L__BB7_158:
	add.s64 	%rd251, %rd376, -4104;
	// begin inline asm
	ld.global.nc.u64 %rd250, [%rd251];
	// end inline asm
	add.s64 	%rd253, %rd376, -4096;
	// begin inline asm
	ld.global.nc.u64 %rd252, [%rd253];
	// end inline asm
	mov.b64 	%fd218, %rd250;
	abs.f64 	%fd219, %fd342;
	abs.f64 	%fd220, %fd218;
	setp.lt.f64 	%p55, %fd219, %fd220;
	mov.f64 	%fd343, %fd218;
	mov.u64 	%rd380, %rd252;
	@%p55 bra 	$L__BB7_161;
	setp.lt.f64 	%p56, %fd220, %fd219;
	mov.f64 	%fd343, %fd342;
	mov.u64 	%rd380, %rd379;
	@%p56 bra 	$L__BB7_161;
	setp.lt.s64 	%p57, %rd379, %rd252;
	selp.f64 	%fd343, %fd342, %fd218, %p57;
	min.s64 	%rd380, %rd379, %rd252;
$L__BB7_161:
	add.s64 	%rd255, %rd376, -8;
	// begin inline asm
	ld.global.nc.u64 %rd254, [%rd255];
	// end inline asm
	// begin inline asm
	ld.global.nc.u64 %rd256, [%rd376];
	// end inline asm
	mov.b64 	%fd223, %rd254;
	abs.f64 	%fd224, %fd343;
	abs.f64 	%fd225, %fd223;
	setp.lt.f64 	%p58, %fd224, %fd225;
	mov.f64 	%fd344, %fd223;
	mov.u64 	%rd381, %rd256;
	@%p58 bra 	$L__BB7_164;
	setp.lt.f64 	%p59, %fd225, %fd224;
	mov.f64 	%fd344, %fd343;
	mov.u64 	%rd381, %rd380;
	@%p59 bra 	$L__BB7_164;
	setp.lt.s64 	%p60, %rd380, %rd256;
	selp.f64 	%fd344, %fd343, %fd223, %p60;
	min.s64 	%rd381, %rd380, %rd256;
$L__BB7_164:
	add.s32 	%r387, %r387, 1024;
	add.s64 	%rd376, %rd376, 16384;
	add.s32 	%r388, %r388, 1024;
	setp.lt.s32 	%p61, %r387, %r20;
	@%p61 bra 	$L__BB7_152;
$L__BB7_165:
	// begin inline asm
	mov.u32 %r48, %laneid;
	// end inline asm
	mov.b64 	%rd258, %fd344;
	mov.b64 	{%r50, %r55}, %rd258;
	mov.b32 	%r66, 1;
	mov.b32 	%r67, 31;
	mov.b32 	%r68, -1;
	// begin inline asm
	shfl.sync.down.b32 %r49, %r50, %r66, %r67, %r68;
	// end inline asm
	// begin inline asm
	shfl.sync.down.b32 %r54, %r55, %r66, %r67, %r68;
	// end inline asm
	mov.b64 	%rd259, {%r49, %r54};
	mov.b64 	%fd229, %rd259;
	mov.b64 	{%r60, %r65}, %rd381;
	// begin inline asm
	shfl.sync.down.b32 %r59, %r60, %r66, %r67, %r68;
	// end inline asm
	// begin inline asm
	shfl.sync.down.b32 %r64, %r65, %r66, %r67, %r68;
	// end inline asm
	mov.b64 	%rd150, {%r59, %r64};
	setp.gt.s32 	%p62, %r48, 30;
	mov.f64 	%fd346, %fd344;
	mov.u64 	%rd383, %rd381;
	@%p62 bra 	$L__BB7_169;
	abs.f64 	%fd230, %fd344;
	abs.f64 	%fd231, %fd229;
	setp.lt.f64 	%p63, %fd230, %fd231;
	mov.f64 	%fd346, %fd229;
	mov.u64 	%rd383, %rd150;
	@%p63 bra 	$L__BB7_169;
	setp.lt.f64 	%p64, %fd231, %fd230;
	mov.f64 	%fd346, %fd344;
	mov.u64 	%rd383, %rd381;
	@%p64 bra 	$L__BB7_169;
	setp.lt.s64 	%p65, %rd381, %rd150;
	selp.f64 	%fd346, %fd344, %fd229, %p65;
	min.s64 	%rd383, %rd381, %rd150;
$L__BB7_169:
	mov.b64 	%rd260, %fd346;
	mov.b64 	{%r70, %r75}, %rd260;
	mov.b32 	%r86, 2;
	mov.b32 	%r87, 31;
	mov.b32 	%r88, -1;
	// begin inline asm
	shfl.sync.down.b32 %r69, %r70, %r86, %r87, %r88;
	// end inline asm
	// begin inline asm
	shfl.sync.down.b32 %r74, %r75, %r86, %r87, %r88;
	// end inline asm
	mov.b64 	%rd261, {%r69, %r74};
	mov.b64 	%fd234, %rd261;
	mov.b64 	{%r80, %r85}, %rd383;
	// begin inline asm
	shfl.sync.down.b32 %r79, %r80, %r86, %r87, %r88;
	// end inline asm
	// begin inline asm
	shfl.sync.down.b32 %r84, %r85, %r86, %r87, %r88;
	// end inline asm
	mov.b64 	%rd153, {%r79, %r84};
	setp.gt.s32 	%p66, %r48, 29;
	mov.f64 	%fd347, %fd346;
	mov.u64 	%rd384, %rd383;
	@%p66 bra 	$L__BB7_173;
	abs.f64 	%fd235, %fd346;
	abs.f64 	%fd236, %fd234;
	setp.lt.f64 	%p67, %fd235, %fd236;
	mov.f64 	%fd347, %fd234;
	mov.u64 	%rd384, %rd153;
	@%p67 bra 	$L__BB7_173;
	setp.lt.f64 	%p68, %fd236, %fd235;
	mov.f64 	%fd347, %fd346;
	mov.u64 	%rd384, %rd383;
	@%p68 bra 	$L__BB7_173;
	setp.lt.s64 	%p69, %rd383, %rd153;
	selp.f64 	%fd347, %fd346, %fd234, %p69;
	min.s64 	%rd384, %rd383, %rd153;
$L__BB7_173:
	mov.b64 	%rd262, %fd347;
	mov.b64 	{%r90, %r95}, %rd262;
	mov.b32 	%r106, 4;
	mov.b32 	%r107, 31;
	mov.b32 	%r108, -1;
	// begin inline asm
	shfl.sync.down.b32 %r89, %r90, %r106, %r107, %r108;
	// end inline asm
	// begin inline asm
	shfl.sync.down.b32 %r94, %r95, %r106, %r107, %r108;
	// end inline asm
	mov.b64 	%rd263, {%r89, %r94};
	mov.b64 	%fd239, %rd263;
	mov.b64 	{%r100, %r105}, %rd384;
	// begin inline asm
	shfl.sync.down.b32 %r99, %r100, %r106, %r107, %r108;
	// end inline asm
	// begin inline asm
	shfl.sync.down.b32 %r104, %r105, %r106, %r107, %r108;
	// end inline asm
	mov.b64 	%rd156, {%r99, %r104};
	setp.gt.s32 	%p70, %r48, 27;
	mov.f64 	%fd348, %fd347;
	mov.u64 	%rd385, %rd384;
	@%p70 bra 	$L__BB7_177;
	abs.f64 	%fd240, %fd347;
	abs.f64 	%fd241, %fd239;
	setp.lt.f64 	%p71, %fd240, %fd241;
	mov.f64 	%fd348, %fd239;
	mov.u64 	%rd385, %rd156;
	@%p71 bra 	$L__BB7_177;
	setp.lt.f64 	%p72, %fd241, %fd240;
	mov.f64 	%fd348, %fd347;
	mov.u64 	%rd385, %rd384;
	@%p72 bra 	$L__BB7_177;
	setp.lt.s64 	%p73, %rd384, %rd156;
	selp.f64 	%fd348, %fd347, %fd239, %p73;
	min.s64 	%rd385, %rd384, %rd156;
$L__BB7_177:
	mov.b64 	%rd264, %fd348;
	mov.b64 	{%r110, %r115}, %rd264;
	mov.b32 	%r126, 8;
	mov.b32 	%r127, 31;
	mov.b32 	%r128, -1;
	// begin inline asm
	shfl.sync.down.b32 %r109, %r110, %r126, %r127, %r128;
	// end inline asm
	// begin inline asm
	shfl.sync.down.b32 %r114, %r115, %r126, %r127, %r128;
	// end inline asm
	mov.b64 	%rd265, {%r109, %r114};
	mov.b64 	%fd244, %rd265;
	mov.b64 	{%r120, %r125}, %rd385;
	// begin inline asm
	shfl.sync.down.b32 %r119, %r120, %r126, %r127, %r128;
	// end inline asm
	// begin inline asm
	shfl.sync.down.b32 %r124, %r125, %r126, %r127, %r128;
	// end inline asm
	mov.b64 	%rd159, {%r119, %r124};
	setp.gt.s32 	%p74, %r48, 23;
	mov.f64 	%fd349, %fd348;
	mov.u64 	%rd386, %rd385;
	@%p74 bra 	$L__BB7_181;
	abs.f64 	%fd245, %fd348;
	abs.f64 	%fd246, %fd244;
	setp.lt.f64 	%p75, %fd245, %fd246;
	mov.f64 	%fd349, %fd244;
	mov.u64 	%rd386, %rd159;
	@%p75 bra 	$L__BB7_181;
	setp.lt.f64 	%p76, %fd246, %fd245;
	mov.f64 	%fd349, %fd348;
	mov.u64 	%rd386, %rd385;
	@%p76 bra 	$L__BB7_181;
	setp.lt.s64 	%p77, %rd385, %rd159;
	selp.f64 	%fd349, %fd348, %fd244, %p77;
	min.s64 	%rd386, %rd385, %rd159;
$L__BB7_181:
	mov.b64 	%rd266, %fd349;
	mov.b64 	{%r130, %r135}, %rd266;
	mov.b32 	%r146, 16;
	mov.b32 	%r147, 31;
	mov.b32 	%r148, -1;
	// begin inline asm
	shfl.sync.down.b32 %r129, %r130, %r146, %r147, %r148;
	// end inline asm
	// begin inline asm
	shfl.sync.down.b32 %r134, %r135, %r146, %r147, %r148;
	// end inline asm
	mov.b64 	%rd267, {%r129, %r134};
	mov.b64 	%fd249, %rd267;
	mov.b64 	{%r140, %r145}, %rd386;
	// begin inline asm
	shfl.sync.down.b32 %r139, %r140, %r146, %r147, %r148;
	// end inline asm
	// begin inline asm
	shfl.sync.down.b32 %r144, %r145, %r146, %r147, %r148;
	// end inline asm
	mov.b64 	%rd162, {%r139, %r144};
	setp.gt.s32 	%p78, %r48, 15;
	mov.f64 	%fd357, %fd349;
	mov.u64 	%rd394, %rd386;
	@%p78 bra 	$L__BB7_185;
	abs.f64 	%fd250, %fd349;
	abs.f64 	%fd251, %fd249;
	setp.lt.f64 	%p79, %fd250, %fd251;
	mov.f64 	%fd357, %fd249;
	mov.u64 	%rd394, %rd162;
	@%p79 bra 	$L__BB7_185;
	setp.lt.f64 	%p80, %fd251, %fd250;
	mov.f64 	%fd357, %fd349;
	mov.u64 	%rd394, %rd386;
	@%p80 bra 	$L__BB7_185;
	setp.lt.s64 	%p81, %rd386, %rd162;
	selp.f64 	%fd357, %fd349, %fd249, %p81;
	min.s64 	%rd394, %rd386, %rd162;
$L__BB7_185:
	setp.ne.s32 	%p82, %r48, 0;
	@%p82 bra 	$L__BB7_187;
	shr.u32 	%r149, %r16, 1;
	and.b32  	%r150, %r149, 496;
	mov.u32 	%r151, _ZN6thrust24THRUST_300001_SM_1000_NS8cuda_cub4core6detail5shmemE;
	add.s32 	%r152, %r151, %r150;
	st.shared.f64 	[%r152+8], %fd357;
	st.shared.u64 	[%r152+16], %rd394;
$L__BB7_187:
	bar.sync 	0;
	setp.ne.s32 	%p83, %r16, 0;
	@%p83 bra 	$L__BB7_209;
	ld.shared.f64 	%fd254, [_ZN6thrust24THRUST_300001_SM_1000_NS8cuda_cub4core6detail5shmemE+24];
	ld.shared.u64 	%rd165, [_ZN6thrust24THRUST_300001_SM_1000_NS8cuda_cub4core6detail5shmemE+32];
	abs.f64 	%fd255, %fd357;
	abs.f64 	%fd256, %fd254;
	setp.lt.f64 	%p84, %fd255, %fd256;
	mov.f64 	%fd351, %fd254;
	mov.u64 	%rd388, %rd165;
	@%p84 bra 	$L__BB7_191;
	setp.lt.f64 	%p85, %fd256, %fd255;
	mov.f64 	%fd351, %fd357;
	mov.u64 	%rd388, %rd394;
	@%p85 bra 	$L__BB7_191;
	setp.lt.s64 	%p86, %rd394, %rd165;
	selp.f64 	%fd351, %fd357, %fd254, %p86;
	min.s64 	%rd388, %rd394, %rd165;
$L__BB7_191:
	ld.shared.f64 	%fd259, [_ZN6thrust24THRUST_300001_SM_1000_NS8cuda_cub4core6detail5shmemE+40];
	ld.shared.u64 	%rd168, [_ZN6thrust24THRUST_300001_SM_1000_NS8cuda_cub4core6detail5shmemE+48];
	abs.f64 	%fd260, %fd351;
	abs.f64 	%fd261, %fd259;
	setp.lt.f64 	%p87, %fd260, %fd261;
	mov.f64 	%fd352, %fd259;
	mov.u64 	%rd389, %rd168;
	@%p87 bra 	$L__BB7_194;
	setp.lt.f64 	%p88, %fd261, %fd260;
	mov.f64 	%fd352, %fd351;
	mov.u64 	%rd389, %rd388;
	@%p88 bra 	$L__BB7_194;
	setp.lt.s64 	%p89, %rd388, %rd168;
	selp.f64 	%fd352, %fd351, %fd259, %p89;
	min.s64 	%rd389, %rd388, %rd168;
$L__BB7_194:
	ld.shared.f64 	%fd264, [_ZN6thrust24THRUST_300001_SM_1000_NS8cuda_cub4core6detail5shmemE+56];
	ld.shared.u64 	%rd171, [_ZN6thrust24THRUST_300001_SM_1000_NS8cuda_cub4core6detail5shmemE+64];
	abs.f64 	%fd265, %fd352;
	abs.f64 	%fd266, %fd264;
	setp.lt.f64 	%p90, %fd265, %fd266;
	mov.f64 	%fd353, %fd264;
	mov.u64 	%rd390, %rd171;
	@%p90 bra 	$L__BB7_197;
	setp.lt.f64 	%p91, %fd266, %fd265;
	mov.f64 	%fd353, %fd352;
	mov.u64 	%rd390, %rd389;
	@%p91 bra 	$L__BB7_197;
	setp.lt.s64 	%p92, %rd389, %rd171;
	selp.f64 	%fd353, %fd352, %fd264, %p92;
	min.s64 	%rd390, %rd389, %rd171;
$L__BB7_197:
	ld.shared.f64 	%fd269, [_ZN6thrust24THRUST_300001_SM_1000_NS8cuda_cub4core6detail5shmemE+72];
	ld.shared.u64 	%rd174, [_ZN6thrust24THRUST_300001_SM_1000_NS8cuda_cub4core6detail5shmemE+80];
	abs.f64 	%fd270, %fd353;
	abs.f64 	%fd271, %fd269;
	setp.lt.f64 	%p93, %fd270, %fd271;
	mov.f64 	%fd354, %fd269;
	mov.u64 	%rd391, %rd174;
	@%p93 bra 	$L__BB7_200;
	setp.lt.f64 	%p94, %fd271, %fd270;
	mov.f64 	%fd354, %fd353;
	mov.u64 	%rd391, %rd390;
	@%p94 bra 	$L__BB7_200;
	setp.lt.s64 	%p95, %rd390, %rd174;
	selp.f64 	%fd354, %fd353, %fd269, %p95;
	min.s64 	%rd391, %rd390, %rd174;
$L__BB7_200:
	ld.shared.f64 	%fd274, [_ZN6thrust24THRUST_300001_SM_1000_NS8cuda_cub4core6detail5shmemE+88];
	ld.shared.u64 	%rd177, [_ZN6thrust24THRUST_300001_SM_1000_NS8cuda_cub4core6detail5shmemE+96];
	abs.f64 	%fd275, %fd354;
	abs.f64 	%fd276, %fd274;
	setp.lt.f64 	%p96, %fd275, %fd276;
	mov.f64 	%fd355, %fd274;
	mov.u64 	%rd392, %rd177;
	@%p96 bra 	$L__BB7_203;
	setp.lt.f64 	%p97, %fd276, %fd275;
	mov.f64 	%fd355, %fd354;
	mov.u64 	%rd392, %rd391;
	@%p97 bra 	$L__BB7_203;
	setp.lt.s64 	%p98, %rd391, %rd177;
	selp.f64 	%fd355, %fd354, %fd274, %p98;
	min.s64 	%rd392, %rd391, %rd177;
$L__BB7_203:
	ld.shared.f64 	%fd279, [_ZN6thrust24THRUST_300001_SM_1000_NS8cuda_cub4core6detail5shmemE+104];
	ld.shared.u64 	%rd180, [_ZN6thrust24THRUST_300001_SM_1000_NS8cuda_cub4core6detail5shmemE+112];
	abs.f64 	%fd280, %fd355;
	abs.f64 	%fd281, %fd279;
	setp.lt.f64 	%p99, %fd280, %fd281;
	mov.f64 	%fd356, %fd279;
	mov.u64 	%rd393, %rd180;
	@%p99 bra 	$L__BB7_206;
	setp.lt.f64 	%p100, %fd281, %fd280;
	mov.f64 	%fd356, %fd355;
	mov.u64 	%rd393, %rd392;
	@%p100 bra 	$L__BB7_206;
	setp.lt.s64 	%p101, %rd392, %rd180;
	selp.f64 	%fd356, %fd355, %fd279, %p101;
	min.s64 	%rd393, %rd392, %rd180;
$L__BB7_206:
	ld.shared.f64 	%fd284, [_ZN6thrust24THRUST_300001_SM_1000_NS8cuda_cub4core6detail5shmemE+120];
	ld.shared.u64 	%rd183, [_ZN6thrust24THRUST_300001_SM_1000_NS8cuda_cub4core6detail5shmemE+128];
	abs.f64 	%fd285, %fd356;
	abs.f64 	%fd286, %fd284;
	setp.lt.f64 	%p102, %fd285, %fd286;
	mov.u64 	%rd394, %rd183;
	mov.f64 	%fd357, %fd284;
	@%p102 bra 	$L__BB7_209;
	setp.lt.f64 	%p103, %fd286, %fd285;
	mov.u64 	%rd394, %rd393;
	mov.f64 	%fd357, %fd356;
	@%p103 bra 	$L__BB7_209;
	setp.lt.s64 	%p104, %rd393, %rd183;
	selp.f64 	%fd357, %fd356, %fd284, %p104;
	min.s64 	%rd394, %rd393, %rd183;
$L__BB7_209:
	mov.u32 	%r376, %tid.x;
	setp.ne.s32 	%p221, %r376, 0;
	@%p221 bra 	$L__BB7_211;
	ld.param.u64 	%rd326, [_ZN6thrust24THRUST_300001_SM_1000_NS8cuda_cub4core6detail13_kernel_agentINS1_8__reduce11ReduceAgentIPN4cuda3std3__45tupleIJdlEEESC_SB_iNS1_9__extrema9arg_max_fIdl19doubleAbsComparatorEEEEJSC_SC_iSG_EEEvDpT0__param_1];
	cvta.to.global.u64 	%rd317, %rd326;
	st.global.f64 	[%rd317], %fd357;
	st.global.u64 	[%rd317+8], %rd394;
$L__BB7_211:
	ret;

}
	// .globl	_ZN6thrust24THRUST_300001_SM_1000_NS8cuda_cub4core6detail13_kernel_agentINS1_8__reduce11ReduceAgentINS0_12zip_iteratorIN4cuda3std3__45tupleIJNS0_10device_ptrIdEENS0_17counting_iteratorIlNS0_11use_defaultESF_SF_EEEEEEEPNSB_IJdlEEESJ_lNS1_9__extrema9arg_max_fIdl19doubleAbsComparatorEEEEJSI_SK_lSO_EEEvDpT0_
.visible .entry _ZN6thrust24THRUST_300001_SM_1000_NS8cuda_cub4core6detail13_kernel_agentINS1_8__reduce11ReduceAgentINS0_12zip_iteratorIN4cuda3std3__45tupleIJNS0_10device_ptrIdEENS0_17counting_iteratorIlNS0_11use_defaultESF_SF_EEEEEEEPNSB_IJdlEEESJ_lNS1_9__extrema9arg_max_fIdl19doubleAbsComparatorEEEEJSI_SK_lSO_EEEvDpT0_(
	.param .align 8 .b8 _ZN6thrust24THRUST_300001_SM_1000_NS8cuda_cub4core6detail13_kernel_agentINS1_8__reduce11ReduceAgentINS0_12zip_iteratorIN4cuda3std3__45tupleIJNS0_10device_ptrIdEENS0_17counting_iteratorIlNS0_11use_defaultESF_SF_EEEEEEEPNSB_IJdlEEESJ_lNS1_9__extrema9arg_max_fIdl19doubleAbsComparatorEEEEJSI_SK_lSO_EEEvDpT0__param_0[16],
	.param .u64 .ptr .align 1 _ZN6thrust24THRUST_300001_SM_1000_NS8cuda_cub4core6detail13_kernel_agentINS1_8__reduce11ReduceAgentINS0_12zip_iteratorIN4cuda3std3__45tupleIJNS0_10device_ptrIdEENS0_17counting_iteratorIlNS0_11use_defaultESF_SF_EEEEEEEPNSB_IJdlEEESJ_lNS1_9__extrema9arg_max_fIdl19doubleAbsComparatorEEEEJSI_SK_lSO_EEEvDpT0__param_1,
	.param .u64 _ZN6thrust24THRUST_300001_SM_1000_NS8cuda_cub4core6detail13_kernel_agentINS1_8__reduce11ReduceAgentINS0_12zip_iteratorIN4cuda3std3__45tupleIJNS0_10device_ptrIdEENS0_17counting_iteratorIlNS0_11use_defaultESF_SF_EEEEEEEPNSB_IJdlEEESJ_lNS1_9__extrema9arg_max_fIdl19doubleAbsComparatorEEEEJSI_SK_lSO_EEEvDpT0__param_2,
	.param .align 1 .b8 _ZN6thrust24THRUST_300001_SM_1000_NS8cuda_cub4core6detail13_kernel_agentINS1_8__reduce11ReduceAgentINS0_12zip_iteratorIN4cuda3std3__45tupleIJNS0_10device_ptrIdEENS0_17counting_iteratorIlNS0_11use_defaultESF_SF_EEEEEEEPNSB_IJdlEEESJ_lNS1_9__extrema9arg_max_fIdl19doubleAbsComparatorEEEEJSI_SK_lSO_EEEvDpT0__param_3[1]
)
.maxntid 256
{
	.reg .pred 	%p<213>;
	.reg .b32 	%r<391>;
	.reg .b64 	%rd<341>;
	.reg .b64 	%fd<352>;

	ld.param.u64 	%rd192, [_ZN6thrust24THRUST_300001_SM_1000_NS8cuda_cub4core6detail13_kernel_agentINS1_8__reduce11ReduceAgentINS0_12zip_iteratorIN4cuda3std3__45tupleIJNS0_10device_ptrIdEENS0_17counting_iteratorIlNS0_11use_defaultESF_SF_EEEEEEEPNSB_IJdlEEESJ_lNS1_9__extrema9arg_max_fIdl19doubleAbsComparatorEEEEJSI_SK_lSO_EEEvDpT0__param_0+8];
	ld.param.u64 	%rd191, [_ZN6thrust24THRUST_300001_SM_1000_NS8cuda_cub4core6detail13_kernel_agentINS1_8__reduce11ReduceAgentINS0_12zip_iteratorIN4cuda3std3__45tupleIJNS0_10device_ptrIdEENS0_17counting_iteratorIlNS0_11use_defaultESF_SF_EEEEEEEPNSB_IJdlEEESJ_lNS1_9__extrema9arg_max_fIdl19doubleAbsComparatorEEEEJSI_SK_lSO_EEEvDpT0__param_0];
	ld.param.u64 	%rd194, [_ZN6thrust24THRUST_300001_SM_1000_NS8cuda_cub4core6detail13_kernel_agentINS1_8__reduce11ReduceAgentINS0_12zip_iteratorIN4cuda3std3__45tupleIJNS0_10device_ptrIdEENS0_17counting_iteratorIlNS0_11use_defaultESF_SF_EEEEEEEPNSB_IJdlEEESJ_lNS1_9__extrema9arg_max_fIdl19doubleAbsComparatorEEEEJSI_SK_lSO_EEEvDpT0__param_2];
	setp.eq.s64 	%p1, %rd194, 0;
	@%p1 bra 	$L__BB8_206;
	cvta.to.global.u64 	%rd1, %rd191;
	setp.gt.s64 	%p2, %rd194, 1279;
	@%p2 bra 	$L__BB8_122;
	cvt.u32.u64 	%r1, %rd194;
	mov.u32 	%r2, %tid.x;
	setp.ge.s32 	%p96, %r2, %r1;
	mov.f64 	%fd298, 0d0000000000000000;
	mov.b64 	%rd283, 0;
	mov.u32 	%r385, %r2;
	@%p96 bra 	$L__BB8_4;
	cvt.u64.u32 	%rd239, %r2;
	mul.wide.u32 	%rd240, %r2, 8;
	add.s64 	%rd241, %rd1, %rd240;
	add.s64 	%rd283, %rd192, %rd239;
	ld.global.f64 	%fd298, [%rd241];
	add.s32 	%r385, %r2, 256;
$L__BB8_4:
	setp.ge.s32 	%p97, %r385, %r1;
	@%p97 bra 	$L__BB8_26;
	not.b32 	%r154, %r385;
	add.s32 	%r5, %r154, %r1;
	and.b32  	%r155, %r5, 768;
	setp.eq.s32 	%p98, %r155, 768;
	@%p98 bra 	$L__BB8_11;
	cvt.u64.u32 	%rd243, %r385;
	add.s64 	%rd274, %rd192, %rd243;
	mul.wide.u32 	%rd244, %r385, 8;
	add.s64 	%rd273, %rd1, %rd244;
	shr.u32 	%r156, %r5, 8;
	add.s32 	%r157, %r156, 1;
	and.b32  	%r158, %r157, 3;
	neg.s32 	%r383, %r158;
$L__BB8_7:
	.pragma "nounroll";
	mov.u64 	%rd9, %rd283;
	mov.f64 	%fd3, %fd298;
	ld.global.f64 	%fd4, [%rd273];
	abs.f64 	%fd5, %fd3;
	abs.f64 	%fd6, %fd4;
	setp.lt.f64 	%p99, %fd5, %fd6;
	mov.u64 	%rd283, %rd274;
	mov.f64 	%fd298, %fd4;
	@%p99 bra 	$L__BB8_10;
	setp.lt.f64 	%p100, %fd6, %fd5;
	mov.u64 	%rd283, %rd9;
	mov.f64 	%fd298, %fd3;
	@%p100 bra 	$L__BB8_10;
	setp.lt.s64 	%p101, %rd9, %rd274;
	min.s64 	%rd283, %rd9, %rd274;
	selp.f64 	%fd298, %fd3, %fd4, %p101;
$L__BB8_10:
	add.s32 	%r385, %r385, 256;
	add.s64 	%rd274, %rd274, 256;
	add.s64 	%rd273, %rd273, 2048;
	add.s32 	%r383, %r383, 1;
	setp.ne.s32 	%p102, %r383, 0;
	@%p102 bra 	$L__BB8_7;
$L__BB8_11:
	setp.lt.u32 	%p103, %r5, 768;
	@%p103 bra 	$L__BB8_26;
	add.s32 	%r386, %r385, 512;
$L__BB8_13:
	mov.u32 	%r13, %r386;
	add.s32 	%r159, %r13, -512;
	cvt.s64.s32 	%rd245, %r159;
	mul.wide.s32 	%rd246, %r159, 8;
	add.s64 	%rd17, %rd1, %rd246;
	add.s64 	%rd18, %rd192, %rd245;
	ld.global.f64 	%fd12, [%rd17];
	abs.f64 	%fd13, %fd298;
	abs.f64 	%fd14, %fd12;
	setp.lt.f64 	%p104, %fd13, %fd14;
	mov.u64 	%rd280, %rd18;
	mov.f64 	%fd295, %fd12;
	@%p104 bra 	$L__BB8_16;
	setp.lt.f64 	%p105, %fd14, %fd13;
	mov.u64 	%rd280, %rd283;
	mov.f64 	%fd295, %fd298;
	@%p105 bra 	$L__BB8_16;
	setp.lt.s64 	%p106, %rd283, %rd18;
	min.s64 	%rd280, %rd283, %rd18;
	selp.f64 	%fd295, %fd298, %fd12, %p106;
$L__BB8_16:
	add.s32 	%r160, %r13, -256;
	cvt.s64.s32 	%rd247, %r160;
	add.s64 	%rd21, %rd192, %rd247;
	ld.global.f64 	%fd17, [%rd17+2048];
	abs.f64 	%fd18, %fd295;
	abs.f64 	%fd19, %fd17;
	setp.lt.f64 	%p107, %fd18, %fd19;
	mov.u64 	%rd281, %rd21;
	mov.f64 	%fd296, %fd17;
	@%p107 bra 	$L__BB8_19;
	setp.lt.f64 	%p108, %fd19, %fd18;
	mov.u64 	%rd281, %rd280;
	mov.f64 	%fd296, %fd295;
	@%p108 bra 	$L__BB8_19;
	setp.lt.s64 	%p109, %rd280, %rd21;
	min.s64 	%rd281, %rd280, %rd21;
	selp.f64 	%fd296, %fd295, %fd17, %p109;
$L__BB8_19:
	cvt.s64.s32 	%rd248, %r13;
	add.s64 	%rd24, %rd192, %rd248;
	ld.global.f64 	%fd22, [%rd17+4096];
	abs.f64 	%fd23, %fd296;
	abs.f64 	%fd24, %fd22;
	setp.lt.f64 	%p110, %fd23, %fd24;
	mov.u64 	%rd282, %rd24;
	mov.f64 	%fd297, %fd22;
	@%p110 bra 	$L__BB8_22;
	setp.lt.f64 	%p111, %fd24, %fd23;
	mov.u64 	%rd282, %rd281;
	mov.f64 	%fd297, %fd296;
	@%p111 bra 	$L__BB8_22;
	setp.lt.s64 	%p112, %rd281, %rd24;
	min.s64 	%rd282, %rd281, %rd24;
	selp.f64 	%fd297, %fd296, %fd22, %p112;
$L__BB8_22:
	add.s32 	%r161, %r13, 256;
	cvt.s64.s32 	%rd249, %r161;
	add.s64 	%rd27, %rd192, %rd249;
	ld.global.f64 	%fd27, [%rd17+6144];
	abs.f64 	%fd28, %fd297;
	abs.f64 	%fd29, %fd27;
	setp.lt.f64 	%p113, %fd28, %fd29;
	mov.u64 	%rd283, %rd27;
	mov.f64 	%fd298, %fd27;
	@%p113 bra 	$L__BB8_25;
	setp.lt.f64 	%p114, %fd29, %fd28;
	mov.u64 	%rd283, %rd282;
	mov.f64 	%fd298, %fd297;
	@%p114 bra 	$L__BB8_25;
	setp.lt.s64 	%p115, %rd282, %rd27;
	min.s64 	%rd283, %rd282, %rd27;
	selp.f64 	%fd298, %fd297, %fd27, %p115;
$L__BB8_25:
	add.s32 	%r386, %r13, 1024;
	add.s32 	%r162, %r13, 512;
	setp.lt.s32 	%p116, %r162, %r1;
	@%p116 bra 	$L__BB8_13;
$L__BB8_26:
	setp.lt.s32 	%p117, %r1, 256;
	@%p117 bra 	$L__BB8_71;
	// begin inline asm
	mov.u32 %r276, %laneid;
	// end inline asm
	mov.b64 	%rd260, %fd298;
	mov.b64 	{%r278, %r283}, %rd260;
	mov.b32 	%r294, 1;
	mov.b32 	%r295, 31;
	mov.b32 	%r296, -1;
	// begin inline asm
	shfl.sync.down.b32 %r277, %r278, %r294, %r295, %r296;
	// end inline asm
	// begin inline asm
	shfl.sync.down.b32 %r282, %r283, %r294, %r295, %r296;
	// end inline asm
	mov.b64 	%rd261, {%r277, %r282};
	mov.b64 	%fd33, %rd261;
	mov.b64 	{%r288, %r293}, %rd283;
	// begin inline asm
	shfl.sync.down.b32 %r287, %r288, %r294, %r295, %r296;
	// end inline asm
	// begin inline asm
	shfl.sync.down.b32 %r292, %r293, %r294, %r295, %r296;
	// end inline asm
	mov.b64 	%rd31, {%r287, %r292};
	setp.gt.s32 	%p169, %r276, 30;
	mov.u64 	%rd285, %rd283;
	mov.f64 	%fd300, %fd298;
	@%p169 bra 	$L__BB8_31;
	abs.f64 	%fd34, %fd298;
	abs.f64 	%fd35, %fd33;
	setp.lt.f64 	%p170, %fd34, %fd35;
	mov.u64 	%rd285, %rd31;
	mov.f64 	%fd300, %fd33;
	@%p170 bra 	$L__BB8_31;
	setp.lt.f64 	%p171, %fd35, %fd34;
	mov.u64 	%rd285, %rd283;
	mov.f64 	%fd300, %fd298;
	@%p171 bra 	$L__BB8_31;
	setp.lt.s64 	%p172, %rd283, %rd31;
	min.s64 	%rd285, %rd283, %rd31;
	selp.f64 	%fd300, %fd298, %fd33, %p172;
$L__BB8_31:
	mov.b64 	%rd262, %fd300;
	mov.b64 	{%r298, %r303}, %rd262;
	mov.b32 	%r314, 2;
	mov.b32 	%r315, 31;
	mov.b32 	%r316, -1;
	// begin inline asm
	shfl.sync.down.b32 %r297, %r298, %r314, %r315, %r316;
	// end inline asm
	// begin inline asm
	shfl.sync.down.b32 %r302, %r303, %r314, %r315, %r316;
	// end inline asm
	mov.b64 	%rd263, {%r297, %r302};
	mov.b64 	%fd38, %rd263;
	mov.b64 	{%r308, %r313}, %rd285;
	// begin inline asm
	shfl.sync.down.b32 %r307, %r308, %r314, %r315, %r316;
	// end inline asm
	// begin inline asm
	shfl.sync.down.b32 %r312, %r313, %r314, %r315, %r316;
	// end inline asm
	mov.b64 	%rd34, {%r307, %r312};
	setp.gt.s32 	%p173, %r276, 29;
	mov.u64 	%rd286, %rd285;
	mov.f64 	%fd301, %fd300;
	@%p173 bra 	$L__BB8_35;
	abs.f64 	%fd39, %fd300;
	abs.f64 	%fd40, %fd38;
	setp.lt.f64 	%p174, %fd39, %fd40;
	mov.u64 	%rd286, %rd34;
	mov.f64 	%fd301, %fd38;
	@%p174 bra 	$L__BB8_35;
	setp.lt.f64 	%p175, %fd40, %fd39;
	mov.u64 	%rd286, %rd285;
	mov.f64 	%fd301, %fd300;
	@%p175 bra 	$L__BB8_35;
	setp.lt.s64 	%p176, %rd285, %rd34;
	min.s64 	%rd286, %rd285, %rd34;
	selp.f64 	%fd301, %fd300, %fd38, %p176;
$L__BB8_35:
	mov.b64 	%rd264, %fd301;
	mov.b64 	{%r318, %r323}, %rd264;
	mov.b32 	%r334, 4;
	mov.b32 	%r335, 31;
	mov.b32 	%r336, -1;
	// begin inline asm
	shfl.sync.down.b32 %r317, %r318, %r334, %r335, %r336;
	// end inline asm
	// begin inline asm
	shfl.sync.down.b32 %r322, %r323, %r334, %r335, %r336;
	// end inline asm
	mov.b64 	%rd265, {%r317, %r322};
	mov.b64 	%fd43, %rd265;
	mov.b64 	{%r328, %r333}, %rd286;
	// begin inline asm
	shfl.sync.down.b32 %r327, %r328, %r334, %r335, %r336;
	// end inline asm
	// begin inline asm
	shfl.sync.down.b32 %r332, %r333, %r334, %r335, %r336;
	// end inline asm
	mov.b64 	%rd37, {%r327, %r332};
	setp.gt.s32 	%p177, %r276, 27;
	mov.u64 	%rd287, %rd286;
	mov.f64 	%fd302, %fd301;
	@%p177 bra 	$L__BB8_39;
	abs.f64 	%fd44, %fd301;
	abs.f64 	%fd45, %fd43;
	setp.lt.f64 	%p178, %fd44, %fd45;
	mov.u64 	%rd287, %rd37;
	mov.f64 	%fd302, %fd43;
	@%p178 bra 	$L__BB8_39;
	setp.lt.f64 	%p179, %fd45, %fd44;
	mov.u64 	%rd287, %rd286;
	mov.f64 	%fd302, %fd301;
	@%p179 bra 	$L__BB8_39;
	setp.lt.s64 	%p180, %rd286, %rd37;
	min.s64 	%rd287, %rd286, %rd37;
	selp.f64 	%fd302, %fd301, %fd43, %p180;
$L__BB8_39:
	mov.b64 	%rd266, %fd302;
	mov.b64 	{%r338, %r343}, %rd266;
	mov.b32 	%r354, 8;
	mov.b32 	%r355, 31;
	mov.b32 	%r356, -1;
	// begin inline asm
	shfl.sync.down.b32 %r337, %r338, %r354, %r355, %r356;
	// end inline asm
	// begin inline asm
	shfl.sync.down.b32 %r342, %r343, %r354, %r355, %r356;
	// end inline asm
	mov.b64 	%rd267, {%r337, %r342};
	mov.b64 	%fd48, %rd267;
	mov.b64 	{%r348, %r353}, %rd287;
	// begin inline asm
	shfl.sync.down.b32 %r347, %r348, %r354, %r355, %r356;
	// end inline asm
	// begin inline asm
	shfl.sync.down.b32 %r352, %r353, %r354, %r355, %r356;
	// end inline asm
	mov.b64 	%rd40, {%r347, %r352};
	setp.gt.s32 	%p181, %r276, 23;
	mov.u64 	%rd288, %rd287;
	mov.f64 	%fd303, %fd302;
	@%p181 bra 	$L__BB8_43;
	abs.f64 	%fd49, %fd302;
	abs.f64 	%fd50, %fd48;
	setp.lt.f64 	%p182, %fd49, %fd50;
	mov.u64 	%rd288, %rd40;
	mov.f64 	%fd303, %fd48;
	@%p182 bra 	$L__BB8_43;
	setp.lt.f64 	%p183, %fd50, %fd49;
	mov.u64 	%rd288, %rd287;
	mov.f64 	%fd303, %fd302;
	@%p183 bra 	$L__BB8_43;
	setp.lt.s64 	%p184, %rd287, %rd40;
	min.s64 	%rd288, %rd287, %rd40;
	selp.f64 	%fd303, %fd302, %fd48, %p184;
$L__BB8_43:
	mov.b64 	%rd268, %fd303;
	mov.b64 	{%r358, %r363}, %rd268;
	mov.b32 	%r374, 16;
	mov.b32 	%r375, 31;
	mov.b32 	%r376, -1;
	// begin inline asm
	shfl.sync.down.b32 %r357, %r358, %r374, %r375, %r376;
	// end inline asm
	// begin inline asm
	shfl.sync.down.b32 %r362, %r363, %r374, %r375, %r376;
	// end inline asm
	mov.b64 	%rd269, {%r357, %r362};
	mov.b64 	%fd53, %rd269;
	mov.b64 	{%r368, %r373}, %rd288;
	// begin inline asm
	shfl.sync.down.b32 %r367, %r368, %r374, %r375, %r376;
	// end inline asm
	// begin inline asm
	shfl.sync.down.b32 %r372, %r373, %r374, %r375, %r376;
	// end inline asm
	mov.b64 	%rd43, {%r367, %r372};
	setp.gt.s32 	%p185, %r276, 15;
	mov.u64 	%rd340, %rd288;
	mov.f64 	%fd351, %fd303;
	@%p185 bra 	$L__BB8_47;
	abs.f64 	%fd54, %fd303;
	abs.f64 	%fd55, %fd53;
	setp.lt.f64 	%p186, %fd54, %fd55;
	mov.u64 	%rd340, %rd43;
	mov.f64 	%fd351, %fd53;
	@%p186 bra 	$L__BB8_47;
	setp.lt.f64 	%p187, %fd55, %fd54;
	mov.u64 	%rd340, %rd288;
	mov.f64 	%fd351, %fd303;
	@%p187 bra 	$L__BB8_47;
	setp.lt.s64 	%p188, %rd288, %rd43;
	min.s64 	%rd340, %rd288, %rd43;
	selp.f64 	%fd351, %fd303, %fd53, %p188;
$L__BB8_47:
	setp.ne.s32 	%p189, %r276, 0;
	@%p189 bra 	$L__BB8_49;
	shr.u32 	%r377, %r2, 1;
	and.b32  	%r378, %r377, 496;
	mov.u32 	%r379, _ZN6thrust24THRUST_300001_SM_1000_NS8cuda_cub4core6detail5shmemE;
	add.s32 	%r380, %r379, %r378;
	st.shared.f64 	[%r380+8], %fd351;
	st.shared.u64 	[%r380+16], %rd340;
$L__BB8_49:
	bar.sync 	0;
	setp.ne.s32 	%p190, %r2, 0;
	@%p190 bra 	$L__BB8_204;
	ld.shared.f64 	%fd58, [_ZN6thrust24THRUST_300001_SM_1000_NS8cuda_cub4core6detail5shmemE+24];
	ld.shared.u64 	%rd46, [_ZN6thrust24THRUST_300001_SM_1000_NS8cuda_cub4core6detail5shmemE+32];
	abs.f64 	%fd59, %fd351;
	abs.f64 	%fd60, %fd58;
	setp.lt.f64 	%p191, %fd59, %fd60;
	mov.u64 	%rd290, %rd46;
	mov.f64 	%fd305, %fd58;
	@%p191 bra 	$L__BB8_53;
	setp.lt.f64 	%p192, %fd60, %fd59;
	mov.u64 	%rd290, %rd340;
	mov.f64 	%fd305, %fd351;
	@%p192 bra 	$L__BB8_53;
	setp.lt.s64 	%p193, %rd340, %rd46;
	min.s64 	%rd290, %rd340, %rd46;
	selp.f64 	%fd305, %fd351, %fd58, %p193;
$L__BB8_53:
	ld.shared.f64 	%fd63, [_ZN6thrust24THRUST_300001_SM_1000_NS8cuda_cub4core6detail5shmemE+40];
	ld.shared.u64 	%rd49, [_ZN6thrust24THRUST_300001_SM_1000_NS8cuda_cub4core6detail5shmemE+48];
	abs.f64 	%fd64, %fd305;
	abs.f64 	%fd65, %fd63;
	setp.lt.f64 	%p194, %fd64, %fd65;
	mov.u64 	%rd291, %rd49;
	mov.f64 	%fd306, %fd63;
	@%p194 bra 	$L__BB8_56;
	setp.lt.f64 	%p195, %fd65, %fd64;
	mov.u64 	%rd291, %rd290;
	mov.f64 	%fd306, %fd305;
	@%p195 bra 	$L__BB8_56;
	setp.lt.s64 	%p196, %rd290, %rd49;
	min.s64 	%rd291, %rd290, %rd49;
	selp.f64 	%fd306, %fd305, %fd63, %p196;
$L__BB8_56:
	ld.shared.f64 	%fd68, [_ZN6thrust24THRUST_300001_SM_1000_NS8cuda_cub4core6detail5shmemE+56];
	ld.shared.u64 	%rd52, [_ZN6thrust24THRUST_300001_SM_1000_NS8cuda_cub4core6detail5shmemE+64];
	abs.f64 	%fd69, %fd306;
	abs.f64 	%fd70, %fd68;
	setp.lt.f64 	%p197, %fd69, %fd70;
	mov.u64 	%rd292, %rd52;
	mov.f64 	%fd307, %fd68;
	@%p197 bra 	$L__BB8_59;
	setp.lt.f64 	%p198, %fd70, %fd69;
	mov.u64 	%rd292, %rd291;
	mov.f64 	%fd307, %fd306;
	@%p198 bra 	$L__BB8_59;
	setp.lt.s64 	%p199, %rd291, %rd52;
	min.s64 	%rd292, %rd291, %rd52;
	selp.f64 	%fd307, %fd306, %fd68, %p199;
$L__BB8_59:
	ld.shared.f64 	%fd73, [_ZN6thrust24THRUST_300001_SM_1000_NS8cuda_cub4core6detail5shmemE+72];
	ld.shared.u64 	%rd55, [_ZN6thrust24THRUST_300001_SM_1000_NS8cuda_cub4core6detail5shmemE+80];
	abs.f64 	%fd74, %fd307;
	abs.f64 	%fd75, %fd73;
	setp.lt.f64 	%p200, %fd74, %fd75;
	mov.u64 	%rd293, %rd55;
	mov.f64 	%fd308, %fd73;
	@%p200 bra 	$L__BB8_62;
	setp.lt.f64 	%p201, %fd75, %fd74;
	mov.u64 	%rd293, %rd292;
	mov.f64 	%fd308, %fd307;
	@%p201 bra 	$L__BB8_62;
	setp.lt.s64 	%p202, %rd292, %rd55;
	min.s64 	%rd293, %rd292, %rd55;
	selp.f64 	%fd308, %fd307, %fd73, %p202;
$L__BB8_62:
	ld.shared.f64 	%fd78, [_ZN6thrust24THRUST_300001_SM_1000_NS8cuda_cub4core6detail5shmemE+88];
	ld.shared.u64 	%rd58, [_ZN6thrust24THRUST_300001_SM_1000_NS8cuda_cub4core6detail5shmemE+96];
	abs.f64 	%fd79, %fd308;
	abs.f64 	%fd80, %fd78;
	setp.lt.f64 	%p203, %fd79, %fd80;
	mov.u64 	%rd294, %rd58;
	mov.f64 	%fd309, %fd78;
	@%p203 bra 	$L__BB8_65;
	setp.lt.f64 	%p204, %fd80, %fd79;
	mov.u64 	%rd294, %rd293;
	mov.f64 	%fd309, %fd308;
	@%p204 bra 	$L__BB8_65;
	setp.lt.s64 	%p205, %rd293, %rd58;
	min.s64 	%rd294, %rd293, %rd58;
	selp.f64 	%fd309, %fd308, %fd78, %p205;
$L__BB8_65:
	ld.shared.f64 	%fd83, [_ZN6thrust24THRUST_300001_SM_1000_NS8cuda_cub4core6detail5shmemE+104];
	ld.shared.u64 	%rd61, [_ZN6thrust24THRUST_300001_SM_1000_NS8cuda_cub4core6detail5shmemE+112];
	abs.f64 	%fd84, %fd309;
	abs.f64 	%fd85, %fd83;
	setp.lt.f64 	%p206, %fd84, %fd85;
	mov.u64 	%rd295, %rd61;
	mov.f64 	%fd310, %fd83;
	@%p206 bra 	$L__BB8_68;
	setp.lt.f64 	%p207, %fd85, %fd84;
	mov.u64 	%rd295, %rd294;
	mov.f64 	%fd310, %fd309;
	@%p207 bra 	$L__BB8_68;
	setp.lt.s64 	%p208, %rd294, %rd61;
	min.s64 	%rd295, %rd294, %rd61;
	selp.f64 	%fd310, %fd309, %fd83, %p208;
$L__BB8_68:
	ld.shared.f64 	%fd88, [_ZN6thrust24THRUST_300001_SM_1000_NS8cuda_cub4core6detail5shmemE+120];
	ld.shared.u64 	%rd64, [_ZN6thrust24THRUST_300001_SM_1000_NS8cuda_cub4core6detail5shmemE+128];
	abs.f64 	%fd89, %fd310;
	abs.f64 	%fd90, %fd88;
	setp.lt.f64 	%p209, %fd89, %fd90;
	mov.u64 	%rd340, %rd64;
	mov.f64 	%fd351, %fd88;
	@%p209 bra 	$L__BB8_204;
	setp.lt.f64 	%p210, %fd90, %fd89;
	mov.u64 	%rd340, %rd295;
	mov.f64 	%fd351, %fd310;
	@%p210 bra 	$L__BB8_204;
	setp.lt.s64 	%p211, %rd295, %rd64;
	min.s64 	%rd340, %rd295, %rd64;
	selp.f64 	%fd351, %fd310, %fd88, %p211;
	bra.uni 	$L__BB8_204;
$L__BB8_71:
	// begin inline asm
	mov.u32 %r163, %laneid;
	// end inline asm
	and.b32  	%r184, %r2, 992;
	add.s32 	%r185, %r184, 32;
	setp.gt.s32 	%p118, %r185, %r1;
	not.b32 	%r186, %r184;
	add.s32 	%r187, %r1, %r186;
	selp.b32 	%r182, %r187, 31, %p118;
	mov.b64 	%rd250, %fd298;
	mov.b64 	{%r165, %r170}, %rd250;
	mov.b32 	%r181, 1;
	mov.b32 	%r183, -1;
	// begin inline asm
	shfl.sync.down.b32 %r164, %r165, %r181, %r182, %r183;
	// end inline asm
	// begin inline asm
	shfl.sync.down.b32 %r169, %r170, %r181, %r182, %r183;
	// end inline asm
	mov.b64 	%rd251, {%r164, %r169};
	mov.b64 	%fd92, %rd251;
	mov.b64 	{%r175, %r180}, %rd283;
	// begin inline asm
	shfl.sync.down.b32 %r174, %r175, %r181, %r182, %r183;
	// end inline asm
	// begin inline asm
	shfl.sync.down.b32 %r179, %r180, %r181, %r182, %r183;
	// end inline asm
	mov.b64 	%rd66, {%r174, %r179};
	setp.ge.s32 	%p119, %r163, %r182;
	mov.u64 	%rd296, %rd283;
	mov.f64 	%fd311, %fd298;
	@%p119 bra 	$L__BB8_75;
	abs.f64 	%fd93, %fd298;
	abs.f64 	%fd94, %fd92;
	setp.lt.f64 	%p120, %fd93, %fd94;
	mov.u64 	%rd296, %rd66;
	mov.f64 	%fd311, %fd92;
	@%p120 bra 	$L__BB8_75;
	setp.lt.f64 	%p121, %fd94, %fd93;
	mov.u64 	%rd296, %rd283;
	mov.f64 	%fd311, %fd298;
	@%p121 bra 	$L__BB8_75;
	setp.lt.s64 	%p122, %rd283, %rd66;
	min.s64 	%rd296, %rd283, %rd66;
	selp.f64 	%fd311, %fd298, %fd92, %p122;
$L__BB8_75:
	mov.b64 	%rd252, %fd311;
	mov.b64 	{%r189, %r194}, %rd252;
	mov.b32 	%r205, 2;
	mov.b32 	%r207, -1;
	// begin inline asm
	shfl.sync.down.b32 %r188, %r189, %r205, %r182, %r207;
	// end inline asm
	// begin inline asm
	shfl.sync.down.b32 %r193, %r194, %r205, %r182, %r207;
	// end inline asm
	mov.b64 	%rd253, {%r188, %r193};
	mov.b64 	%fd97, %rd253;
	mov.b64 	{%r199, %r204}, %rd296;
	// begin inline asm
	shfl.sync.down.b32 %r198, %r199, %r205, %r182, %r207;
	// end inline asm
	// begin inline asm
	shfl.sync.down.b32 %r203, %r204, %r205, %r182, %r207;
	// end inline asm
	mov.b64 	%rd69, {%r198, %r203};
	add.s32 	%r208, %r163, 2;
	setp.gt.s32 	%p123, %r208, %r182;
	mov.u64 	%rd297, %rd296;
	mov.f64 	%fd312, %fd311;
	@%p123 bra 	$L__BB8_79;
	abs.f64 	%fd98, %fd311;
	abs.f64 	%fd99, %fd97;
	setp.lt.f64 	%p124, %fd98, %fd99;
	mov.u64 	%rd297, %rd69;
	mov.f64 	%fd312, %fd97;
	@%p124 bra 	$L__BB8_79;
	setp.lt.f64 	%p125, %fd99, %fd98;
	mov.u64 	%rd297, %rd296;
	mov.f64 	%fd312, %fd311;
	@%p125 bra 	$L__BB8_79;
	setp.lt.s64 	%p126, %rd296, %rd69;
	min.s64 	%rd297, %rd296, %rd69;
	selp.f64 	%fd312, %fd311, %fd97, %p126;
$L__BB8_79:
	mov.b64 	%rd254, %fd312;
	mov.b64 	{%r210, %r215}, %rd254;
	mov.b32 	%r226, 4;
	mov.b32 	%r228, -1;
	// begin inline asm
	shfl.sync.down.b32 %r209, %r210, %r226, %r182, %r228;
	// end inline asm
	// begin inline asm
	shfl.sync.down.b32 %r214, %r215, %r226, %r182, %r228;
	// end inline asm
	mov.b64 	%rd255, {%r209, %r214};
	mov.b64 	%fd102, %rd255;
	mov.b64 	{%r220, %r225}, %rd297;
	// begin inline asm
	shfl.sync.down.b32 %r219, %r220, %r226, %r182, %r228;
	// end inline asm
	// begin inline asm
	shfl.sync.down.b32 %r224, %r225, %r226, %r182, %r228;
	// end inline asm
	mov.b64 	%rd72, {%r219, %r224};
	add.s32 	%r229, %r163, 4;
	setp.gt.s32 	%p127, %r229, %r182;
	mov.u64 	%rd298, %rd297;
	mov.f64 	%fd313, %fd312;
	@%p127 bra 	$L__BB8_83;
	abs.f64 	%fd103, %fd312;
	abs.f64 	%fd104, %fd102;
	setp.lt.f64 	%p128, %fd103, %fd104;
	mov.u64 	%rd298, %rd72;
	mov.f64 	%fd313, %fd102;
	@%p128 bra 	$L__BB8_83;
	setp.lt.f64 	%p129, %fd104, %fd103;
	mov.u64 	%rd298, %rd297;
	mov.f64 	%fd313, %fd312;
	@%p129 bra 	$L__BB8_83;
	setp.lt.s64 	%p130, %rd297, %rd72;
	min.s64 	%rd298, %rd297, %rd72;
	selp.f64 	%fd313, %fd312, %fd102, %p130;
$L__BB8_83:
	mov.b64 	%rd256, %fd313;
	mov.b64 	{%r231, %r236}, %rd256;
	mov.b32 	%r247, 8;
	mov.b32 	%r249, -1;
	// begin inline asm
	shfl.sync.down.b32 %r230, %r231, %r247, %r182, %r249;
	// end inline asm
	// begin inline asm
	shfl.sync.down.b32 %r235, %r236, %r247, %r182, %r249;
	// end inline asm
	mov.b64 	%rd257, {%r230, %r235};
	mov.b64 	%fd107, %rd257;
	mov.b64 	{%r241, %r246}, %rd298;
	// begin inline asm
	shfl.sync.down.b32 %r240, %r241, %r247, %r182, %r249;
	// end inline asm
	// begin inline asm
	shfl.sync.down.b32 %r245, %r246, %r247, %r182, %r249;
	// end inline asm
	mov.b64 	%rd75, {%r240, %r245};
	add.s32 	%r250, %r163, 8;
	setp.gt.s32 	%p131, %r250, %r182;
	mov.u64 	%rd299, %rd298;
	mov.f64 	%fd314, %fd313;
	@%p131 bra 	$L__BB8_87;
	abs.f64 	%fd108, %fd313;
	abs.f64 	%fd109, %fd107;
	setp.lt.f64 	%p132, %fd108, %fd109;
	mov.u64 	%rd299, %rd75;
	mov.f64 	%fd314, %fd107;
	@%p132 bra 	$L__BB8_87;
	setp.lt.f64 	%p133, %fd109, %fd108;
	mov.u64 	%rd299, %rd298;
	mov.f64 	%fd314, %fd313;
	@%p133 bra 	$L__BB8_87;
	setp.lt.s64 	%p134, %rd298, %rd75;
	min.s64 	%rd299, %rd298, %rd75;
	selp.f64 	%fd314, %fd313, %fd107, %p134;
$L__BB8_87:
	mov.b64 	%rd258, %fd314;
	mov.b64 	{%r252, %r257}, %rd258;
	mov.b32 	%r268, 16;
	mov.b32 	%r270, -1;
	// begin inline asm
	shfl.sync.down.b32 %r251, %r252, %r268, %r182, %r270;
	// end inline asm
	// begin inline asm
	shfl.sync.down.b32 %r256, %r257, %r268, %r182, %r270;
	// end inline asm
	mov.b64 	%rd259, {%r251, %r256};
	mov.b64 	%fd112, %rd259;
	mov.b64 	{%r262, %r267}, %rd299;
	// begin inline asm
	shfl.sync.down.b32 %r261, %r262, %r268, %r182, %r270;
	// end inline asm
	// begin inline asm
	shfl.sync.down.b32 %r266, %r267, %r268, %r182, %r270;
	// end inline asm
	mov.b64 	%rd78, {%r261, %r266};
	add.s32 	%r271, %r163, 16;
	setp.gt.s32 	%p135, %r271, %r182;
	mov.u64 	%rd340, %rd299;
	mov.f64 	%fd351, %fd314;
	@%p135 bra 	$L__BB8_91;
	abs.f64 	%fd113, %fd314;
	abs.f64 	%fd114, %fd112;
	setp.lt.f64 	%p136, %fd113, %fd114;
	mov.u64 	%rd340, %rd78;
	mov.f64 	%fd351, %fd112;
	@%p136 bra 	$L__BB8_91;
	setp.lt.f64 	%p137, %fd114, %fd113;
	mov.u64 	%rd340, %rd299;
	mov.f64 	%fd351, %fd314;
	@%p137 bra 	$L__BB8_91;
	setp.lt.s64 	%p138, %rd299, %rd78;
	min.s64 	%rd340, %rd299, %rd78;
	selp.f64 	%fd351, %fd314, %fd112, %p138;
$L__BB8_91:
	setp.ne.s32 	%p139, %r163, 0;
	@%p139 bra 	$L__BB8_93;
	shr.u32 	%r272, %r2, 1;
	and.b32  	%r273, %r272, 496;
	mov.u32 	%r274, _ZN6thrust24THRUST_300001_SM_1000_NS8cuda_cub4core6detail5shmemE;
	add.s32 	%r275, %r274, %r273;
	st.shared.f64 	[%r275+8], %fd351;
	st.shared.u64 	[%r275+16], %rd340;
$L__BB8_93:
	bar.sync 	0;
	setp.ne.s32 	%p140, %r2, 0;
	@%p140 bra 	$L__BB8_204;
	setp.lt.s32 	%p141, %r1, 33;
	mov.f64 	%fd316, %fd351;
	mov.u64 	%rd301, %rd340;
	@%p141 bra 	$L__BB8_98;
	ld.shared.f64 	%fd117, [_ZN6thrust24THRUST_300001_SM_1000_NS8cuda_cub4core6detail5shmemE+24];
	ld.shared.u64 	%rd81, [_ZN6thrust24THRUST_300001_SM_1000_NS8cuda_cub4core6detail5shmemE+32];
	abs.f64 	%fd118, %fd351;
	abs.f64 	%fd119, %fd117;
	setp.lt.f64 	%p142, %fd118, %fd119;
	mov.f64 	%fd316, %fd117;
	mov.u64 	%rd301, %rd81;
	@%p142 bra 	$L__BB8_98;
	setp.lt.f64 	%p143, %fd119, %fd118;
	mov.f64 	%fd316, %fd351;
	mov.u64 	%rd301, %rd340;
	@%p143 bra 	$L__BB8_98;
	setp.lt.s64 	%p144, %rd340, %rd81;
	min.s64 	%rd301, %rd340, %rd81;
	selp.f64 	%fd316, %fd351, %fd117, %p144;
$L__BB8_98:
	setp.lt.s32 	%p145, %r1, 65;
	mov.f64 	%fd317, %fd316;
	mov.u64 	%rd302, %rd301;
	@%p145 bra 	$L__BB8_102;
	ld.shared.f64 	%fd122, [_ZN6thrust24THRUST_300001_SM_1000_NS8cuda_cub4core6detail5shmemE+40];
	ld.shared.u64 	%rd84, [_ZN6thrust24THRUST_300001_SM_1000_NS8cuda_cub4core6detail5shmemE+48];
	abs.f64 	%fd123, %fd316;
	abs.f64 	%fd124, %fd122;
	setp.lt.f64 	%p146, %fd123, %fd124;
	mov.f64 	%fd317, %fd122;
	mov.u64 	%rd302, %rd84;
	@%p146 bra 	$L__BB8_102;
	setp.lt.f64 	%p147, %fd124, %fd123;
	mov.f64 	%fd317, %fd316;
	mov.u64 	%rd302, %rd301;
	@%p147 bra 	$L__BB8_102;
	setp.lt.s64 	%p148, %rd301, %rd84;
	min.s64 	%rd302, %rd301, %rd84;
	selp.f64 	%fd317, %fd316, %fd122, %p148;
$L__BB8_102:
	setp.lt.s32 	%p149, %r1, 97;
	mov.f64 	%fd318, %fd317;
	mov.u64 	%rd303, %rd302;
	@%p149 bra 	$L__BB8_106;
	ld.shared.f64 	%fd127, [_ZN6thrust24THRUST_300001_SM_1000_NS8cuda_cub4core6detail5shmemE+56];
	ld.shared.u64 	%rd87, [_ZN6thrust24THRUST_300001_SM_1000_NS8cuda_cub4core6detail5shmemE+64];
	abs.f64 	%fd128, %fd317;
	abs.f64 	%fd129, %fd127;
	setp.lt.f64 	%p150, %fd128, %fd129;
	mov.f64 	%fd318, %fd127;
	mov.u64 	%rd303, %rd87;
	@%p150 bra 	$L__BB8_106;
	setp.lt.f64 	%p151, %fd129, %fd128;
	mov.f64 	%fd318, %fd317;
	mov.u64 	%rd303, %rd302;
	@%p151 bra 	$L__BB8_106;
	setp.lt.s64 	%p152, %rd302, %rd87;
	min.s64 	%rd303, %rd302, %rd87;
	selp.f64 	%fd318, %fd317, %fd127, %p152;
$L__BB8_106:
	setp.lt.s32 	%p153, %r1, 129;
	mov.f64 	%fd319, %fd318;
	mov.u64 	%rd304, %rd303;
	@%p153 bra 	$L__BB8_110;
	ld.shared.f64 	%fd132, [_ZN6thrust24THRUST_300001_SM_1000_NS8cuda_cub4core6detail5shmemE+72];
	ld.shared.u64 	%rd90, [_ZN6thrust24THRUST_300001_SM_1000_NS8cuda_cub4core6detail5shmemE+80];
	abs.f64 	%fd133, %fd318;
	abs.f64 	%fd134, %fd132;
	setp.lt.f64 	%p154, %fd133, %fd134;
	mov.f64 	%fd319, %fd132;
	mov.u64 	%rd304, %rd90;
	@%p154 bra 	$L__BB8_110;
	setp.lt.f64 	%p155, %fd134, %fd133;
	mov.f64 	%fd319, %fd318;
	mov.u64 	%rd304, %rd303;
	@%p155 bra 	$L__BB8_110;
	setp.lt.s64 	%p156, %rd303, %rd90;
	min.s64 	%rd304, %rd303, %rd90;
	selp.f64 	%fd319, %fd318, %fd132, %p156;
$L__BB8_110:
	setp.lt.s32 	%p157, %r1, 161;
	mov.f64 	%fd320, %fd319;
	mov.u64 	%rd305, %rd304;
	@%p157 bra 	$L__BB8_114;
	ld.shared.f64 	%fd137, [_ZN6thrust24THRUST_300001_SM_1000_NS8cuda_cub4core6detail5shmemE+88];
	ld.shared.u64 	%rd93, [_ZN6thrust24THRUST_300001_SM_1000_NS8cuda_cub4core6detail5shmemE+96];
	abs.f64 	%fd138, %fd319;
	abs.f64 	%fd139, %fd137;
	setp.lt.f64 	%p158, %fd138, %fd139;
	mov.f64 	%fd320, %fd137;
	mov.u64 	%rd305, %rd93;
	@%p158 bra 	$L__BB8_114;
	setp.lt.f64 	%p159, %fd139, %fd138;
	mov.f64 	%fd320, %fd319;
	mov.u64 	%rd305, %rd304;
	@%p159 bra 	$L__BB8_114;
	setp.lt.s64 	%p160, %rd304, %rd93;
	min.s64 	%rd305, %rd304, %rd93;
	selp.f64 	%fd320, %fd319, %fd137, %p160;
$L__BB8_114:
	setp.lt.s32 	%p161, %r1, 193;
	mov.f64 	%fd321, %fd320;
	mov.u64 	%rd306, %rd305;
	@%p161 bra 	$L__BB8_118;
	ld.shared.f64 	%fd142, [_ZN6thrust24THRUST_300001_SM_1000_NS8cuda_cub4core6detail5shmemE+104];
	ld.shared.u64 	%rd96, [_ZN6thrust24THRUST_300001_SM_1000_NS8cuda_cub4core6detail5shmemE+112];
	abs.f64 	%fd143, %fd320;
	abs.f64 	%fd144, %fd142;
	setp.lt.f64 	%p162, %fd143, %fd144;
	mov.f64 	%fd321, %fd142;
	mov.u64 	%rd306, %rd96;
	@%p162 bra 	$L__BB8_118;
	setp.lt.f64 	%p163, %fd144, %fd143;
	mov.f64 	%fd321, %fd320;
	mov.u64 	%rd306, %rd305;
	@%p163 bra 	$L__BB8_118;
	setp.lt.s64 	%p164, %rd305, %rd96;
	min.s64 	%rd306, %rd305, %rd96;
	selp.f64 	%fd321, %fd320, %fd142, %p164;
$L__BB8_118:
	setp.lt.s32 	%p165, %r1, 225;
	mov.u64 	%rd340, %rd306;
	mov.f64 	%fd351, %fd321;
	@%p165 bra 	$L__BB8_204;
	ld.shared.f64 	%fd147, [_ZN6thrust24THRUST_300001_SM_1000_NS8cuda_cub4core6detail5shmemE+120];
	ld.shared.u64 	%rd99, [_ZN6thrust24THRUST_300001_SM_1000_NS8cuda_cub4core6detail5shmemE+128];
	abs.f64 	%fd148, %fd321;
	abs.f64 	%fd149, %fd147;
	setp.lt.f64 	%p166, %fd148, %fd149;
	mov.u64 	%rd340, %rd99;
	mov.f64 	%fd351, %fd147;
	@%p166 bra 	$L__BB8_204;
	setp.lt.f64 	%p167, %fd149, %fd148;
	mov.u64 	%rd340, %rd306;
	mov.f64 	%fd351, %fd321;
	@%p167 bra 	$L__BB8_204;
	setp.lt.s64 	%p168, %rd306, %rd99;
	min.s64 	%rd340, %rd306, %rd99;
	selp.f64 	%fd351, %fd321, %fd147, %p168;
	bra.uni 	$L__BB8_204;
$L__BB8_122:
	mov.u32 	%r18, %tid.x;
	cvt.u64.u32 	%rd101, %r18;
	mul.wide.u32 	%rd195, %r18, 8;
	add.s64 	%rd102, %rd1, %rd195;
	ld.global.f64 	%fd274, [%rd102];
	add.s32 	%r31, %r18, 256;
	cvt.u64.u32 	%rd196, %r31;
	ld.global.f64 	%fd275, [%rd102+2048];
	add.s32 	%r32, %r18, 512;
	cvt.u64.u32 	%rd197, %r32;
	ld.global.f64 	%fd276, [%rd102+4096];
	add.s32 	%r33, %r18, 768;
	cvt.u64.u32 	%rd198, %r33;
	ld.global.f64 	%fd277, [%rd102+6144];
	or.b32  	%r34, %r18, 1024;
	cvt.u64.u32 	%rd103, %r34;
	add.s64 	%rd327, %rd192, %rd103;
	ld.global.f64 	%fd338, [%rd102+8192];
	abs.f64 	%fd278, %fd274;
	abs.f64 	%fd279, %fd275;
	setp.geu.f64 	%p3, %fd278, %fd279;
	selp.f64 	%fd280, %fd274, %fd275, %p3;
	selp.b64 	%rd199, %rd101, %rd196, %p3;
	abs.f64 	%fd281, %fd280;
	abs.f64 	%fd282, %fd276;
	setp.geu.f64 	%p4, %fd281, %fd282;
	selp.f64 	%fd283, %fd280, %fd276, %p4;
	selp.b64 	%rd200, %rd199, %rd197, %p4;
	abs.f64 	%fd284, %fd283;
	abs.f64 	%fd285, %fd277;
	setp.geu.f64 	%p5, %fd284, %fd285;
	selp.f64 	%fd152, %fd283, %fd277, %p5;
	selp.b64 	%rd105, %rd200, %rd198, %p5;
	abs.f64 	%fd153, %fd152;
	abs.f64 	%fd154, %fd338;
	setp.lt.f64 	%p6, %fd153, %fd154;
	@%p6 bra 	$L__BB8_124;
	setp.lt.f64 	%p7, %fd154, %fd153;
	setp.lt.u64 	%p8, %rd105, %rd103;
	or.pred  	%p9, %p7, %p8;
	selp.f64 	%fd338, %fd152, %fd338, %p9;
	add.s64 	%rd203, %rd192, %rd105;
	selp.b64 	%rd327, %rd203, %rd327, %p9;
$L__BB8_124:
	setp.lt.u64 	%p10, %rd194, 2560;
	mov.b64 	%rd316, 1280;
	@%p10 bra 	$L__BB8_137;
	mov.b64 	%rd308, 1280;
	mov.f64 	%fd323, %fd338;
$L__BB8_126:
	add.s64 	%rd206, %rd308, %rd101;
	shl.b64 	%rd207, %rd308, 3;
	add.s64 	%rd208, %rd102, %rd207;
	add.s64 	%rd310, %rd206, %rd192;
	ld.global.f64 	%fd324, [%rd208];
	ld.global.f64 	%fd325, [%rd208+2048];
	ld.global.f64 	%fd326, [%rd208+4096];
	add.s64 	%rd313, %rd310, 768;
	ld.global.f64 	%fd327, [%rd208+6144];
	ld.global.f64 	%fd338, [%rd208+8192];
	abs.f64 	%fd163, %fd323;
	abs.f64 	%fd164, %fd324;
	setp.lt.f64 	%p11, %fd163, %fd164;
	@%p11 bra 	$L__BB8_128;
	setp.lt.f64 	%p12, %fd164, %fd163;
	setp.lt.s64 	%p13, %rd327, %rd310;
	or.pred  	%p14, %p12, %p13;
	selp.f64 	%fd324, %fd323, %fd324, %p14;
	selp.b64 	%rd310, %rd327, %rd310, %p14;
$L__BB8_128:
	add.s64 	%rd209, %rd308, %rd101;
	add.s64 	%rd210, %rd209, %rd192;
	add.s64 	%rd311, %rd210, 256;
	abs.f64 	%fd167, %fd324;
	abs.f64 	%fd168, %fd325;
	setp.lt.f64 	%p15, %fd167, %fd168;
	@%p15 bra 	$L__BB8_130;
	setp.lt.f64 	%p16, %fd168, %fd167;
	setp.lt.s64 	%p17, %rd310, %rd311;
	or.pred  	%p18, %p16, %p17;
	selp.f64 	%fd325, %fd324, %fd325, %p18;
	selp.b64 	%rd311, %rd310, %rd311, %p18;
$L__BB8_130:
	add.s64 	%rd211, %rd308, %rd101;
	add.s64 	%rd212, %rd211, %rd192;
	add.s64 	%rd312, %rd212, 512;
	abs.f64 	%fd171, %fd325;
	abs.f64 	%fd172, %fd326;
	setp.lt.f64 	%p19, %fd171, %fd172;
	@%p19 bra 	$L__BB8_132;
	setp.lt.f64 	%p20, %fd172, %fd171;
	setp.lt.s64 	%p21, %rd311, %rd312;
	or.pred  	%p22, %p20, %p21;
	selp.f64 	%fd326, %fd325, %fd326, %p22;
	selp.b64 	%rd312, %rd311, %rd312, %p22;
$L__BB8_132:
	abs.f64 	%fd175, %fd326;
	abs.f64 	%fd176, %fd327;
	setp.lt.f64 	%p23, %fd175, %fd176;
	@%p23 bra 	$L__BB8_134;
	setp.lt.f64 	%p24, %fd176, %fd175;
	setp.lt.s64 	%p25, %rd312, %rd313;
	or.pred  	%p26, %p24, %p25;
	selp.f64 	%fd327, %fd326, %fd327, %p26;
	selp.b64 	%rd313, %rd312, %rd313, %p26;
$L__BB8_134:
	add.s64 	%rd213, %rd308, %rd101;
	add.s64 	%rd214, %rd213, %rd192;
	add.s64 	%rd327, %rd214, 1024;
	abs.f64 	%fd179, %fd327;
	abs.f64 	%fd180, %fd338;
	setp.lt.f64 	%p27, %fd179, %fd180;
	@%p27 bra 	$L__BB8_136;
	setp.lt.f64 	%p28, %fd180, %fd179;
	setp.lt.s64 	%p29, %rd313, %rd327;
	or.pred  	%p30, %p28, %p29;
	selp.f64 	%fd338, %fd327, %fd338, %p30;
	selp.b64 	%rd327, %rd313, %rd327, %p30;
$L__BB8_136:
	add.s64 	%rd316, %rd308, 1280;
	add.s64 	%rd215, %rd308, 2560;
	setp.le.s64 	%p31, %rd215, %rd194;
	mov.u64 	%rd308, %rd316;
	mov.f64 	%fd323, %fd338;
	@%p31 bra 	$L__BB8_126;
$L__BB8_137:
	setp.le.s64 	%p32, %rd194, %rd316;
	@%p32 bra 	$L__BB8_160;
	cvt.u32.u64 	%r35, %rd316;
	cvt.u32.u64 	%r36, %rd194;
	sub.s32 	%r19, %r36, %r35;
	setp.ge.s32 	%p33, %r18, %r19;
	@%p33 bra 	$L__BB8_160;
	cvta.to.global.u64 	%rd128, %rd191;
	not.b32 	%r38, %r18;
	add.s32 	%r39, %r38, %r36;
	sub.s32 	%r20, %r39, %r35;
	and.b32  	%r41, %r20, 768;
	setp.eq.s32 	%p34, %r41, 768;
	mov.u32 	%r389, %r18;
	@%p34 bra 	$L__BB8_145;
	add.s64 	%rd217, %rd316, %rd101;
	add.s64 	%rd318, %rd217, %rd192;
	shl.b64 	%rd218, %rd217, 3;
	add.s64 	%rd317, %rd128, %rd218;
	shr.u32 	%r42, %r20, 8;
	add.s32 	%r43, %r42, 1;
	and.b32  	%r44, %r43, 3;
	neg.s32 	%r387, %r44;
	mov.u32 	%r389, %r18;
$L__BB8_141:
	.pragma "nounroll";
	mov.u64 	%rd133, %rd327;
	mov.f64 	%fd184, %fd338;
	ld.global.f64 	%fd185, [%rd317];
	abs.f64 	%fd186, %fd184;
	abs.f64 	%fd187, %fd185;
	setp.lt.f64 	%p35, %fd186, %fd187;
	mov.f64 	%fd338, %fd185;
	mov.u64 	%rd327, %rd318;
	@%p35 bra 	$L__BB8_144;
	setp.lt.f64 	%p36, %fd187, %fd186;
	mov.f64 	%fd338, %fd184;
	mov.u64 	%rd327, %rd133;
	@%p36 bra 	$L__BB8_144;
	setp.lt.s64 	%p37, %rd133, %rd318;
	selp.f64 	%fd338, %fd184, %fd185, %p37;
	min.s64 	%rd327, %rd133, %rd318;
$L__BB8_144:
	add.s32 	%r389, %r389, 256;
	add.s64 	%rd318, %rd318, 256;
	add.s64 	%rd317, %rd317, 2048;
	add.s32 	%r387, %r387, 1;
	setp.ne.s32 	%p38, %r387, 0;
	@%p38 bra 	$L__BB8_141;
$L__BB8_145:
	setp.lt.u32 	%p39, %r20, 768;
	@%p39 bra 	$L__BB8_160;
	add.s32 	%r390, %r389, 512;
$L__BB8_147:
	mov.u32 	%r28, %r390;
	add.s32 	%r45, %r28, -512;
	cvt.u64.u32 	%rd219, %r45;
	add.s64 	%rd220, %rd316, %rd219;
	shl.b64 	%rd221, %rd220, 3;
	add.s64 	%rd141, %rd128, %rd221;
	add.s64 	%rd142, %rd220, %rd192;
	ld.global.f64 	%fd193, [%rd141];
	abs.f64 	%fd194, %fd338;
	abs.f64 	%fd195, %fd193;
	setp.lt.f64 	%p40, %fd194, %fd195;
	mov.f64 	%fd335, %fd193;
	mov.u64 	%rd324, %rd142;
	@%p40 bra 	$L__BB8_150;
	setp.lt.f64 	%p41, %fd195, %fd194;
	mov.f64 	%fd335, %fd338;
	mov.u64 	%rd324, %rd327;
	@%p41 bra 	$L__BB8_150;
	setp.lt.s64 	%p42, %rd327, %rd142;
	selp.f64 	%fd335, %fd338, %fd193, %p42;
	min.s64 	%rd324, %rd327, %rd142;
$L__BB8_150:
	add.s32 	%r46, %r28, -256;
	cvt.u64.u32 	%rd222, %r46;
	add.s64 	%rd223, %rd316, %rd222;
	add.s64 	%rd145, %rd223, %rd192;
	ld.global.f64 	%fd198, [%rd141+2048];
	abs.f64 	%fd199, %fd335;
	abs.f64 	%fd200, %fd198;
	setp.lt.f64 	%p43, %fd199, %fd200;
	mov.f64 	%fd336, %fd198;
	mov.u64 	%rd325, %rd145;
	@%p43 bra 	$L__BB8_153;
	setp.lt.f64 	%p44, %fd200, %fd199;
	mov.f64 	%fd336, %fd335;
	mov.u64 	%rd325, %rd324;
	@%p44 bra 	$L__BB8_153;
	setp.lt.s64 	%p45, %rd324, %rd145;
	selp.f64 	%fd336, %fd335, %fd198, %p45;
	min.s64 	%rd325, %rd324, %rd145;
$L__BB8_153:
	cvt.u64.u32 	%rd224, %r28;
	add.s64 	%rd225, %rd316, %rd224;
	add.s64 	%rd148, %rd225, %rd192;
	ld.global.f64 	%fd203, [%rd141+4096];
	abs.f64 	%fd204, %fd336;
	abs.f64 	%fd205, %fd203;
	setp.lt.f64 	%p46, %fd204, %fd205;
	mov.f64 	%fd337, %fd203;
	mov.u64 	%rd326, %rd148;
	@%p46 bra 	$L__BB8_156;
	setp.lt.f64 	%p47, %fd205, %fd204;
	mov.f64 	%fd337, %fd336;
	mov.u64 	%rd326, %rd325;
	@%p47 bra 	$L__BB8_156;
	setp.lt.s64 	%p48, %rd325, %rd148;
	selp.f64 	%fd337, %fd336, %fd203, %p48;
	min.s64 	%rd326, %rd325, %rd148;
$L__BB8_156:
	add.s32 	%r47, %r28, 256;
	cvt.u64.u32 	%rd226, %r47;
	add.s64 	%rd227, %rd316, %rd226;
	add.s64 	%rd151, %rd227, %rd192;
	ld.global.f64 	%fd208, [%rd141+6144];
	abs.f64 	%fd209, %fd337;
	abs.f64 	%fd210, %fd208;
	setp.lt.f64 	%p49, %fd209, %fd210;
	mov.f64 	%fd338, %fd208;
	mov.u64 	%rd327, %rd151;
	@%p49 bra 	$L__BB8_159;
	setp.lt.f64 	%p50, %fd210, %fd209;
	mov.f64 	%fd338, %fd337;
	mov.u64 	%rd327, %rd326;
	@%p50 bra 	$L__BB8_159;
	setp.lt.s64 	%p51, %rd326, %rd151;
	selp.f64 	%fd338, %fd337, %fd208, %p51;
	min.s64 	%rd327, %rd326, %rd151;
$L__BB8_159:
	add.s32 	%r390, %r28, 1024;
	add.s32 	%r48, %r28, 512;
	setp.lt.s32 	%p52, %r48, %r19;
	@%p52 bra 	$L__BB8_147;
$L__BB8_160:
	// begin inline asm
	mov.u32 %r49, %laneid;
	// end inline asm
	mov.b64 	%rd228, %fd338;
	mov.b64 	{%r51, %r56}, %rd228;
	mov.b32 	%r67, 1;
	mov.b32 	%r68, 31;
	mov.b32 	%r69, -1;
	// begin inline asm
	shfl.sync.down.b32 %r50, %r51, %r67, %r68, %r69;
	// end inline asm
	// begin inline asm
	shfl.sync.down.b32 %r55, %r56, %r67, %r68, %r69;
	// end inline asm
	mov.b64 	%rd229, {%r50, %r55};
	mov.b64 	%fd214, %rd229;
	mov.b64 	{%r61, %r66}, %rd327;
	// begin inline asm
	shfl.sync.down.b32 %r60, %r61, %r67, %r68, %r69;
	// end inline asm
	// begin inline asm
	shfl.sync.down.b32 %r65, %r66, %r67, %r68, %r69;
	// end inline asm
	mov.b64 	%rd155, {%r60, %r65};
	setp.gt.s32 	%p53, %r49, 30;
	mov.f64 	%fd340, %fd338;
	mov.u64 	%rd329, %rd327;
	@%p53 bra 	$L__BB8_164;
	abs.f64 	%fd215, %fd338;
	abs.f64 	%fd216, %fd214;
	setp.lt.f64 	%p54, %fd215, %fd216;
	mov.f64 	%fd340, %fd214;
	mov.u64 	%rd329, %rd155;
	@%p54 bra 	$L__BB8_164;
	setp.lt.f64 	%p55, %fd216, %fd215;
	mov.f64 	%fd340, %fd338;
	mov.u64 	%rd329, %rd327;
	@%p55 bra 	$L__BB8_164;
	setp.lt.s64 	%p56, %rd327, %rd155;
	selp.f64 	%fd340, %fd338, %fd214, %p56;
	min.s64 	%rd329, %rd327, %rd155;
$L__BB8_164:
	mov.b64 	%rd230, %fd340;
	mov.b64 	{%r71, %r76}, %rd230;
	mov.b32 	%r87, 2;
	mov.b32 	%r88, 31;
	mov.b32 	%r89, -1;
	// begin inline asm
	shfl.sync.down.b32 %r70, %r71, %r87, %r88, %r89;
	// end inline asm
	// begin inline asm
	shfl.sync.down.b32 %r75, %r76, %r87, %r88, %r89;
	// end inline asm
	mov.b64 	%rd231, {%r70, %r75};
	mov.b64 	%fd219, %rd231;
	mov.b64 	{%r81, %r86}, %rd329;
	// begin inline asm
	shfl.sync.down.b32 %r80, %r81, %r87, %r88, %r89;
	// end inline asm
	// begin inline asm
	shfl.sync.down.b32 %r85, %r86, %r87, %r88, %r89;
	// end inline asm
	mov.b64 	%rd158, {%r80, %r85};
	setp.gt.s32 	%p57, %r49, 29;
	mov.f64 	%fd341, %fd340;
	mov.u64 	%rd330, %rd329;
	@%p57 bra 	$L__BB8_168;
	abs.f64 	%fd220, %fd340;
	abs.f64 	%fd221, %fd219;
	setp.lt.f64 	%p58, %fd220, %fd221;
	mov.f64 	%fd341, %fd219;
	mov.u64 	%rd330, %rd158;
	@%p58 bra 	$L__BB8_168;
	setp.lt.f64 	%p59, %fd221, %fd220;
	mov.f64 	%fd341, %fd340;
	mov.u64 	%rd330, %rd329;
	@%p59 bra 	$L__BB8_168;
	setp.lt.s64 	%p60, %rd329, %rd158;
	selp.f64 	%fd341, %fd340, %fd219, %p60;
	min.s64 	%rd330, %rd329, %rd158;
$L__BB8_168:
	mov.b64 	%rd232, %fd341;
	mov.b64 	{%r91, %r96}, %rd232;
	mov.b32 	%r107, 4;
	mov.b32 	%r108, 31;
	mov.b32 	%r109, -1;
	// begin inline asm
	shfl.sync.down.b32 %r90, %r91, %r107, %r108, %r109;
	// end inline asm
	// begin inline asm
	shfl.sync.down.b32 %r95, %r96, %r107, %r108, %r109;
	// end inline asm
	mov.b64 	%rd233, {%r90, %r95};
	mov.b64 	%fd224, %rd233;
	mov.b64 	{%r101, %r106}, %rd330;
	// begin inline asm
	shfl.sync.down.b32 %r100, %r101, %r107, %r108, %r109;
	// end inline asm
	// begin inline asm
	shfl.sync.down.b32 %r105, %r106, %r107, %r108, %r109;
	// end inline asm
	mov.b64 	%rd161, {%r100, %r105};
	setp.gt.s32 	%p61, %r49, 27;
	mov.f64 	%fd342, %fd341;
	mov.u64 	%rd331, %rd330;
	@%p61 bra 	$L__BB8_172;
	abs.f64 	%fd225, %fd341;
	abs.f64 	%fd226, %fd224;
	setp.lt.f64 	%p62, %fd225, %fd226;
	mov.f64 	%fd342, %fd224;
	mov.u64 	%rd331, %rd161;
	@%p62 bra 	$L__BB8_172;
	setp.lt.f64 	%p63, %fd226, %fd225;
	mov.f64 	%fd342, %fd341;
	mov.u64 	%rd331, %rd330;
	@%p63 bra 	$L__BB8_172;
	setp.lt.s64 	%p64, %rd330, %rd161;
	selp.f64 	%fd342, %fd341, %fd224, %p64;
	min.s64 	%rd331, %rd330, %rd161;
$L__BB8_172:
	mov.b64 	%rd234, %fd342;
	mov.b64 	{%r111, %r116}, %rd234;
	mov.b32 	%r127, 8;
	mov.b32 	%r128, 31;
	mov.b32 	%r129, -1;
	// begin inline asm
	shfl.sync.down.b32 %r110, %r111, %r127, %r128, %r129;
	// end inline asm
	// begin inline asm
	shfl.sync.down.b32 %r115, %r116, %r127, %r128, %r129;
	// end inline asm
	mov.b64 	%rd235, {%r110, %r115};
	mov.b64 	%fd229, %rd235;
	mov.b64 	{%r121, %r126}, %rd331;
	// begin inline asm
	shfl.sync.down.b32 %r120, %r121, %r127, %r128, %r129;
	// end inline asm
	// begin inline asm
	shfl.sync.down.b32 %r125, %r126, %r127, %r128, %r129;
	// end inline asm
	mov.b64 	%rd164, {%r120, %r125};
	setp.gt.s32 	%p65, %r49, 23;
	mov.f64 	%fd343, %fd342;
	mov.u64 	%rd332, %rd331;
	@%p65 bra 	$L__BB8_176;
	abs.f64 	%fd230, %fd342;
	abs.f64 	%fd231, %fd229;
	setp.lt.f64 	%p66, %fd230, %fd231;
	mov.f64 	%fd343, %fd229;
	mov.u64 	%rd332, %rd164;
	@%p66 bra 	$L__BB8_176;
	setp.lt.f64 	%p67, %fd231, %fd230;
	mov.f64 	%fd343, %fd342;
	mov.u64 	%rd332, %rd331;
	@%p67 bra 	$L__BB8_176;
	setp.lt.s64 	%p68, %rd331, %rd164;
	selp.f64 	%fd343, %fd342, %fd229, %p68;
	min.s64 	%rd332, %rd331, %rd164;
$L__BB8_176:
	mov.b64 	%rd236, %fd343;
	mov.b64 	{%r131, %r136}, %rd236;
	mov.b32 	%r147, 16;
	mov.b32 	%r148, 31;
	mov.b32 	%r149, -1;
	// begin inline asm
	shfl.sync.down.b32 %r130, %r131, %r147, %r148, %r149;
	// end inline asm
	// begin inline asm
	shfl.sync.down.b32 %r135, %r136, %r147, %r148, %r149;
	// end inline asm
	mov.b64 	%rd237, {%r130, %r135};
	mov.b64 	%fd234, %rd237;
	mov.b64 	{%r141, %r146}, %rd332;
	// begin inline asm
	shfl.sync.down.b32 %r140, %r141, %r147, %r148, %r149;
	// end inline asm
	// begin inline asm
	shfl.sync.down.b32 %r145, %r146, %r147, %r148, %r149;
	// end inline asm
	mov.b64 	%rd167, {%r140, %r145};
	setp.gt.s32 	%p69, %r49, 15;
	mov.f64 	%fd351, %fd343;
	mov.u64 	%rd340, %rd332;
	@%p69 bra 	$L__BB8_180;
	abs.f64 	%fd235, %fd343;
	abs.f64 	%fd236, %fd234;
	setp.lt.f64 	%p70, %fd235, %fd236;
	mov.f64 	%fd351, %fd234;
	mov.u64 	%rd340, %rd167;
	@%p70 bra 	$L__BB8_180;
	setp.lt.f64 	%p71, %fd236, %fd235;
	mov.f64 	%fd351, %fd343;
	mov.u64 	%rd340, %rd332;
	@%p71 bra 	$L__BB8_180;
	setp.lt.s64 	%p72, %rd332, %rd167;
	selp.f64 	%fd351, %fd343, %fd234, %p72;
	min.s64 	%rd340, %rd332, %rd167;
$L__BB8_180:
	setp.ne.s32 	%p73, %r49, 0;
	@%p73 bra 	$L__BB8_182;
	shr.u32 	%r150, %r18, 1;
	and.b32  	%r151, %r150, 496;
	mov.u32 	%r152, _ZN6thrust24THRUST_300001_SM_1000_NS8cuda_cub4core6detail5shmemE;
	add.s32 	%r153, %r152, %r151;
	st.shared.f64 	[%r153+8], %fd351;
	st.shared.u64 	[%r153+16], %rd340;
$L__BB8_182:
	bar.sync 	0;
	setp.ne.s32 	%p74, %r18, 0;
	@%p74 bra 	$L__BB8_204;
	ld.shared.f64 	%fd239, [_ZN6thrust24THRUST_300001_SM_1000_NS8cuda_cub4core6detail5shmemE+24];
	ld.shared.u64 	%rd170, [_ZN6thrust24THRUST_300001_SM_1000_NS8cuda_cub4core6detail5shmemE+32];
	abs.f64 	%fd240, %fd351;
	abs.f64 	%fd241, %fd239;
	setp.lt.f64 	%p75, %fd240, %fd241;
	mov.f64 	%fd345, %fd239;
	mov.u64 	%rd334, %rd170;
	@%p75 bra 	$L__BB8_186;
	setp.lt.f64 	%p76, %fd241, %fd240;
	mov.f64 	%fd345, %fd351;
	mov.u64 	%rd334, %rd340;
	@%p76 bra 	$L__BB8_186;
	setp.lt.s64 	%p77, %rd340, %rd170;
	selp.f64 	%fd345, %fd351, %fd239, %p77;
	min.s64 	%rd334, %rd340, %rd170;
$L__BB8_186:
	ld.shared.f64 	%fd244, [_ZN6thrust24THRUST_300001_SM_1000_NS8cuda_cub4core6detail5shmemE+40];
	ld.shared.u64 	%rd173, [_ZN6thrust24THRUST_300001_SM_1000_NS8cuda_cub4core6detail5shmemE+48];
	abs.f64 	%fd245, %fd345;
	abs.f64 	%fd246, %fd244;
	setp.lt.f64 	%p78, %fd245, %fd246;
	mov.f64 	%fd346, %fd244;
	mov.u64 	%rd335, %rd173;
	@%p78 bra 	$L__BB8_189;
	setp.lt.f64 	%p79, %fd246, %fd245;
	mov.f64 	%fd346, %fd345;
	mov.u64 	%rd335, %rd334;
	@%p79 bra 	$L__BB8_189;
	setp.lt.s64 	%p80, %rd334, %rd173;
	selp.f64 	%fd346, %fd345, %fd244, %p80;
	min.s64 	%rd335, %rd334, %rd173;
$L__BB8_189:
	ld.shared.f64 	%fd249, [_ZN6thrust24THRUST_300001_SM_1000_NS8cuda_cub4core6detail5shmemE+56];
	ld.shared.u64 	%rd176, [_ZN6thrust24THRUST_300001_SM_1000_NS8cuda_cub4core6detail5shmemE+64];
	abs.f64 	%fd250, %fd346;
	abs.f64 	%fd251, %fd249;
	setp.lt.f64 	%p81, %fd250, %fd251;
	mov.f64 	%fd347, %fd249;
	mov.u64 	%rd336, %rd176;
	@%p81 bra 	$L__BB8_192;
	setp.lt.f64 	%p82, %fd251, %fd250;
	mov.f64 	%fd347, %fd346;
	mov.u64 	%rd336, %rd335;
	@%p82 bra 	$L__BB8_192;
	setp.lt.s64 	%p83, %rd335, %rd176;
	selp.f64 	%fd347, %fd346, %fd249, %p83;
	min.s64 	%rd336, %rd335, %rd176;
$L__BB8_192:
	ld.shared.f64 	%fd254, [_ZN6thrust24THRUST_300001_SM_1000_NS8cuda_cub4core6detail5shmemE+72];
	ld.shared.u64 	%rd179, [_ZN6thrust24THRUST_300001_SM_1000_NS8cuda_cub4core6detail5shmemE+80];
	abs.f64 	%fd255, %fd347;
	abs.f64 	%fd256, %fd254;
	setp.lt.f64 	%p84, %fd255, %fd256;
	mov.f64 	%fd348, %fd254;
	mov.u64 	%rd337, %rd179;
	@%p84 bra 	$L__BB8_195;
	setp.lt.f64 	%p85, %fd256, %fd255;
	mov.f64 	%fd348, %fd347;
	mov.u64 	%rd337, %rd336;
	@%p85 bra 	$L__BB8_195;
	setp.lt.s64 	%p86, %rd336, %rd179;
	selp.f64 	%fd348, %fd347, %fd254, %p86;
	min.s64 	%rd337, %rd336, %rd179;
$L__BB8_195:
	ld.shared.f64 	%fd259, [_ZN6thrust24THRUST_300001_SM_1000_NS8cuda_cub4core6detail5shmemE+88];
	ld.shared.u64 	%rd182, [_ZN6thrust24THRUST_300001_SM_1000_NS8cuda_cub4core6detail5shmemE+96];
	abs.f64 	%fd260, %fd348;
	abs.f64 	%fd261, %fd259;
	setp.lt.f64 	%p87, %fd260, %fd261;
	mov.f64 	%fd349, %fd259;
	mov.u64 	%rd338, %rd182;
	@%p87 bra 	$L__BB8_198;
	setp.lt.f64 	%p88, %fd261, %fd260;
	mov.f64 	%fd349, %fd348;
	mov.u64 	%rd338, %rd337;
	@%p88 bra 	$L__BB8_198;
	setp.lt.s64 	%p89, %rd337, %rd182;
	selp.f64 	%fd349, %fd348, %fd259, %p89;
	min.s64 	%rd338, %rd337, %rd182;
$L__BB8_198:
	ld.shared.f64 	%fd264, [_ZN6thrust24THRUST_300001_SM_1000_NS8cuda_cub4core6detail5shmemE+104];
	ld.shared.u64 	%rd185, [_ZN6thrust24THRUST_300001_SM_1000_NS8cuda_cub4core6detail5shmemE+112];
	abs.f64 	%fd265, %fd349;
	abs.f64 	%fd266, %fd264;
	setp.lt.f64 	%p90, %fd265, %fd266;
	mov.f64 	%fd350, %fd264;
	mov.u64 	%rd339, %rd185;
	@%p90 bra 	$L__BB8_201;
	setp.lt.f64 	%p91, %fd266, %fd265;
	mov.f64 	%fd350, %fd349;
	mov.u64 	%rd339, %rd338;
	@%p91 bra 	$L__BB8_201;
	setp.lt.s64 	%p92, %rd338, %rd185;
	selp.f64 	%fd350, %fd349, %fd264, %p92;
	min.s64 	%rd339, %rd338, %rd185;
$L__BB8_201:
	ld.shared.f64 	%fd269, [_ZN6thrust24THRUST_300001_SM_1000_NS8cuda_cub4core6detail5shmemE+120];
	ld.shared.u64 	%rd188, [_ZN6thrust24THRUST_300001_SM_1000_NS8cuda_cub4core6detail5shmemE+128];
	abs.f64 	%fd270, %fd350;
	abs.f64 	%fd271, %fd269;
	setp.lt.f64 	%p93, %fd270, %fd271;
	mov.u64 	%rd340, %rd188;
	mov.f64 	%fd351, %fd269;
	@%p93 bra 	$L__BB8_204;
	setp.lt.f64 	%p94, %fd271, %fd270;
	mov.u64 	%rd340, %rd339;
	mov.f64 	%fd351, %fd350;
	@%p94 bra 	$L__BB8_204;
	setp.lt.s64 	%p95, %rd339, %rd188;
	selp.f64 	%fd351, %fd350, %fd269, %p95;
	min.s64 	%rd340, %rd339, %rd188;
$L__BB8_204:
	mov.u32 	%r381, %tid.x;
	setp.ne.s32 	%p212, %r381, 0;
	@%p212 bra 	$L__BB8_206;
	ld.param.u64 	%rd271, [_ZN6thrust24THRUST_300001_SM_1000_NS8cuda_cub4core6detail13_kernel_agentINS1_8__reduce11ReduceAgentINS0_12zip_iteratorIN4cuda3std3__45tupleIJNS0_10device_ptrIdEENS0_17counting_iteratorIlNS0_11use_defaultESF_SF_EEEEEEEPNSB_IJdlEEESJ_lNS1_9__extrema9arg_max_fIdl19doubleAbsComparatorEEEEJSI_SK_lSO_EEEvDpT0__param_1];
	cvta.to.global.u64 	%rd270, %rd271;
	st.global.f64 	[%rd270], %fd351;
	st.global.u64 	[%rd270+8], %rd340;
$L__BB8_206:
	ret;

}
	// .globl	_ZN6thrust24THRUST_300001_SM_1000_NS8cuda_cub4core6detail13_kernel_agentINS1_8__reduce11ReduceAgentINS0_12zip_iteratorIN4cuda3std3__45tupleIJNS0_10device_ptrIdEENS0_17counting_iteratorIlNS0_11use_defaultESF_SF_EEEEEEEPNSB_IJdlEEESJ_lNS1_9__extrema9arg_max_fIdl19doubleAbsComparatorEEEEJSI_SK_lN3cub18CUB_300001_SM_100013GridEvenShareIlEENSR_9GridQueueIyEESO_EEEvDpT0_
.visible .entry _ZN6thrust24THRUST_300001_SM_1000_NS8cuda_cub4core6detail13_kernel_agentINS1_8__reduce11ReduceAgentINS0_12zip_iteratorIN4cuda3std3__45tupleIJNS0_10device_ptrIdEENS0_17counting_iteratorIlNS0_11use_defaultESF_SF_EEEEEEEPNSB_IJdlEEESJ_lNS1_9__extrema9arg_max_fIdl19doubleAbsComparatorEEEEJSI_SK_lN3cub18CUB_300001_SM_100013GridEvenShareIlEENSR_9GridQueueIyEESO_EEEvDpT0_(
	.param .align 8 .b8 _ZN6thrust24THRUST_300001_SM_1000_NS8cuda_cub4core6detail13_kernel_agentINS1_8__reduce11ReduceAgentINS0_12zip_iteratorIN4cuda3std3__45tupleIJNS0_10device_ptrIdEENS0_17counting_iteratorIlNS0_11use_defaultESF_SF_EEEEEEEPNSB_IJdlEEESJ_lNS1_9__extrema9arg_max_fIdl19doubleAbsComparatorEEEEJSI_SK_lN3cub18CUB_300001_SM_100013GridEvenShareIlEENSR_9GridQueueIyEESO_EEEvDpT0__param_0[16],
	.param .u64 .ptr .align 1 _ZN6thrust24THRUST_300001_SM_1000_NS8cuda_cub4core6detail13_kernel_agentINS1_8__reduce11ReduceAgentINS0_12zip_iteratorIN4cuda3std3__45tupleIJNS0_10device_ptrIdEENS0_17counting_iteratorIlNS0_11use_defaultESF_SF_EEEEEEEPNSB_IJdlEEESJ_lNS1_9__extrema9arg_max_fIdl19doubleAbsComparatorEEEEJSI_SK_lN3cub18CUB_300001_SM_100013GridEvenShareIlEENSR_9GridQueueIyEESO_EEEvDpT0__param_1,
	.param .u64 _ZN6thrust24THRUST_300001_SM_1000_NS8cuda_cub4core6detail13_kernel_agentINS1_8__reduce11ReduceAgentINS0_12zip_iteratorIN4cuda3std3__45tupleIJNS0_10device_ptrIdEENS0_17counting_iteratorIlNS0_11use_defaultESF_SF_EEEEEEEPNSB_IJdlEEESJ_lNS1_9__extrema9arg_max_fIdl19doubleAbsComparatorEEEEJSI_SK_lN3cub18CUB_300001_SM_100013GridEvenShareIlEENSR_9GridQueueIyEESO_EEEvDpT0__param_2,
	.param .align 8 .b8 _ZN6thrust24THRUST_300001_SM_1000_NS8cuda_cub4core6detail13_kernel_agentINS1_8__reduce11ReduceAgentINS0_12zip_iteratorIN4cuda3std3__45tupleIJNS0_10device_ptrIdEENS0_17counting_iteratorIlNS0_11use_defaultESF_SF_EEEEEEEPNSB_IJdlEEESJ_lNS1_9__extrema9arg_max_fIdl19doubleAbsComparatorEEEEJSI_SK_lN3cub18CUB_300001_SM_100013GridEvenShareIlEENSR_9GridQueueIyEESO_EEEvDpT0__param_3[72],
	.param .align 8 .b8 _ZN6thrust24THRUST_300001_SM_1000_NS8cuda_cub4core6detail13_kernel_agentINS1_8__reduce11ReduceAgentINS0_12zip_iteratorIN4cuda3std3__45tupleIJNS0_10device_ptrIdEENS0_17counting_iteratorIlNS0_11use_defaultESF_SF_EEEEEEEPNSB_IJdlEEESJ_lNS1_9__extrema9arg_max_fIdl19doubleAbsComparatorEEEEJSI_SK_lN3cub18CUB_300001_SM_100013GridEvenShareIlEENSR_9GridQueueIyEESO_EEEvDpT0__param_4[8],
	.param .align 1 .b8 _ZN6thrust24THRUST_300001_SM_1000_NS8cuda_cub4core6detail13_kernel_agentINS1_8__reduce11ReduceAgentINS0_12zip_iteratorIN4cuda3std3__45tupleIJNS0_10device_ptrIdEENS0_17counting_iteratorIlNS0_11use_defaultESF_SF_EEEEEEEPNSB_IJdlEEESJ_lNS1_9__extrema9arg_max_fIdl19doubleAbsComparatorEEEEJSI_SK_lN3cub18CUB_300001_SM_100013GridEvenShareIlEENSR_9GridQueueIyEESO_EEEvDpT0__param_5[1]
)
.maxntid 256
{
	.reg .pred 	%p<215>;
	.reg .b32 	%r<399>;
	.reg .b64 	%rd<356>;
	.reg .b64 	%fd<352>;

	ld.param.u64 	%rd196, [_ZN6thrust24THRUST_300001_SM_1000_NS8cuda_cub4core6detail13_kernel_agentINS1_8__reduce11ReduceAgentINS0_12zip_iteratorIN4cuda3std3__45tupleIJNS0_10device_ptrIdEENS0_17counting_iteratorIlNS0_11use_defaultESF_SF_EEEEEEEPNSB_IJdlEEESJ_lNS1_9__extrema9arg_max_fIdl19doubleAbsComparatorEEEEJSI_SK_lN3cub18CUB_300001_SM_100013GridEvenShareIlEENSR_9GridQueueIyEESO_EEEvDpT0__param_0+8];
	ld.param.u64 	%rd195, [_ZN6thrust24THRUST_300001_SM_1000_NS8cuda_cub4core6detail13_kernel_agentINS1_8__reduce11ReduceAgentINS0_12zip_iteratorIN4cuda3std3__45tupleIJNS0_10device_ptrIdEENS0_17counting_iteratorIlNS0_11use_defaultESF_SF_EEEEEEEPNSB_IJdlEEESJ_lNS1_9__extrema9arg_max_fIdl19doubleAbsComparatorEEEEJSI_SK_lN3cub18CUB_300001_SM_100013GridEvenShareIlEENSR_9GridQueueIyEESO_EEEvDpT0__param_0];
	ld.param.u64 	%rd199, [_ZN6thrust24THRUST_300001_SM_1000_NS8cuda_cub4core6detail13_kernel_agentINS1_8__reduce11ReduceAgentINS0_12zip_iteratorIN4cuda3std3__45tupleIJNS0_10device_ptrIdEENS0_17counting_iteratorIlNS0_11use_defaultESF_SF_EEEEEEEPNSB_IJdlEEESJ_lNS1_9__extrema9arg_max_fIdl19doubleAbsComparatorEEEEJSI_SK_lN3cub18CUB_300001_SM_100013GridEvenShareIlEENSR_9GridQueueIyEESO_EEEvDpT0__param_4];
	ld.param.u64 	%rd198, [_ZN6thrust24THRUST_300001_SM_1000_NS8cuda_cub4core6detail13_kernel_agentINS1_8__reduce11ReduceAgentINS0_12zip_iteratorIN4cuda3std3__45tupleIJNS0_10device_ptrIdEENS0_17counting_iteratorIlNS0_11use_defaultESF_SF_EEEEEEEPNSB_IJdlEEESJ_lNS1_9__extrema9arg_max_fIdl19doubleAbsComparatorEEEEJSI_SK_lN3cub18CUB_300001_SM_100013GridEvenShareIlEENSR_9GridQueueIyEESO_EEEvDpT0__param_2];
	cvta.to.global.u64 	%rd1, %rd199;
	cvta.to.global.u64 	%rd2, %rd195;
	mov.u32 	%r1, %ctaid.x;
	mul.lo.s32 	%r33, %r1, 1280;
	cvt.u64.u32 	%rd4, %r33;
	mov.u32 	%r34, %nctaid.x;
	mul.lo.s32 	%r35, %r34, 1280;
	cvt.u64.u32 	%rd5, %r35;
	add.s64 	%rd200, %rd4, 1280;
	setp.le.s64 	%p1, %rd200, %rd198;
	@%p1 bra 	$L__BB9_121;
	cvt.u32.u64 	%r159, %rd4;
	cvt.u32.u64 	%r2, %rd198;
	sub.s32 	%r3, %r2, %r159;
	mov.u32 	%r4, %tid.x;
	setp.ge.s32 	%p98, %r4, %r3;
	mov.f64 	%fd298, 0d0000000000000000;
	mov.b64 	%rd298, 0;
	mov.u32 	%r393, %r4;
	@%p98 bra 	$L__BB9_3;
	cvt.u64.u32 	%rd246, %r4;
	add.s64 	%rd247, %rd4, %rd246;
	shl.b64 	%rd248, %rd247, 3;
	add.s64 	%rd249, %rd2, %rd248;
	add.s64 	%rd298, %rd196, %rd247;
	ld.global.f64 	%fd298, [%rd249];
	add.s32 	%r393, %r4, 256;
$L__BB9_3:
	setp.ge.s32 	%p99, %r393, %r3;
	@%p99 bra 	$L__BB9_25;
	not.b32 	%r161, %r393;
	add.s32 	%r162, %r161, %r2;
	sub.s32 	%r7, %r162, %r159;
	and.b32  	%r163, %r7, 768;
	setp.eq.s32 	%p100, %r163, 768;
	@%p100 bra 	$L__BB9_10;
	cvt.u64.u32 	%rd251, %r393;
	add.s64 	%rd252, %rd251, %rd4;
	add.s64 	%rd289, %rd252, %rd196;
	shl.b64 	%rd253, %rd252, 3;
	add.s64 	%rd288, %rd2, %rd253;
	shr.u32 	%r164, %r7, 8;
	add.s32 	%r165, %r164, 1;
	and.b32  	%r166, %r165, 3;
	neg.s32 	%r391, %r166;
$L__BB9_6:
	.pragma "nounroll";
	mov.u64 	%rd12, %rd298;
	mov.f64 	%fd3, %fd298;
	ld.global.f64 	%fd4, [%rd288];
	abs.f64 	%fd5, %fd3;
	abs.f64 	%fd6, %fd4;
	setp.lt.f64 	%p101, %fd5, %fd6;
	mov.u64 	%rd298, %rd289;
	mov.f64 	%fd298, %fd4;
	@%p101 bra 	$L__BB9_9;
	setp.lt.f64 	%p102, %fd6, %fd5;
	mov.u64 	%rd298, %rd12;
	mov.f64 	%fd298, %fd3;
	@%p102 bra 	$L__BB9_9;
	setp.lt.s64 	%p103, %rd12, %rd289;
	min.s64 	%rd298, %rd12, %rd289;
	selp.f64 	%fd298, %fd3, %fd4, %p103;
$L__BB9_9:
	add.s32 	%r393, %r393, 256;
	add.s64 	%rd289, %rd289, 256;
	add.s64 	%rd288, %rd288, 2048;
	add.s32 	%r391, %r391, 1;
	setp.ne.s32 	%p104, %r391, 0;
	@%p104 bra 	$L__BB9_6;
$L__BB9_10:
	setp.lt.u32 	%p105, %r7, 768;
	@%p105 bra 	$L__BB9_25;
	add.s32 	%r394, %r393, 512;
$L__BB9_12:
	mov.u32 	%r15, %r394;
	add.s32 	%r167, %r15, -512;
	cvt.s64.s32 	%rd254, %r167;
	add.s64 	%rd255, %rd254, %rd4;
	shl.b64 	%rd256, %rd255, 3;
	add.s64 	%rd20, %rd2, %rd256;
	add.s64 	%rd21, %rd255, %rd196;
	ld.global.f64 	%fd12, [%rd20];
	abs.f64 	%fd13, %fd298;
	abs.f64 	%fd14, %fd12;
	setp.lt.f64 	%p106, %fd13, %fd14;
	mov.u64 	%rd295, %rd21;
	mov.f64 	%fd295, %fd12;
	@%p106 bra 	$L__BB9_15;
	setp.lt.f64 	%p107, %fd14, %fd13;
	mov.u64 	%rd295, %rd298;
	mov.f64 	%fd295, %fd298;
	@%p107 bra 	$L__BB9_15;
	setp.lt.s64 	%p108, %rd298, %rd21;
	min.s64 	%rd295, %rd298, %rd21;
	selp.f64 	%fd295, %fd298, %fd12, %p108;
$L__BB9_15:
	add.s32 	%r168, %r15, -256;
	cvt.s64.s32 	%rd257, %r168;
	add.s64 	%rd258, %rd257, %rd4;
	add.s64 	%rd24, %rd258, %rd196;
	ld.global.f64 	%fd17, [%rd20+2048];
	abs.f64 	%fd18, %fd295;
	abs.f64 	%fd19, %fd17;
	setp.lt.f64 	%p109, %fd18, %fd19;
	mov.u64 	%rd296, %rd24;
	mov.f64 	%fd296, %fd17;
	@%p109 bra 	$L__BB9_18;
	setp.lt.f64 	%p110, %fd19, %fd18;
	mov.u64 	%rd296, %rd295;
	mov.f64 	%fd296, %fd295;
	@%p110 bra 	$L__BB9_18;
	setp.lt.s64 	%p111, %rd295, %rd24;
	min.s64 	%rd296, %rd295, %rd24;
	selp.f64 	%fd296, %fd295, %fd17, %p111;
$L__BB9_18:
	cvt.s64.s32 	%rd259, %r15;
	add.s64 	%rd260, %rd259, %rd4;
	add.s64 	%rd27, %rd260, %rd196;
	ld.global.f64 	%fd22, [%rd20+4096];
	abs.f64 	%fd23, %fd296;
	abs.f64 	%fd24, %fd22;
	setp.lt.f64 	%p112, %fd23, %fd24;
	mov.u64 	%rd297, %rd27;
	mov.f64 	%fd297, %fd22;
	@%p112 bra 	$L__BB9_21;
	setp.lt.f64 	%p113, %fd24, %fd23;
	mov.u64 	%rd297, %rd296;
	mov.f64 	%fd297, %fd296;
	@%p113 bra 	$L__BB9_21;
	setp.lt.s64 	%p114, %rd296, %rd27;
	min.s64 	%rd297, %rd296, %rd27;
	selp.f64 	%fd297, %fd296, %fd22, %p114;
$L__BB9_21:
	add.s32 	%r169, %r15, 256;
	cvt.s64.s32 	%rd261, %r169;
	add.s64 	%rd262, %rd261, %rd4;
	add.s64 	%rd30, %rd262, %rd196;
	ld.global.f64 	%fd27, [%rd20+6144];
	abs.f64 	%fd28, %fd297;
	abs.f64 	%fd29, %fd27;
	setp.lt.f64 	%p115, %fd28, %fd29;
	mov.u64 	%rd298, %rd30;
	mov.f64 	%fd298, %fd27;
	@%p115 bra 	$L__BB9_24;
	setp.lt.f64 	%p116, %fd29, %fd28;
	mov.u64 	%rd298, %rd297;
	mov.f64 	%fd298, %fd297;
	@%p116 bra 	$L__BB9_24;
	setp.lt.s64 	%p117, %rd297, %rd30;
	min.s64 	%rd298, %rd297, %rd30;
	selp.f64 	%fd298, %fd297, %fd27, %p117;
$L__BB9_24:
	add.s32 	%r394, %r15, 1024;
	add.s32 	%r170, %r15, 512;
	setp.lt.s32 	%p118, %r170, %r3;
	@%p118 bra 	$L__BB9_12;
$L__BB9_25:
	setp.lt.s32 	%p119, %r3, 256;
	@%p119 bra 	$L__BB9_70;
	// begin inline asm
	mov.u32 %r284, %laneid;
	// end inline asm
	mov.b64 	%rd273, %fd298;
	mov.b64 	{%r286, %r291}, %rd273;
	mov.b32 	%r302, 1;
	mov.b32 	%r303, 31;
	mov.b32 	%r304, -1;
	// begin inline asm
	shfl.sync.down.b32 %r285, %r286, %r302, %r303, %r304;
	// end inline asm
	// begin inline asm
	shfl.sync.down.b32 %r290, %r291, %r302, %r303, %r304;
	// end inline asm
	mov.b64 	%rd274, {%r285, %r290};
	mov.b64 	%fd33, %rd274;
	mov.b64 	{%r296, %r301}, %rd298;
	// begin inline asm
	shfl.sync.down.b32 %r295, %r296, %r302, %r303, %r304;
	// end inline asm
	// begin inline asm
	shfl.sync.down.b32 %r300, %r301, %r302, %r303, %r304;
	// end inline asm
	mov.b64 	%rd34, {%r295, %r300};
	setp.gt.s32 	%p171, %r284, 30;
	mov.u64 	%rd300, %rd298;
	mov.f64 	%fd300, %fd298;
	@%p171 bra 	$L__BB9_30;
	abs.f64 	%fd34, %fd298;
	abs.f64 	%fd35, %fd33;
	setp.lt.f64 	%p172, %fd34, %fd35;
	mov.u64 	%rd300, %rd34;
	mov.f64 	%fd300, %fd33;
	@%p172 bra 	$L__BB9_30;
	setp.lt.f64 	%p173, %fd35, %fd34;
	mov.u64 	%rd300, %rd298;
	mov.f64 	%fd300, %fd298;
	@%p173 bra 	$L__BB9_30;
	setp.lt.s64 	%p174, %rd298, %rd34;
	min.s64 	%rd300, %rd298, %rd34;
	selp.f64 	%fd300, %fd298, %fd33, %p174;
$L__BB9_30:
	mov.b64 	%rd275, %fd300;
	mov.b64 	{%r306, %r311}, %rd275;
	mov.b32 	%r322, 2;
	mov.b32 	%r323, 31;
	mov.b32 	%r324, -1;
	// begin inline asm
	shfl.sync.down.b32 %r305, %r306, %r322, %r323, %r324;
	// end inline asm
	// begin inline asm
	shfl.sync.down.b32 %r310, %r311, %r322, %r323, %r324;
	// end inline asm
	mov.b64 	%rd276, {%r305, %r310};
	mov.b64 	%fd38, %rd276;
	mov.b64 	{%r316, %r321}, %rd300;
	// begin inline asm
	shfl.sync.down.b32 %r315, %r316, %r322, %r323, %r324;
	// end inline asm
	// begin inline asm
	shfl.sync.down.b32 %r320, %r321, %r322, %r323, %r324;
	// end inline asm
	mov.b64 	%rd37, {%r315, %r320};
	setp.gt.s32 	%p175, %r284, 29;
	mov.u64 	%rd301, %rd300;
	mov.f64 	%fd301, %fd300;
	@%p175 bra 	$L__BB9_34;
	abs.f64 	%fd39, %fd300;
	abs.f64 	%fd40, %fd38;
	setp.lt.f64 	%p176, %fd39, %fd40;
	mov.u64 	%rd301, %rd37;
	mov.f64 	%fd301, %fd38;
	@%p176 bra 	$L__BB9_34;
	setp.lt.f64 	%p177, %fd40, %fd39;
	mov.u64 	%rd301, %rd300;
	mov.f64 	%fd301, %fd300;
	@%p177 bra 	$L__BB9_34;
	setp.lt.s64 	%p178, %rd300, %rd37;
	min.s64 	%rd301, %rd300, %rd37;
	selp.f64 	%fd301, %fd300, %fd38, %p178;
$L__BB9_34:
	mov.b64 	%rd277, %fd301;
	mov.b64 	{%r326, %r331}, %rd277;
	mov.b32 	%r342, 4;
	mov.b32 	%r343, 31;
	mov.b32 	%r344, -1;
	// begin inline asm
	shfl.sync.down.b32 %r325, %r326, %r342, %r343, %r344;
	// end inline asm
	// begin inline asm
	shfl.sync.down.b32 %r330, %r331, %r342, %r343, %r344;
	// end inline asm
	mov.b64 	%rd278, {%r325, %r330};
	mov.b64 	%fd43, %rd278;
	mov.b64 	{%r336, %r341}, %rd301;
	// begin inline asm
	shfl.sync.down.b32 %r335, %r336, %r342, %r343, %r344;
	// end inline asm
	// begin inline asm
	shfl.sync.down.b32 %r340, %r341, %r342, %r343, %r344;
	// end inline asm
	mov.b64 	%rd40, {%r335, %r340};
	setp.gt.s32 	%p179, %r284, 27;
	mov.u64 	%rd302, %rd301;
	mov.f64 	%fd302, %fd301;
	@%p179 bra 	$L__BB9_38;
	abs.f64 	%fd44, %fd301;
	abs.f64 	%fd45, %fd43;
	setp.lt.f64 	%p180, %fd44, %fd45;
	mov.u64 	%rd302, %rd40;
	mov.f64 	%fd302, %fd43;
	@%p180 bra 	$L__BB9_38;
	setp.lt.f64 	%p181, %fd45, %fd44;
	mov.u64 	%rd302, %rd301;
	mov.f64 	%fd302, %fd301;
	@%p181 bra 	$L__BB9_38;
	setp.lt.s64 	%p182, %rd301, %rd40;
	min.s64 	%rd302, %rd301, %rd40;
	selp.f64 	%fd302, %fd301, %fd43, %p182;
$L__BB9_38:
	mov.b64 	%rd279, %fd302;
	mov.b64 	{%r346, %r351}, %rd279;
	mov.b32 	%r362, 8;
	mov.b32 	%r363, 31;
	mov.b32 	%r364, -1;
	// begin inline asm
	shfl.sync.down.b32 %r345, %r346, %r362, %r363, %r364;
	// end inline asm
	// begin inline asm
	shfl.sync.down.b32 %r350, %r351, %r362, %r363, %r364;
	// end inline asm
	mov.b64 	%rd280, {%r345, %r350};
	mov.b64 	%fd48, %rd280;
	mov.b64 	{%r356, %r361}, %rd302;
	// begin inline asm
	shfl.sync.down.b32 %r355, %r356, %r362, %r363, %r364;
	// end inline asm
	// begin inline asm
	shfl.sync.down.b32 %r360, %r361, %r362, %r363, %r364;
	// end inline asm
	mov.b64 	%rd43, {%r355, %r360};
	setp.gt.s32 	%p183, %r284, 23;
	mov.u64 	%rd303, %rd302;
	mov.f64 	%fd303, %fd302;
	@%p183 bra 	$L__BB9_42;
	abs.f64 	%fd49, %fd302;
	abs.f64 	%fd50, %fd48;
	setp.lt.f64 	%p184, %fd49, %fd50;
	mov.u64 	%rd303, %rd43;
	mov.f64 	%fd303, %fd48;
	@%p184 bra 	$L__BB9_42;
	setp.lt.f64 	%p185, %fd50, %fd49;
	mov.u64 	%rd303, %rd302;
	mov.f64 	%fd303, %fd302;
	@%p185 bra 	$L__BB9_42;
	setp.lt.s64 	%p186, %rd302, %rd43;
	min.s64 	%rd303, %rd302, %rd43;
	selp.f64 	%fd303, %fd302, %fd48, %p186;
$L__BB9_42:
	mov.b64 	%rd281, %fd303;
	mov.b64 	{%r366, %r371}, %rd281;
	mov.b32 	%r382, 16;
	mov.b32 	%r383, 31;
	mov.b32 	%r384, -1;
	// begin inline asm
	shfl.sync.down.b32 %r365, %r366, %r382, %r383, %r384;
	// end inline asm
	// begin inline asm
	shfl.sync.down.b32 %r370, %r371, %r382, %r383, %r384;
	// end inline asm
	mov.b64 	%rd282, {%r365, %r370};
	mov.b64 	%fd53, %rd282;
	mov.b64 	{%r376, %r381}, %rd303;
	// begin inline asm
	shfl.sync.down.b32 %r375, %r376, %r382, %r383, %r384;
	// end inline asm
	// begin inline asm
	shfl.sync.down.b32 %r380, %r381, %r382, %r383, %r384;
	// end inline asm
	mov.b64 	%rd46, {%r375, %r380};
	setp.gt.s32 	%p187, %r284, 15;
	mov.u64 	%rd355, %rd303;
	mov.f64 	%fd351, %fd303;
	@%p187 bra 	$L__BB9_46;
	abs.f64 	%fd54, %fd303;
	abs.f64 	%fd55, %fd53;
	setp.lt.f64 	%p188, %fd54, %fd55;
	mov.u64 	%rd355, %rd46;
	mov.f64 	%fd351, %fd53;
	@%p188 bra 	$L__BB9_46;
	setp.lt.f64 	%p189, %fd55, %fd54;
	mov.u64 	%rd355, %rd303;
	mov.f64 	%fd351, %fd303;
	@%p189 bra 	$L__BB9_46;
	setp.lt.s64 	%p190, %rd303, %rd46;
	min.s64 	%rd355, %rd303, %rd46;
	selp.f64 	%fd351, %fd303, %fd53, %p190;
$L__BB9_46:
	setp.ne.s32 	%p191, %r284, 0;
	@%p191 bra 	$L__BB9_48;
	shr.u32 	%r385, %r4, 1;
	and.b32  	%r386, %r385, 496;
	mov.u32 	%r387, _ZN6thrust24THRUST_300001_SM_1000_NS8cuda_cub4core6detail5shmemE;
	add.s32 	%r388, %r387, %r386;
	st.shared.f64 	[%r388+8], %fd351;
	st.shared.u64 	[%r388+16], %rd355;
$L__BB9_48:
	bar.sync 	0;
	setp.ne.s32 	%p192, %r4, 0;
	@%p192 bra 	$L__BB9_208;
	ld.shared.f64 	%fd58, [_ZN6thrust24THRUST_300001_SM_1000_NS8cuda_cub4core6detail5shmemE+24];
	ld.shared.u64 	%rd49, [_ZN6thrust24THRUST_300001_SM_1000_NS8cuda_cub4core6detail5shmemE+32];
	abs.f64 	%fd59, %fd351;
	abs.f64 	%fd60, %fd58;
	setp.lt.f64 	%p193, %fd59, %fd60;
	mov.u64 	%rd305, %rd49;
	mov.f64 	%fd305, %fd58;
	@%p193 bra 	$L__BB9_52;
	setp.lt.f64 	%p194, %fd60, %fd59;
	mov.u64 	%rd305, %rd355;
	mov.f64 	%fd305, %fd351;
	@%p194 bra 	$L__BB9_52;
	setp.lt.s64 	%p195, %rd355, %rd49;
	min.s64 	%rd305, %rd355, %rd49;
	selp.f64 	%fd305, %fd351, %fd58, %p195;
$L__BB9_52:
	ld.shared.f64 	%fd63, [_ZN6thrust24THRUST_300001_SM_1000_NS8cuda_cub4core6detail5shmemE+40];
	ld.shared.u64 	%rd52, [_ZN6thrust24THRUST_300001_SM_1000_NS8cuda_cub4core6detail5shmemE+48];
	abs.f64 	%fd64, %fd305;
	abs.f64 	%fd65, %fd63;
	setp.lt.f64 	%p196, %fd64, %fd65;
	mov.u64 	%rd306, %rd52;
	mov.f64 	%fd306, %fd63;
	@%p196 bra 	$L__BB9_55;
	setp.lt.f64 	%p197, %fd65, %fd64;
	mov.u64 	%rd306, %rd305;
	mov.f64 	%fd306, %fd305;
	@%p197 bra 	$L__BB9_55;
	setp.lt.s64 	%p198, %rd305, %rd52;
	min.s64 	%rd306, %rd305, %rd52;
	selp.f64 	%fd306, %fd305, %fd63, %p198;
$L__BB9_55:
	ld.shared.f64 	%fd68, [_ZN6thrust24THRUST_300001_SM_1000_NS8cuda_cub4core6detail5shmemE+56];
	ld.shared.u64 	%rd55, [_ZN6thrust24THRUST_300001_SM_1000_NS8cuda_cub4core6detail5shmemE+64];
	abs.f64 	%fd69, %fd306;
	abs.f64 	%fd70, %fd68;
	setp.lt.f64 	%p199, %fd69, %fd70;
	mov.u64 	%rd307, %rd55;
	mov.f64 	%fd307, %fd68;
	@%p199 bra 	$L__BB9_58;
	setp.lt.f64 	%p200, %fd70, %fd69;
	mov.u64 	%rd307, %rd306;
	mov.f64 	%fd307, %fd306;
	@%p200 bra 	$L__BB9_58;
	setp.lt.s64 	%p201, %rd306, %rd55;
	min.s64 	%rd307, %rd306, %rd55;
	selp.f64 	%fd307, %fd306, %fd68, %p201;
$L__BB9_58:
	ld.shared.f64 	%fd73, [_ZN6thrust24THRUST_300001_SM_1000_NS8cuda_cub4core6detail5shmemE+72];
	ld.shared.u64 	%rd58, [_ZN6thrust24THRUST_300001_SM_1000_NS8cuda_cub4core6detail5shmemE+80];
	abs.f64 	%fd74, %fd307;
	abs.f64 	%fd75, %fd73;
	setp.lt.f64 	%p202, %fd74, %fd75;
	mov.u64 	%rd308, %rd58;
	mov.f64 	%fd308, %fd73;
	@%p202 bra 	$L__BB9_61;
	setp.lt.f64 	%p203, %fd75, %fd74;
	mov.u64 	%rd308, %rd307;
	mov.f64 	%fd308, %fd307;
	@%p203 bra 	$L__BB9_61;
	setp.lt.s64 	%p204, %rd307, %rd58;
	min.s64 	%rd308, %rd307, %rd58;
	selp.f64 	%fd308, %fd307, %fd73, %p204;
$L__BB9_61:
	ld.shared.f64 	%fd78, [_ZN6thrust24THRUST_300001_SM_1000_NS8cuda_cub4core6detail5shmemE+88];
	ld.shared.u64 	%rd61, [_ZN6thrust24THRUST_300001_SM_1000_NS8cuda_cub4core6detail5shmemE+96];
	abs.f64 	%fd79, %fd308;
	abs.f64 	%fd80, %fd78;
	setp.lt.f64 	%p205, %fd79, %fd80;
	mov.u64 	%rd309, %rd61;
	mov.f64 	%fd309, %fd78;
	@%p205 bra 	$L__BB9_64;
	setp.lt.f64 	%p206, %fd80, %fd79;
	mov.u64 	%rd309, %rd308;
	mov.f64 	%fd309, %fd308;
	@%p206 bra 	$L__BB9_64;
	setp.lt.s64 	%p207, %rd308, %rd61;
	min.s64 	%rd309, %rd308, %rd61;
	selp.f64 	%fd309, %fd308, %fd78, %p207;
$L__BB9_64:
	ld.shared.f64 	%fd83, [_ZN6thrust24THRUST_300001_SM_1000_NS8cuda_cub4core6detail5shmemE+104];
	ld.shared.u64 	%rd64, [_ZN6thrust24THRUST_300001_SM_1000_NS8cuda_cub4core6detail5shmemE+112];
	abs.f64 	%fd84, %fd309;
	abs.f64 	%fd85, %fd83;
	setp.lt.f64 	%p208, %fd84, %fd85;
	mov.u64 	%rd310, %rd64;
	mov.f64 	%fd310, %fd83;
	@%p208 bra 	$L__BB9_67;
	setp.lt.f64 	%p209, %fd85, %fd84;
	mov.u64 	%rd310, %rd309;
	mov.f64 	%fd310, %fd309;
	@%p209 bra 	$L__BB9_67;
	setp.lt.s64 	%p210, %rd309, %rd64;
	min.s64 	%rd310, %rd309, %rd64;
	selp.f64 	%fd310, %fd309, %fd83, %p210;
$L__BB9_67:
	ld.shared.f64 	%fd88, [_ZN6thrust24THRUST_300001_SM_1000_NS8cuda_cub4core6detail5shmemE+120];
	ld.shared.u64 	%rd67, [_ZN6thrust24THRUST_300001_SM_1000_NS8cuda_cub4core6detail5shmemE+128];
	abs.f64 	%fd89, %fd310;
	abs.f64 	%fd90, %fd88;
	setp.lt.f64 	%p211, %fd89, %fd90;
	mov.u64 	%rd355, %rd67;
	mov.f64 	%fd351, %fd88;
	@%p211 bra 	$L__BB9_208;
	setp.lt.f64 	%p212, %fd90, %fd89;
	mov.u64 	%rd355, %rd310;
	mov.f64 	%fd351, %fd310;
	@%p212 bra 	$L__BB9_208;
	setp.lt.s64 	%p213, %rd310, %rd67;
	min.s64 	%rd355, %rd310, %rd67;
	selp.f64 	%fd351, %fd310, %fd88, %p213;
	bra.uni 	$L__BB9_208;
$L__BB9_70:
	// begin inline asm
	mov.u32 %r171, %laneid;
	// end inline asm
	and.b32  	%r192, %r4, 992;
	add.s32 	%r193, %r192, 32;
	setp.gt.s32 	%p120, %r193, %r3;
	not.b32 	%r194, %r192;
	add.s32 	%r195, %r3, %r194;
	selp.b32 	%r190, %r195, 31, %p120;
	mov.b64 	%rd263, %fd298;
	mov.b64 	{%r173, %r178}, %rd263;
	mov.b32 	%r189, 1;
	mov.b32 	%r191, -1;
	// begin inline asm
	shfl.sync.down.b32 %r172, %r173, %r189, %r190, %r191;
	// end inline asm
	// begin inline asm
	shfl.sync.down.b32 %r177, %r178, %r189, %r190, %r191;
	// end inline asm
	mov.b64 	%rd264, {%r172, %r177};
	mov.b64 	%fd92, %rd264;
	mov.b64 	{%r183, %r188}, %rd298;
	// begin inline asm
	shfl.sync.down.b32 %r182, %r183, %r189, %r190, %r191;
	// end inline asm
	// begin inline asm
	shfl.sync.down.b32 %r187, %r188, %r189, %r190, %r191;
	// end inline asm
	mov.b64 	%rd69, {%r182, %r187};
	setp.ge.s32 	%p121, %r171, %r190;
	mov.u64 	%rd311, %rd298;
	mov.f64 	%fd311, %fd298;
	@%p121 bra 	$L__BB9_74;
	abs.f64 	%fd93, %fd298;
	abs.f64 	%fd94, %fd92;
	setp.lt.f64 	%p122, %fd93, %fd94;
	mov.u64 	%rd311, %rd69;
	mov.f64 	%fd311, %fd92;
	@%p122 bra 	$L__BB9_74;
	setp.lt.f64 	%p123, %fd94, %fd93;
	mov.u64 	%rd311, %rd298;
	mov.f64 	%fd311, %fd298;
	@%p123 bra 	$L__BB9_74;
	setp.lt.s64 	%p124, %rd298, %rd69;
	min.s64 	%rd311, %rd298, %rd69;
	selp.f64 	%fd311, %fd298, %fd92, %p124;
$L__BB9_74:
	mov.b64 	%rd265, %fd311;
	mov.b64 	{%r197, %r202}, %rd265;
	mov.b32 	%r213, 2;
	mov.b32 	%r215, -1;
	// begin inline asm
	shfl.sync.down.b32 %r196, %r197, %r213, %r190, %r215;
	// end inline asm
	// begin inline asm
	shfl.sync.down.b32 %r201, %r202, %r213, %r190, %r215;
	// end inline asm
	mov.b64 	%rd266, {%r196, %r201};
	mov.b64 	%fd97, %rd266;
	mov.b64 	{%r207, %r212}, %rd311;
	// begin inline asm
	shfl.sync.down.b32 %r206, %r207, %r213, %r190, %r215;
	// end inline asm
	// begin inline asm
	shfl.sync.down.b32 %r211, %r212, %r213, %r190, %r215;
	// end inline asm
	mov.b64 	%rd72, {%r206, %r211};
	add.s32 	%r216, %r171, 2;
	setp.gt.s32 	%p125, %r216, %r190;
	mov.u64 	%rd312, %rd311;
	mov.f64 	%fd312, %fd311;
	@%p125 bra 	$L__BB9_78;
	abs.f64 	%fd98, %fd311;
	abs.f64 	%fd99, %fd97;
	setp.lt.f64 	%p126, %fd98, %fd99;
	mov.u64 	%rd312, %rd72;
	mov.f64 	%fd312, %fd97;
	@%p126 bra 	$L__BB9_78;
	setp.lt.f64 	%p127, %fd99, %fd98;
	mov.u64 	%rd312, %rd311;
	mov.f64 	%fd312, %fd311;
	@%p127 bra 	$L__BB9_78;
	setp.lt.s64 	%p128, %rd311, %rd72;
	min.s64 	%rd312, %rd311, %rd72;
	selp.f64 	%fd312, %fd311, %fd97, %p128;
$L__BB9_78:
	mov.b64 	%rd267, %fd312;
	mov.b64 	{%r218, %r223}, %rd267;
	mov.b32 	%r234, 4;
	mov.b32 	%r236, -1;
	// begin inline asm
	shfl.sync.down.b32 %r217, %r218, %r234, %r190, %r236;
	// end inline asm
	// begin inline asm
	shfl.sync.down.b32 %r222, %r223, %r234, %r190, %r236;
	// end inline asm
	mov.b64 	%rd268, {%r217, %r222};
	mov.b64 	%fd102, %rd268;
	mov.b64 	{%r228, %r233}, %rd312;
	// begin inline asm
	shfl.sync.down.b32 %r227, %r228, %r234, %r190, %r236;
	// end inline asm
	// begin inline asm
	shfl.sync.down.b32 %r232, %r233, %r234, %r190, %r236;
	// end inline asm
	mov.b64 	%rd75, {%r227, %r232};
	add.s32 	%r237, %r171, 4;
	setp.gt.s32 	%p129, %r237, %r190;
	mov.u64 	%rd313, %rd312;
	mov.f64 	%fd313, %fd312;
	@%p129 bra 	$L__BB9_82;
	abs.f64 	%fd103, %fd312;
	abs.f64 	%fd104, %fd102;
	setp.lt.f64 	%p130, %fd103, %fd104;
	mov.u64 	%rd313, %rd75;
	mov.f64 	%fd313, %fd102;
	@%p130 bra 	$L__BB9_82;
	setp.lt.f64 	%p131, %fd104, %fd103;
	mov.u64 	%rd313, %rd312;
	mov.f64 	%fd313, %fd312;
	@%p131 bra 	$L__BB9_82;
	setp.lt.s64 	%p132, %rd312, %rd75;
	min.s64 	%rd313, %rd312, %rd75;
	selp.f64 	%fd313, %fd312, %fd102, %p132;
$L__BB9_82:
	mov.b64 	%rd269, %fd313;
	mov.b64 	{%r239, %r244}, %rd269;
	mov.b32 	%r255, 8;
	mov.b32 	%r257, -1;
	// begin inline asm
	shfl.sync.down.b32 %r238, %r239, %r255, %r190, %r257;
	// end inline asm
	// begin inline asm
	shfl.sync.down.b32 %r243, %r244, %r255, %r190, %r257;
	// end inline asm
	mov.b64 	%rd270, {%r238, %r243};
	mov.b64 	%fd107, %rd270;
	mov.b64 	{%r249, %r254}, %rd313;
	// begin inline asm
	shfl.sync.down.b32 %r248, %r249, %r255, %r190, %r257;
	// end inline asm
	// begin inline asm
	shfl.sync.down.b32 %r253, %r254, %r255, %r190, %r257;
	// end inline asm
	mov.b64 	%rd78, {%r248, %r253};
	add.s32 	%r258, %r171, 8;
	setp.gt.s32 	%p133, %r258, %r190;
	mov.u64 	%rd314, %rd313;
	mov.f64 	%fd314, %fd313;
	@%p133 bra 	$L__BB9_86;
	abs.f64 	%fd108, %fd313;
	abs.f64 	%fd109, %fd107;
	setp.lt.f64 	%p134, %fd108, %fd109;
	mov.u64 	%rd314, %rd78;
	mov.f64 	%fd314, %fd107;
	@%p134 bra 	$L__BB9_86;
	setp.lt.f64 	%p135, %fd109, %fd108;
	mov.u64 	%rd314, %rd313;
	mov.f64 	%fd314, %fd313;
	@%p135 bra 	$L__BB9_86;
	setp.lt.s64 	%p136, %rd313, %rd78;
	min.s64 	%rd314, %rd313, %rd78;
	selp.f64 	%fd314, %fd313, %fd107, %p136;
$L__BB9_86:
	mov.b64 	%rd271, %fd314;
	mov.b64 	{%r260, %r265}, %rd271;
	mov.b32 	%r276, 16;
	mov.b32 	%r278, -1;
	// begin inline asm
	shfl.sync.down.b32 %r259, %r260, %r276, %r190, %r278;
	// end inline asm
	// begin inline asm
	shfl.sync.down.b32 %r264, %r265, %r276, %r190, %r278;
	// end inline asm
	mov.b64 	%rd272, {%r259, %r264};
	mov.b64 	%fd112, %rd272;
	mov.b64 	{%r270, %r275}, %rd314;
	// begin inline asm
	shfl.sync.down.b32 %r269, %r270, %r276, %r190, %r278;
	// end inline asm
	// begin inline asm
	shfl.sync.down.b32 %r274, %r275, %r276, %r190, %r278;
	// end inline asm
	mov.b64 	%rd81, {%r269, %r274};
	add.s32 	%r279, %r171, 16;
	setp.gt.s32 	%p137, %r279, %r190;
	mov.u64 	%rd355, %rd314;
	mov.f64 	%fd351, %fd314;
	@%p137 bra 	$L__BB9_90;
	abs.f64 	%fd113, %fd314;
	abs.f64 	%fd114, %fd112;
	setp.lt.f64 	%p138, %fd113, %fd114;
	mov.u64 	%rd355, %rd81;
	mov.f64 	%fd351, %fd112;
	@%p138 bra 	$L__BB9_90;
	setp.lt.f64 	%p139, %fd114, %fd113;
	mov.u64 	%rd355, %rd314;
	mov.f64 	%fd351, %fd314;
	@%p139 bra 	$L__BB9_90;
	setp.lt.s64 	%p140, %rd314, %rd81;
	min.s64 	%rd355, %rd314, %rd81;
	selp.f64 	%fd351, %fd314, %fd112, %p140;
$L__BB9_90:
	setp.ne.s32 	%p141, %r171, 0;
	@%p141 bra 	$L__BB9_92;
	shr.u32 	%r280, %r4, 1;
	and.b32  	%r281, %r280, 496;
	mov.u32 	%r282, _ZN6thrust24THRUST_300001_SM_1000_NS8cuda_cub4core6detail5shmemE;
	add.s32 	%r283, %r282, %r281;
	st.shared.f64 	[%r283+8], %fd351;
	st.shared.u64 	[%r283+16], %rd355;
$L__BB9_92:
	bar.sync 	0;
	setp.ne.s32 	%p142, %r4, 0;
	@%p142 bra 	$L__BB9_208;
	setp.lt.s32 	%p143, %r3, 33;
	mov.f64 	%fd316, %fd351;
	mov.u64 	%rd316, %rd355;
	@%p143 bra 	$L__BB9_97;
	ld.shared.f64 	%fd117, [_ZN6thrust24THRUST_300001_SM_1000_NS8cuda_cub4core6detail5shmemE+24];
	ld.shared.u64 	%rd84, [_ZN6thrust24THRUST_300001_SM_1000_NS8cuda_cub4core6detail5shmemE+32];
	abs.f64 	%fd118, %fd351;
	abs.f64 	%fd119, %fd117;
	setp.lt.f64 	%p144, %fd118, %fd119;
	mov.f64 	%fd316, %fd117;
	mov.u64 	%rd316, %rd84;
	@%p144 bra 	$L__BB9_97;
	setp.lt.f64 	%p145, %fd119, %fd118;
	mov.f64 	%fd316, %fd351;
	mov.u64 	%rd316, %rd355;
	@%p145 bra 	$L__BB9_97;
	setp.lt.s64 	%p146, %rd355, %rd84;
	selp.f64 	%fd316, %fd351, %fd117, %p146;
	min.s64 	%rd316, %rd355, %rd84;
$L__BB9_97:
	setp.lt.s32 	%p147, %r3, 65;
	mov.f64 	%fd317, %fd316;
	mov.u64 	%rd317, %rd316;
	@%p147 bra 	$L__BB9_101;
	ld.shared.f64 	%fd122, [_ZN6thrust24THRUST_300001_SM_1000_NS8cuda_cub4core6detail5shmemE+40];
	ld.shared.u64 	%rd87, [_ZN6thrust24THRUST_300001_SM_1000_NS8cuda_cub4core6detail5shmemE+48];
	abs.f64 	%fd123, %fd316;
	abs.f64 	%fd124, %fd122;
	setp.lt.f64 	%p148, %fd123, %fd124;
	mov.f64 	%fd317, %fd122;
	mov.u64 	%rd317, %rd87;
	@%p148 bra 	$L__BB9_101;
	setp.lt.f64 	%p149, %fd124, %fd123;
	mov.f64 	%fd317, %fd316;
	mov.u64 	%rd317, %rd316;
	@%p149 bra 	$L__BB9_101;
	setp.lt.s64 	%p150, %rd316, %rd87;
	selp.f64 	%fd317, %fd316, %fd122, %p150;
	min.s64 	%rd317, %rd316, %rd87;
$L__BB9_101:
	setp.lt.s32 	%p151, %r3, 97;
	mov.f64 	%fd318, %fd317;
	mov.u64 	%rd318, %rd317;
	@%p151 bra 	$L__BB9_105;
	ld.shared.f64 	%fd127, [_ZN6thrust24THRUST_300001_SM_1000_NS8cuda_cub4core6detail5shmemE+56];
	ld.shared.u64 	%rd90, [_ZN6thrust24THRUST_300001_SM_1000_NS8cuda_cub4core6detail5shmemE+64];
	abs.f64 	%fd128, %fd317;
	abs.f64 	%fd129, %fd127;
	setp.lt.f64 	%p152, %fd128, %fd129;
	mov.f64 	%fd318, %fd127;
	mov.u64 	%rd318, %rd90;
	@%p152 bra 	$L__BB9_105;
	setp.lt.f64 	%p153, %fd129, %fd128;
	mov.f64 	%fd318, %fd317;
	mov.u64 	%rd318, %rd317;
	@%p153 bra 	$L__BB9_105;
	setp.lt.s64 	%p154, %rd317, %rd90;
	selp.f64 	%fd318, %fd317, %fd127, %p154;
	min.s64 	%rd318, %rd317, %rd90;
$L__BB9_105:
	setp.lt.s32 	%p155, %r3, 129;
	mov.f64 	%fd319, %fd318;
	mov.u64 	%rd319, %rd318;
	@%p155 bra 	$L__BB9_109;
	ld.shared.f64 	%fd132, [_ZN6thrust24THRUST_300001_SM_1000_NS8cuda_cub4core6detail5shmemE+72];
	ld.shared.u64 	%rd93, [_ZN6thrust24THRUST_300001_SM_1000_NS8cuda_cub4core6detail5shmemE+80];
	abs.f64 	%fd133, %fd318;
	abs.f64 	%fd134, %fd132;
	setp.lt.f64 	%p156, %fd133, %fd134;
	mov.f64 	%fd319, %fd132;
	mov.u64 	%rd319, %rd93;
	@%p156 bra 	$L__BB9_109;
	setp.lt.f64 	%p157, %fd134, %fd133;
	mov.f64 	%fd319, %fd318;
	mov.u64 	%rd319, %rd318;
	@%p157 bra 	$L__BB9_109;
	setp.lt.s64 	%p158, %rd318, %rd93;
	selp.f64 	%fd319, %fd318, %fd132, %p158;
	min.s64 	%rd319, %rd318, %rd93;
$L__BB9_109:
	setp.lt.s32 	%p159, %r3, 161;
	mov.f64 	%fd320, %fd319;
	mov.u64 	%rd320, %rd319;
	@%p159 bra 	$L__BB9_113;
	ld.shared.f64 	%fd137, [_ZN6thrust24THRUST_300001_SM_1000_NS8cuda_cub4core6detail5shmemE+88];
	ld.shared.u64 	%rd96, [_ZN6thrust24THRUST_300001_SM_1000_NS8cuda_cub4core6detail5shmemE+96];
	abs.f64 	%fd138, %fd319;
	abs.f64 	%fd139, %fd137;
	setp.lt.f64 	%p160, %fd138, %fd139;
	mov.f64 	%fd320, %fd137;
	mov.u64 	%rd320, %rd96;
	@%p160 bra 	$L__BB9_113;
	setp.lt.f64 	%p161, %fd139, %fd138;
	mov.f64 	%fd320, %fd319;
	mov.u64 	%rd320, %rd319;
	@%p161 bra 	$L__BB9_113;
	setp.lt.s64 	%p162, %rd319, %rd96;
	selp.f64 	%fd320, %fd319, %fd137, %p162;
	min.s64 	%rd320, %rd319, %rd96;
$L__BB9_113:
	setp.lt.s32 	%p163, %r3, 193;
	mov.f64 	%fd321, %fd320;
	mov.u64 	%rd321, %rd320;
	@%p163 bra 	$L__BB9_117;
	ld.shared.f64 	%fd142, [_ZN6thrust24THRUST_300001_SM_1000_NS8cuda_cub4core6detail5shmemE+104];
	ld.shared.u64 	%rd99, [_ZN6thrust24THRUST_300001_SM_1000_NS8cuda_cub4core6detail5shmemE+112];
	abs.f64 	%fd143, %fd320;
	abs.f64 	%fd144, %fd142;
	setp.lt.f64 	%p164, %fd143, %fd144;
	mov.f64 	%fd321, %fd142;
	mov.u64 	%rd321, %rd99;
	@%p164 bra 	$L__BB9_117;
	setp.lt.f64 	%p165, %fd144, %fd143;
	mov.f64 	%fd321, %fd320;
	mov.u64 	%rd321, %rd320;
	@%p165 bra 	$L__BB9_117;
	setp.lt.s64 	%p166, %rd320, %rd99;
	selp.f64 	%fd321, %fd320, %fd142, %p166;
	min.s64 	%rd321, %rd320, %rd99;
$L__BB9_117:
	setp.lt.s32 	%p167, %r3, 225;
	mov.u64 	%rd355, %rd321;
	mov.f64 	%fd351, %fd321;
	@%p167 bra 	$L__BB9_208;
	ld.shared.f64 	%fd147, [_ZN6thrust24THRUST_300001_SM_1000_NS8cuda_cub4core6detail5shmemE+120];
	ld.shared.u64 	%rd102, [_ZN6thrust24THRUST_300001_SM_1000_NS8cuda_cub4core6detail5shmemE+128];
	abs.f64 	%fd148, %fd321;
	abs.f64 	%fd149, %fd147;
	setp.lt.f64 	%p168, %fd148, %fd149;
	mov.u64 	%rd355, %rd102;
	mov.f64 	%fd351, %fd147;
	@%p168 bra 	$L__BB9_208;
	setp.lt.f64 	%p169, %fd149, %fd148;
	mov.u64 	%rd355, %rd321;
	mov.f64 	%fd351, %fd321;
	@%p169 bra 	$L__BB9_208;
	setp.lt.s64 	%p170, %rd321, %rd102;
	selp.f64 	%fd351, %fd321, %fd147, %p170;
	min.s64 	%rd355, %rd321, %rd102;
	bra.uni 	$L__BB9_208;
$L__BB9_121:
	mov.u32 	%r20, %tid.x;
	add.s64 	%rd104, %rd196, %rd4;
	cvt.u64.u32 	%rd105, %r20;
	add.s64 	%rd201, %rd105, %rd4;
	cvta.to.global.u64 	%rd202, %rd195;
	shl.b64 	%rd203, %rd201, 3;
	add.s64 	%rd204, %rd202, %rd203;
	ld.global.f64 	%fd274, [%rd204];
	add.s32 	%r36, %r20, 256;
	cvt.u64.u32 	%rd205, %r36;
	ld.global.f64 	%fd275, [%rd204+2048];
	add.s32 	%r37, %r20, 512;
	cvt.u64.u32 	%rd206, %r37;
	ld.global.f64 	%fd276, [%rd204+4096];
	add.s32 	%r38, %r20, 768;
	cvt.u64.u32 	%rd207, %r38;
	ld.global.f64 	%fd277, [%rd204+6144];
	or.b32  	%r39, %r20, 1024;
	cvt.u64.u32 	%rd106, %r39;
	add.s64 	%rd343, %rd104, %rd106;
	ld.global.f64 	%fd339, [%rd204+8192];
	abs.f64 	%fd278, %fd274;
	abs.f64 	%fd279, %fd275;
	setp.geu.f64 	%p2, %fd278, %fd279;
	selp.f64 	%fd280, %fd274, %fd275, %p2;
	selp.b64 	%rd208, %rd105, %rd205, %p2;
	abs.f64 	%fd281, %fd280;
	abs.f64 	%fd282, %fd276;
	setp.geu.f64 	%p3, %fd281, %fd282;
	selp.f64 	%fd283, %fd280, %fd276, %p3;
	selp.b64 	%rd209, %rd208, %rd206, %p3;
	abs.f64 	%fd284, %fd283;
	abs.f64 	%fd285, %fd277;
	setp.geu.f64 	%p4, %fd284, %fd285;
	selp.f64 	%fd152, %fd283, %fd277, %p4;
	selp.b64 	%rd108, %rd209, %rd207, %p4;
	abs.f64 	%fd153, %fd152;
	abs.f64 	%fd154, %fd339;
	setp.lt.f64 	%p5, %fd153, %fd154;
	@%p5 bra 	$L__BB9_123;
	setp.lt.f64 	%p6, %fd154, %fd153;
	setp.lt.u64 	%p7, %rd108, %rd106;
	or.pred  	%p8, %p6, %p7;
	selp.f64 	%fd339, %fd152, %fd339, %p8;
	add.s64 	%rd212, %rd104, %rd108;
	selp.b64 	%rd343, %rd212, %rd343, %p8;
$L__BB9_123:
	setp.le.u64 	%p9, %rd198, %rd5;
	@%p9 bra 	$L__BB9_164;
	setp.ne.s32 	%p10, %r20, 0;
	@%p10 bra 	$L__BB9_126;
	atom.global.add.u64 	%rd213, [%rd1+8], 1280;
	add.s64 	%rd214, %rd213, %rd5;
	st.shared.u64 	[_ZN6thrust24THRUST_300001_SM_1000_NS8cuda_cub4core6detail5shmemE+152], %rd214;
$L__BB9_126:
	bar.sync 	0;
	ld.shared.u64 	%rd331, [_ZN6thrust24THRUST_300001_SM_1000_NS8cuda_cub4core6detail5shmemE+152];
	add.s64 	%rd215, %rd331, 1280;
	setp.gt.s64 	%p11, %rd215, %rd198;
	@%p11 bra 	$L__BB9_141;
	mov.f64 	%fd323, %fd339;
	mov.u64 	%rd324, %rd343;
$L__BB9_128:
	add.s64 	%rd216, %rd331, %rd105;
	cvta.to.global.u64 	%rd217, %rd195;
	shl.b64 	%rd218, %rd216, 3;
	add.s64 	%rd219, %rd217, %rd218;
	add.s64 	%rd325, %rd216, %rd196;
	ld.global.f64 	%fd324, [%rd219];
	add.s64 	%rd326, %rd325, 256;
	ld.global.f64 	%fd325, [%rd219+2048];
	add.s64 	%rd327, %rd325, 512;
	ld.global.f64 	%fd326, [%rd219+4096];
	add.s64 	%rd328, %rd325, 768;
	ld.global.f64 	%fd327, [%rd219+6144];
	add.s64 	%rd343, %rd325, 1024;
	ld.global.f64 	%fd339, [%rd219+8192];
	abs.f64 	%fd163, %fd323;
	abs.f64 	%fd164, %fd324;
	setp.lt.f64 	%p12, %fd163, %fd164;
	@%p12 bra 	$L__BB9_130;
	setp.lt.f64 	%p13, %fd164, %fd163;
	setp.lt.s64 	%p14, %rd324, %rd325;
	or.pred  	%p15, %p13, %p14;
	selp.f64 	%fd324, %fd323, %fd324, %p15;
	selp.b64 	%rd325, %rd324, %rd325, %p15;
$L__BB9_130:
	abs.f64 	%fd167, %fd324;
	abs.f64 	%fd168, %fd325;
	setp.lt.f64 	%p16, %fd167, %fd168;
	@%p16 bra 	$L__BB9_132;
	setp.lt.f64 	%p17, %fd168, %fd167;
	setp.lt.s64 	%p18, %rd325, %rd326;
	or.pred  	%p19, %p17, %p18;
	selp.f64 	%fd325, %fd324, %fd325, %p19;
	selp.b64 	%rd326, %rd325, %rd326, %p19;
$L__BB9_132:
	abs.f64 	%fd171, %fd325;
	abs.f64 	%fd172, %fd326;
	setp.lt.f64 	%p20, %fd171, %fd172;
	@%p20 bra 	$L__BB9_134;
	setp.lt.f64 	%p21, %fd172, %fd171;
	setp.lt.s64 	%p22, %rd326, %rd327;
	or.pred  	%p23, %p21, %p22;
	selp.f64 	%fd326, %fd325, %fd326, %p23;
	selp.b64 	%rd327, %rd326, %rd327, %p23;
$L__BB9_134:
	abs.f64 	%fd175, %fd326;
	abs.f64 	%fd176, %fd327;
	setp.lt.f64 	%p24, %fd175, %fd176;
	@%p24 bra 	$L__BB9_136;
	setp.lt.f64 	%p25, %fd176, %fd175;
	setp.lt.s64 	%p26, %rd327, %rd328;
	or.pred  	%p27, %p25, %p26;
	selp.f64 	%fd327, %fd326, %fd327, %p27;
	selp.b64 	%rd328, %rd327, %rd328, %p27;
$L__BB9_136:
	abs.f64 	%fd179, %fd327;
	abs.f64 	%fd180, %fd339;
	setp.lt.f64 	%p28, %fd179, %fd180;
	@%p28 bra 	$L__BB9_138;
	setp.lt.f64 	%p29, %fd180, %fd179;
	setp.lt.s64 	%p30, %rd328, %rd343;
	or.pred  	%p31, %p29, %p30;
	selp.f64 	%fd339, %fd327, %fd339, %p31;
	selp.b64 	%rd343, %rd328, %rd343, %p31;
$L__BB9_138:
	setp.ne.s32 	%p32, %r20, 0;
	bar.sync 	0;
	@%p32 bra 	$L__BB9_140;
	atom.global.add.u64 	%rd220, [%rd1+8], 1280;
	add.s64 	%rd221, %rd220, %rd5;
	st.shared.u64 	[_ZN6thrust24THRUST_300001_SM_1000_NS8cuda_cub4core6detail5shmemE+152], %rd221;
$L__BB9_140:
	bar.sync 	0;
	ld.shared.u64 	%rd331, [_ZN6thrust24THRUST_300001_SM_1000_NS8cuda_cub4core6detail5shmemE+152];
	add.s64 	%rd222, %rd331, 1280;
	setp.le.s64 	%p33, %rd222, %rd198;
	mov.f64 	%fd323, %fd339;
	mov.u64 	%rd324, %rd343;
	@%p33 bra 	$L__BB9_128;
$L__BB9_141:
	setp.le.s64 	%p34, %rd198, %rd331;
	@%p34 bra 	$L__BB9_164;
	cvt.u32.u64 	%r40, %rd331;
	cvt.u32.u64 	%r41, %rd198;
	sub.s32 	%r21, %r41, %r40;
	setp.ge.s32 	%p35, %r20, %r21;
	@%p35 bra 	$L__BB9_164;
	cvta.to.global.u64 	%rd132, %rd195;
	not.b32 	%r43, %r20;
	add.s32 	%r44, %r43, %r41;
	sub.s32 	%r22, %r44, %r40;
	and.b32  	%r46, %r22, 768;
	setp.eq.s32 	%p36, %r46, 768;
	mov.u32 	%r397, %r20;
	@%p36 bra 	$L__BB9_149;
	add.s64 	%rd224, %rd331, %rd105;
	add.s64 	%rd333, %rd224, %rd196;
	shl.b64 	%rd225, %rd224, 3;
	add.s64 	%rd332, %rd132, %rd225;
	shr.u32 	%r47, %r22, 8;
	add.s32 	%r48, %r47, 1;
	and.b32  	%r49, %r48, 3;
	neg.s32 	%r395, %r49;
	mov.u32 	%r397, %r20;
$L__BB9_145:
	.pragma "nounroll";
	mov.u64 	%rd137, %rd343;
	mov.f64 	%fd184, %fd339;
	ld.global.f64 	%fd185, [%rd332];
	abs.f64 	%fd186, %fd184;
	abs.f64 	%fd187, %fd185;
	setp.lt.f64 	%p37, %fd186, %fd187;
	mov.f64 	%fd339, %fd185;
	mov.u64 	%rd343, %rd333;
	@%p37 bra 	$L__BB9_148;
	setp.lt.f64 	%p38, %fd187, %fd186;
	mov.f64 	%fd339, %fd184;
	mov.u64 	%rd343, %rd137;
	@%p38 bra 	$L__BB9_148;
	setp.lt.s64 	%p39, %rd137, %rd333;
	selp.f64 	%fd339, %fd184, %fd185, %p39;
	min.s64 	%rd343, %rd137, %rd333;
$L__BB9_148:
	add.s32 	%r397, %r397, 256;
	add.s64 	%rd333, %rd333, 256;
	add.s64 	%rd332, %rd332, 2048;
	add.s32 	%r395, %r395, 1;
	setp.ne.s32 	%p40, %r395, 0;
	@%p40 bra 	$L__BB9_145;
$L__BB9_149:
	setp.lt.u32 	%p41, %r22, 768;
	@%p41 bra 	$L__BB9_164;
	add.s32 	%r398, %r397, 512;
$L__BB9_151:
	mov.u32 	%r30, %r398;
	add.s32 	%r50, %r30, -512;
	cvt.u64.u32 	%rd226, %r50;
	add.s64 	%rd227, %rd331, %rd226;
	shl.b64 	%rd228, %rd227, 3;
	add.s64 	%rd145, %rd132, %rd228;
	add.s64 	%rd146, %rd227, %rd196;
	ld.global.f64 	%fd193, [%rd145];
	abs.f64 	%fd194, %fd339;
	abs.f64 	%fd195, %fd193;
	setp.lt.f64 	%p42, %fd194, %fd195;
	mov.f64 	%fd335, %fd193;
	mov.u64 	%rd339, %rd146;
	@%p42 bra 	$L__BB9_154;
	setp.lt.f64 	%p43, %fd195, %fd194;
	mov.f64 	%fd335, %fd339;
	mov.u64 	%rd339, %rd343;
	@%p43 bra 	$L__BB9_154;
	setp.lt.s64 	%p44, %rd343, %rd146;
	selp.f64 	%fd335, %fd339, %fd193, %p44;
	min.s64 	%rd339, %rd343, %rd146;
$L__BB9_154:
	add.s32 	%r51, %r30, -256;
	cvt.u64.u32 	%rd229, %r51;
	add.s64 	%rd230, %rd331, %rd229;
	add.s64 	%rd149, %rd230, %rd196;
	ld.global.f64 	%fd198, [%rd145+2048];
	abs.f64 	%fd199, %fd335;
	abs.f64 	%fd200, %fd198;
	setp.lt.f64 	%p45, %fd199, %fd200;
	mov.f64 	%fd336, %fd198;
	mov.u64 	%rd340, %rd149;
	@%p45 bra 	$L__BB9_157;
	setp.lt.f64 	%p46, %fd200, %fd199;
	mov.f64 	%fd336, %fd335;
	mov.u64 	%rd340, %rd339;
	@%p46 bra 	$L__BB9_157;
	setp.lt.s64 	%p47, %rd339, %rd149;
	selp.f64 	%fd336, %fd335, %fd198, %p47;
	min.s64 	%rd340, %rd339, %rd149;
$L__BB9_157:
	cvt.u64.u32 	%rd231, %r30;
	add.s64 	%rd232, %rd331, %rd231;
	add.s64 	%rd152, %rd232, %rd196;
	ld.global.f64 	%fd203, [%rd145+4096];
	abs.f64 	%fd204, %fd336;
	abs.f64 	%fd205, %fd203;
	setp.lt.f64 	%p48, %fd204, %fd205;
	mov.f64 	%fd337, %fd203;
	mov.u64 	%rd341, %rd152;
	@%p48 bra 	$L__BB9_160;
	setp.lt.f64 	%p49, %fd205, %fd204;
	mov.f64 	%fd337, %fd336;
	mov.u64 	%rd341, %rd340;
	@%p49 bra 	$L__BB9_160;
	setp.lt.s64 	%p50, %rd340, %rd152;
	selp.f64 	%fd337, %fd336, %fd203, %p50;
	min.s64 	%rd341, %rd340, %rd152;
$L__BB9_160:
	add.s32 	%r52, %r30, 256;
	cvt.u64.u32 	%rd233, %r52;
	add.s64 	%rd234, %rd331, %rd233;
	add.s64 	%rd155, %rd234, %rd196;
	ld.global.f64 	%fd208, [%rd145+6144];
	abs.f64 	%fd209, %fd337;
	abs.f64 	%fd210, %fd208;
	setp.lt.f64 	%p51, %fd209, %fd210;
	mov.f64 	%fd339, %fd208;
	mov.u64 	%rd343, %rd155;
	@%p51 bra 	$L__BB9_163;
	setp.lt.f64 	%p52, %fd210, %fd209;
	mov.f64 	%fd339, %fd337;
	mov.u64 	%rd343, %rd341;
	@%p52 bra 	$L__BB9_163;
	setp.lt.s64 	%p53, %rd341, %rd155;
	selp.f64 	%fd339, %fd337, %fd208, %p53;
	min.s64 	%rd343, %rd341, %rd155;
$L__BB9_163:
	add.s32 	%r398, %r30, 1024;
	add.s32 	%r53, %r30, 512;
	setp.lt.s32 	%p54, %r53, %r21;
	@%p54 bra 	$L__BB9_151;
$L__BB9_164:
	// begin inline asm
	mov.u32 %r54, %laneid;
	// end inline asm
	mov.b64 	%rd235, %fd339;
	mov.b64 	{%r56, %r61}, %rd235;
	mov.b32 	%r72, 1;
	mov.b32 	%r73, 31;
	mov.b32 	%r74, -1;
	// begin inline asm
	shfl.sync.down.b32 %r55, %r56, %r72, %r73, %r74;
	// end inline asm
	// begin inline asm
	shfl.sync.down.b32 %r60, %r61, %r72, %r73, %r74;
	// end inline asm
	mov.b64 	%rd236, {%r55, %r60};
	mov.b64 	%fd214, %rd236;
	mov.b64 	{%r66, %r71}, %rd343;
	// begin inline asm
	shfl.sync.down.b32 %r65, %r66, %r72, %r73, %r74;
	// end inline asm
	// begin inline asm
	shfl.sync.down.b32 %r70, %r71, %r72, %r73, %r74;
	// end inline asm
	mov.b64 	%rd159, {%r65, %r70};
	setp.gt.s32 	%p55, %r54, 30;
	mov.f64 	%fd340, %fd339;
	mov.u64 	%rd344, %rd343;
	@%p55 bra 	$L__BB9_168;
	abs.f64 	%fd215, %fd339;
	abs.f64 	%fd216, %fd214;
	setp.lt.f64 	%p56, %fd215, %fd216;
	mov.f64 	%fd340, %fd214;
	mov.u64 	%rd344, %rd159;
	@%p56 bra 	$L__BB9_168;
	setp.lt.f64 	%p57, %fd216, %fd215;
	mov.f64 	%fd340, %fd339;
	mov.u64 	%rd344, %rd343;
	@%p57 bra 	$L__BB9_168;
	setp.lt.s64 	%p58, %rd343, %rd159;
	selp.f64 	%fd340, %fd339, %fd214, %p58;
	min.s64 	%rd344, %rd343, %rd159;
$L__BB9_168:
	mov.b64 	%rd237, %fd340;
	mov.b64 	{%r76, %r81}, %rd237;
	mov.b32 	%r92, 2;
	mov.b32 	%r93, 31;
	mov.b32 	%r94, -1;
	// begin inline asm
	shfl.sync.down.b32 %r75, %r76, %r92, %r93, %r94;
	// end inline asm
	// begin inline asm
	shfl.sync.down.b32 %r80, %r81, %r92, %r93, %r94;
	// end inline asm
	mov.b64 	%rd238, {%r75, %r80};
	mov.b64 	%fd219, %rd238;
	mov.b64 	{%r86, %r91}, %rd344;
	// begin inline asm
	shfl.sync.down.b32 %r85, %r86, %r92, %r93, %r94;
	// end inline asm
	// begin inline asm
	shfl.sync.down.b32 %r90, %r91, %r92, %r93, %r94;
	// end inline asm
	mov.b64 	%rd162, {%r85, %r90};
	setp.gt.s32 	%p59, %r54, 29;
	mov.f64 	%fd341, %fd340;
	mov.u64 	%rd345, %rd344;
	@%p59 bra 	$L__BB9_172;
	abs.f64 	%fd220, %fd340;
	abs.f64 	%fd221, %fd219;
	setp.lt.f64 	%p60, %fd220, %fd221;
	mov.f64 	%fd341, %fd219;
	mov.u64 	%rd345, %rd162;
	@%p60 bra 	$L__BB9_172;
	setp.lt.f64 	%p61, %fd221, %fd220;
	mov.f64 	%fd341, %fd340;
	mov.u64 	%rd345, %rd344;
	@%p61 bra 	$L__BB9_172;
	setp.lt.s64 	%p62, %rd344, %rd162;
	selp.f64 	%fd341, %fd340, %fd219, %p62;
	min.s64 	%rd345, %rd344, %rd162;
$L__BB9_172:
	mov.b64 	%rd239, %fd341;
	mov.b64 	{%r96, %r101}, %rd239;
	mov.b32 	%r112, 4;
	mov.b32 	%r113, 31;
	mov.b32 	%r114, -1;
	// begin inline asm
	shfl.sync.down.b32 %r95, %r96, %r112, %r113, %r114;
	// end inline asm
	// begin inline asm
	shfl.sync.down.b32 %r100, %r101, %r112, %r113, %r114;
	// end inline asm
	mov.b64 	%rd240, {%r95, %r100};
	mov.b64 	%fd224, %rd240;
	mov.b64 	{%r106, %r111}, %rd345;
	// begin inline asm
	shfl.sync.down.b32 %r105, %r106, %r112, %r113, %r114;
	// end inline asm
	// begin inline asm
	shfl.sync.down.b32 %r110, %r111, %r112, %r113, %r114;
	// end inline asm
	mov.b64 	%rd165, {%r105, %r110};
	setp.gt.s32 	%p63, %r54, 27;
	mov.f64 	%fd342, %fd341;
	mov.u64 	%rd346, %rd345;
	@%p63 bra 	$L__BB9_176;
	abs.f64 	%fd225, %fd341;
	abs.f64 	%fd226, %fd224;
	setp.lt.f64 	%p64, %fd225, %fd226;
	mov.f64 	%fd342, %fd224;
	mov.u64 	%rd346, %rd165;
	@%p64 bra 	$L__BB9_176;
	setp.lt.f64 	%p65, %fd226, %fd225;
	mov.f64 	%fd342, %fd341;
	mov.u64 	%rd346, %rd345;
	@%p65 bra 	$L__BB9_176;
	setp.lt.s64 	%p66, %rd345, %rd165;
	selp.f64 	%fd342, %fd341, %fd224, %p66;
	min.s64 	%rd346, %rd345, %rd165;
$L__BB9_176:
	mov.b64 	%rd241, %fd342;
	mov.b64 	{%r116, %r121}, %rd241;
	mov.b32 	%r132, 8;
	mov.b32 	%r133, 31;
	mov.b32 	%r134, -1;
	// begin inline asm
	shfl.sync.down.b32 %r115, %r116, %r132, %r133, %r134;
	// end inline asm
	// begin inline asm
	shfl.sync.down.b32 %r120, %r121, %r132, %r133, %r134;
	// end inline asm
	mov.b64 	%rd242, {%r115, %r120};
	mov.b64 	%fd229, %rd242;
	mov.b64 	{%r126, %r131}, %rd346;
	// begin inline asm
	shfl.sync.down.b32 %r125, %r126, %r132, %r133, %r134;
	// end inline asm
	// begin inline asm
	shfl.sync.down.b32 %r130, %r131, %r132, %r133, %r134;
	// end inline asm
	mov.b64 	%rd168, {%r125, %r130};
	setp.gt.s32 	%p67, %r54, 23;
	mov.f64 	%fd343, %fd342;
	mov.u64 	%rd347, %rd346;
	@%p67 bra 	$L__BB9_180;
	abs.f64 	%fd230, %fd342;
	abs.f64 	%fd231, %fd229;
	setp.lt.f64 	%p68, %fd230, %fd231;
	mov.f64 	%fd343, %fd229;
	mov.u64 	%rd347, %rd168;
	@%p68 bra 	$L__BB9_180;
	setp.lt.f64 	%p69, %fd231, %fd230;
	mov.f64 	%fd343, %fd342;
	mov.u64 	%rd347, %rd346;
	@%p69 bra 	$L__BB9_180;
	setp.lt.s64 	%p70, %rd346, %rd168;
	selp.f64 	%fd343, %fd342, %fd229, %p70;
	min.s64 	%rd347, %rd346, %rd168;
$L__BB9_180:
	mov.b64 	%rd243, %fd343;
	mov.b64 	{%r136, %r141}, %rd243;
	mov.b32 	%r152, 16;
	mov.b32 	%r153, 31;
	mov.b32 	%r154, -1;
	// begin inline asm
	shfl.sync.down.b32 %r135, %r136, %r152, %r153, %r154;
	// end inline asm
	// begin inline asm
	shfl.sync.down.b32 %r140, %r141, %r152, %r153, %r154;
	// end inline asm
	mov.b64 	%rd244, {%r135, %r140};
	mov.b64 	%fd234, %rd244;
	mov.b64 	{%r146, %r151}, %rd347;
	// begin inline asm
	shfl.sync.down.b32 %r145, %r146, %r152, %r153, %r154;
	// end inline asm
	// begin inline asm
	shfl.sync.down.b32 %r150, %r151, %r152, %r153, %r154;
	// end inline asm
	mov.b64 	%rd171, {%r145, %r150};
	setp.gt.s32 	%p71, %r54, 15;
	mov.f64 	%fd351, %fd343;
	mov.u64 	%rd355, %rd347;
	@%p71 bra 	$L__BB9_184;
	abs.f64 	%fd235, %fd343;
	abs.f64 	%fd236, %fd234;
	setp.lt.f64 	%p72, %fd235, %fd236;
	mov.f64 	%fd351, %fd234;
	mov.u64 	%rd355, %rd171;
	@%p72 bra 	$L__BB9_184;
	setp.lt.f64 	%p73, %fd236, %fd235;
	mov.f64 	%fd351, %fd343;
	mov.u64 	%rd355, %rd347;
	@%p73 bra 	$L__BB9_184;
	setp.lt.s64 	%p74, %rd347, %rd171;
	selp.f64 	%fd351, %fd343, %fd234, %p74;
	min.s64 	%rd355, %rd347, %rd171;
$L__BB9_184:
	setp.ne.s32 	%p75, %r54, 0;
	@%p75 bra 	$L__BB9_186;
	shr.u32 	%r155, %r20, 1;
	and.b32  	%r156, %r155, 496;
	mov.u32 	%r157, _ZN6thrust24THRUST_300001_SM_1000_NS8cuda_cub4core6detail5shmemE;
	add.s32 	%r158, %r157, %r156;
	st.shared.f64 	[%r158+8], %fd351;
	st.shared.u64 	[%r158+16], %rd355;
$L__BB9_186:
	bar.sync 	0;
	setp.ne.s32 	%p76, %r20, 0;
	@%p76 bra 	$L__BB9_208;
	ld.shared.f64 	%fd239, [_ZN6thrust24THRUST_300001_SM_1000_NS8cuda_cub4core6detail5shmemE+24];
	ld.shared.u64 	%rd174, [_ZN6thrust24THRUST_300001_SM_1000_NS8cuda_cub4core6detail5shmemE+32];
	abs.f64 	%fd240, %fd351;
	abs.f64 	%fd241, %fd239;
	setp.lt.f64 	%p77, %fd240, %fd241;
	mov.f64 	%fd345, %fd239;
	mov.u64 	%rd349, %rd174;
	@%p77 bra 	$L__BB9_190;
	setp.lt.f64 	%p78, %fd241, %fd240;
	mov.f64 	%fd345, %fd351;
	mov.u64 	%rd349, %rd355;
	@%p78 bra 	$L__BB9_190;
	setp.lt.s64 	%p79, %rd355, %rd174;
	selp.f64 	%fd345, %fd351, %fd239, %p79;
	min.s64 	%rd349, %rd355, %rd174;
$L__BB9_190:
	ld.shared.f64 	%fd244, [_ZN6thrust24THRUST_300001_SM_1000_NS8cuda_cub4core6detail5shmemE+40];
	ld.shared.u64 	%rd177, [_ZN6thrust24THRUST_300001_SM_1000_NS8cuda_cub4core6detail5shmemE+48];
	abs.f64 	%fd245, %fd345;
	abs.f64 	%fd246, %fd244;
	setp.lt.f64 	%p80, %fd245, %fd246;
	mov.f64 	%fd346, %fd244;
	mov.u64 	%rd350, %rd177;
	@%p80 bra 	$L__BB9_193;
	setp.lt.f64 	%p81, %fd246, %fd245;
	mov.f64 	%fd346, %fd345;
	mov.u64 	%rd350, %rd349;
	@%p81 bra 	$L__BB9_193;
	setp.lt.s64 	%p82, %rd349, %rd177;
	selp.f64 	%fd346, %fd345, %fd244, %p82;
	min.s64 	%rd350, %rd349, %rd177;
$L__BB9_193:
	ld.shared.f64 	%fd249, [_ZN6thrust24THRUST_300001_SM_1000_NS8cuda_cub4core6detail5shmemE+56];
	ld.shared.u64 	%rd180, [_ZN6thrust24THRUST_300001_SM_1000_NS8cuda_cub4core6detail5shmemE+64];
	abs.f64 	%fd250, %fd346;
	abs.f64 	%fd251, %fd249;
	setp.lt.f64 	%p83, %fd250, %fd251;
	mov.f64 	%fd347, %fd249;
	mov.u64 	%rd351, %rd180;
	@%p83 bra 	$L__BB9_196;
	setp.lt.f64 	%p84, %fd251, %fd250;
	mov.f64 	%fd347, %fd346;
	mov.u64 	%rd351, %rd350;
	@%p84 bra 	$L__BB9_196;
	setp.lt.s64 	%p85, %rd350, %rd180;
	selp.f64 	%fd347, %fd346, %fd249, %p85;
	min.s64 	%rd351, %rd350, %rd180;
$L__BB9_196:
	ld.shared.f64 	%fd254, [_ZN6thrust24THRUST_300001_SM_1000_NS8cuda_cub4core6detail5shmemE+72];
	ld.shared.u64 	%rd183, [_ZN6thrust24THRUST_300001_SM_1000_NS8cuda_cub4core6detail5shmemE+80];
	abs.f64 	%fd255, %fd347;
	abs.f64 	%fd256, %fd254;
	setp.lt.f64 	%p86, %fd255, %fd256;
	mov.f64 	%fd348, %fd254;
	mov.u64 	%rd352, %rd183;
	@%p86 bra 	$L__BB9_199;
	setp.lt.f64 	%p87, %fd256, %fd255;
	mov.f64 	%fd348, %fd347;
	mov.u64 	%rd352, %rd351;
	@%p87 bra 	$L__BB9_199;
	setp.lt.s64 	%p88, %rd351, %rd183;
	selp.f64 	%fd348, %fd347, %fd254, %p88;
	min.s64 	%rd352, %rd351, %rd183;
$L__BB9_199:
	ld.shared.f64 	%fd259, [_ZN6thrust24THRUST_300001_SM_1000_NS8cuda_cub4core6detail5shmemE+88];
	ld.shared.u64 	%rd186, [_ZN6thrust24THRUST_300001_SM_1000_NS8cuda_cub4core6detail5shmemE+96];
	abs.f64 	%fd260, %fd348;
	abs.f64 	%fd261, %fd259;
	setp.lt.f64 	%p89, %fd260, %fd261;
	mov.f64 	%fd349, %fd259;
	mov.u64 	%rd353, %rd186;
	@%p89 bra 	$L__BB9_202;
	setp.lt.f64 	%p90, %fd261, %fd260;
	mov.f64 	%fd349, %fd348;
	mov.u64 	%rd353, %rd352;
	@%p90 bra 	$L__BB9_202;
	setp.lt.s64 	%p91, %rd352, %rd186;
	selp.f64 	%fd349, %fd348, %fd259, %p91;
	min.s64 	%rd353, %rd352, %rd186;
$L__BB9_202:
	ld.shared.f64 	%fd264, [_ZN6thrust24THRUST_300001_SM_1000_NS8cuda_cub4core6detail5shmemE+104];
	ld.shared.u64 	%rd189, [_ZN6thrust24THRUST_300001_SM_1000_NS8cuda_cub4core6detail5shmemE+112];
	abs.f64 	%fd265, %fd349;
	abs.f64 	%fd266, %fd264;
	setp.lt.f64 	%p92, %fd265, %fd266;
	mov.f64 	%fd350, %fd264;
	mov.u64 	%rd354, %rd189;
	@%p92 bra 	$L__BB9_205;
	setp.lt.f64 	%p93, %fd266, %fd265;
	mov.f64 	%fd350, %fd349;
	mov.u64 	%rd354, %rd353;
	@%p93 bra 	$L__BB9_205;
	setp.lt.s64 	%p94, %rd353, %rd189;
	selp.f64 	%fd350, %fd349, %fd264, %p94;
	min.s64 	%rd354, %rd353, %rd189;
$L__BB9_205:
	ld.shared.f64 	%fd269, [_ZN6thrust24THRUST_300001_SM_1000_NS8cuda_cub4core6detail5shmemE+120];
	ld.shared.u64 	%rd192, [_ZN6thrust24THRUST_300001_SM_1000_NS8cuda_cub4core6detail5shmemE+128];
	abs.f64 	%fd270, %fd350;
	abs.f64 	%fd271, %fd269;
	setp.lt.f64 	%p95, %fd270, %fd271;
	mov.u64 	%rd355, %rd192;
	mov.f64 	%fd351, %fd269;
	@%p95 bra 	$L__BB9_208;
	setp.lt.f64 	%p96, %fd271, %fd270;
	mov.u64 	%rd355, %rd354;
	mov.f64 	%fd351, %fd350;
	@%p96 bra 	$L__BB9_208;
	setp.lt.s64 	%p97, %rd354, %rd192;
	selp.f64 	%fd351, %fd350, %fd269, %p97;
	min.s64 	%rd355, %rd354, %rd192;
$L__BB9_208:
	mov.u32 	%r389, %tid.x;
	setp.ne.s32 	%p214, %r389, 0;
	@%p214 bra 	$L__BB9_210;
	ld.param.u64 	%rd286, [_ZN6thrust24THRUST_300001_SM_1000_NS8cuda_cub4core6detail13_kernel_agentINS1_8__reduce11ReduceAgentINS0_12zip_iteratorIN4cuda3std3__45tupleIJNS0_10device_ptrIdEENS0_17counting_iteratorIlNS0_11use_defaultESF_SF_EEEEEEEPNSB_IJdlEEESJ_lNS1_9__extrema9arg_max_fIdl19doubleAbsComparatorEEEEJSI_SK_lN3cub18CUB_300001_SM_100013GridEvenShareIlEENSR_9GridQueueIyEESO_EEEvDpT0__param_1];
	cvta.to.global.u64 	%rd283, %rd286;
	mul.wide.u32 	%rd284, %r1, 16;
	add.s64 	%rd285, %rd283, %rd284;
	st.global.f64 	[%rd285], %fd351;
	st.global.u64 	[%rd285+8], %rd355;
$L__BB9_210:
	ret;

}
	// .globl	_ZN6thrust24THRUST_300001_SM_1000_NS8cuda_cub4core6detail13_kernel_agentINS1_8__reduce10DrainAgentIlEEJN3cub18CUB_300001_SM_10009GridQueueIyEElEEEvDpT0_
.visible .entry _ZN6thrust24THRUST_300001_SM_1000_NS8cuda_cub4core6detail13_kernel_agentINS1_8__reduce10DrainAgentIlEEJN3cub18CUB_300001_SM_10009GridQueueIyEElEEEvDpT0_(
	.param .align 8 .b8 _ZN6thrust24THRUST_300001_SM_1000_NS8cuda_cub4core6detail13_kernel_agentINS1_8__reduce10DrainAgentIlEEJN3cub18CUB_300001_SM_10009GridQueueIyEElEEEvDpT0__param_0[8],
	.param .u64 _ZN6thrust24THRUST_300001_SM_1000_NS8cuda_cub4core6detail13_kernel_agentINS1_8__reduce10DrainAgentIlEEJN3cub18CUB_300001_SM_10009GridQueueIyEElEEEvDpT0__param_1
)
.maxntid 1
{
	.reg .b64 	%rd<5>;

	ld.param.u64 	%rd1, [_ZN6thrust24THRUST_300001_SM_1000_NS8cuda_cub4core6detail13_kernel_agentINS1_8__reduce10DrainAgentIlEEJN3cub18CUB_300001_SM_10009GridQueueIyEElEEEvDpT0__param_0];
	ld.param.u64 	%rd2, [_ZN6thrust24THRUST_300001_SM_1000_NS8cuda_cub4core6detail13_kernel_agentINS1_8__reduce10DrainAgentIlEEJN3cub18CUB_300001_SM_10009GridQueueIyEElEEEvDpT0__param_1];
	cvta.to.global.u64 	%rd3, %rd1;
	st.global.u64 	[%rd3], %rd2;
	mov.b64 	%rd4, 0;
	st.global.u64 	[%rd3+8], %rd4;
	ret;

}
	// .globl	_ZN6thrust24THRUST_300001_SM_1000_NS8cuda_cub4core6detail13_kernel_agentINS1_8__reduce11ReduceAgentIPN4cuda3std3__45tupleIJdlEEESC_SB_lNS1_9__extrema9arg_max_fIdl19doubleAbsComparatorEEEEJSC_SC_iSG_EEEvDpT0_
.visible .entry _ZN6thrust24THRUST_300001_SM_1000_NS8cuda_cub4core6detail13_kernel_agentINS1_8__reduce11ReduceAgentIPN4cuda3std3__45tupleIJdlEEESC_SB_lNS1_9__extrema9arg_max_fIdl19doubleAbsComparatorEEEEJSC_SC_iSG_EEEvDpT0_(
	.param .u64 .ptr .align 1 _ZN6thrust24THRUST_300001_SM_1000_NS8cuda_cub4core6detail13_kernel_agentINS1_8__reduce11ReduceAgentIPN4cuda3std3__45tupleIJdlEEESC_SB_lNS1_9__extrema9arg_max_fIdl19doubleAbsComparatorEEEEJSC_SC_iSG_EEEvDpT0__param_0,
	.param .u64 .ptr .align 1 _ZN6thrust24THRUST_300001_SM_1000_NS8cuda_cub4core6detail13_kernel_agentINS1_8__reduce11ReduceAgentIPN4cuda3std3__45tupleIJdlEEESC_SB_lNS1_9__extrema9arg_max_fIdl19doubleAbsComparatorEEEEJSC_SC_iSG_EEEvDpT0__param_1,
	.param .u32 _ZN6thrust24THRUST_300001_SM_1000_NS8cuda_cub4core6detail13_kernel_agentINS1_8__reduce11ReduceAgentIPN4cuda3std3__45tupleIJdlEEESC_SB_lNS1_9__extrema9arg_max_fIdl19doubleAbsComparatorEEEEJSC_SC_iSG_EEEvDpT0__param_2,
	.param .align 1 .b8 _ZN6thrust24THRUST_300001_SM_1000_NS8cuda_cub4core6detail13_kernel_agentINS1_8__reduce11ReduceAgentIPN4cuda3std3__45tupleIJdlEEESC_SB_lNS1_9__extrema9arg_max_fIdl19doubleAbsComparatorEEEEJSC_SC_iSG_EEEvDpT0__param_3[1]
)
.maxntid 256
{
	.reg .pred 	%p<264>;
	.reg .b32 	%r<374>;
	.reg .b64 	%rd<509>;
	.reg .b64 	%fd<423>;

	ld.param.u64 	%rd236, [_ZN6thrust24THRUST_300001_SM_1000_NS8cuda_cub4core6detail13_kernel_agentINS1_8__reduce11ReduceAgentIPN4cuda3std3__45tupleIJdlEEESC_SB_lNS1_9__extrema9arg_max_fIdl19doubleAbsComparatorEEEEJSC_SC_iSG_EEEvDpT0__param_0];
	ld.param.u32 	%r29, [_ZN6thrust24THRUST_300001_SM_1000_NS8cuda_cub4core6detail13_kernel_agentINS1_8__reduce11ReduceAgentIPN4cuda3std3__45tupleIJdlEEESC_SB_lNS1_9__extrema9arg_max_fIdl19doubleAbsComparatorEEEEJSC_SC_iSG_EEEvDpT0__param_2];
	cvt.s64.s32 	%rd1, %r29;
	setp.eq.s32 	%p1, %r29, 0;
	@%p1 bra 	$L__BB11_234;
	setp.gt.s32 	%p2, %r29, 1279;
	@%p2 bra 	$L__BB11_121;
	mov.u32 	%r1, %tid.x;
	setp.ge.s32 	%p147, %r1, %r29;
	mov.f64 	%fd354, 0d0000000000000000;
	mov.b64 	%rd432, 0;
	mov.u32 	%r368, %r1;
	@%p147 bra 	$L__BB11_4;
	mul.wide.u32 	%rd376, %r1, 16;
	add.s64 	%rd373, %rd236, %rd376;
	// begin inline asm
	ld.global.nc.u64 %rd372, [%rd373];
	// end inline asm
	add.s64 	%rd375, %rd373, 8;
	// begin inline asm
	ld.global.nc.u64 %rd432, [%rd375];
	// end inline asm
	mov.b64 	%fd354, %rd372;
	add.s32 	%r368, %r1, 256;
$L__BB11_4:
	setp.ge.s32 	%p148, %r368, %r29;
	@%p148 bra 	$L__BB11_25;
	not.b32 	%r141, %r368;
	add.s32 	%r4, %r29, %r141;
	and.b32  	%r142, %r4, 768;
	setp.eq.s32 	%p149, %r142, 768;
	@%p149 bra 	$L__BB11_11;
	mul.wide.u32 	%rd378, %r368, 16;
	add.s64 	%rd423, %rd236, %rd378;
	shr.u32 	%r143, %r4, 8;
	add.s32 	%r144, %r143, 1;
	and.b32  	%r145, %r144, 3;
	neg.s32 	%r366, %r145;
$L__BB11_7:
	.pragma "nounroll";
	mov.u64 	%rd6, %rd432;
	mov.f64 	%fd3, %fd354;
	// begin inline asm
	ld.global.nc.u64 %rd379, [%rd423];
	// end inline asm
	add.s64 	%rd382, %rd423, 8;
	// begin inline asm
	ld.global.nc.u64 %rd381, [%rd382];
	// end inline asm
	mov.b64 	%fd4, %rd379;
	abs.f64 	%fd5, %fd3;
	abs.f64 	%fd6, %fd4;
	setp.lt.f64 	%p150, %fd5, %fd6;
	mov.u64 	%rd432, %rd381;
	mov.f64 	%fd354, %fd4;
	@%p150 bra 	$L__BB11_10;
	setp.lt.f64 	%p151, %fd6, %fd5;
	mov.u64 	%rd432, %rd6;
	mov.f64 	%fd354, %fd3;
	@%p151 bra 	$L__BB11_10;
	setp.lt.s64 	%p152, %rd6, %rd381;
	min.s64 	%rd432, %rd6, %rd381;
	selp.f64 	%fd354, %fd3, %fd4, %p152;
$L__BB11_10:
	add.s32 	%r368, %r368, 256;
	add.s64 	%rd423, %rd423, 4096;
	add.s32 	%r366, %r366, 1;
	setp.ne.s32 	%p153, %r366, 0;
	@%p153 bra 	$L__BB11_7;
$L__BB11_11:
	setp.lt.u32 	%p154, %r4, 768;
	@%p154 bra 	$L__BB11_25;
$L__BB11_12:
	mul.wide.s32 	%rd387, %r368, 16;
	add.s64 	%rd384, %rd236, %rd387;
	// begin inline asm
	ld.global.nc.u64 %rd383, [%rd384];
	// end inline asm
	add.s64 	%rd386, %rd384, 8;
	// begin inline asm
	ld.global.nc.u64 %rd385, [%rd386];
	// end inline asm
	mov.b64 	%fd12, %rd383;
	abs.f64 	%fd13, %fd354;
	abs.f64 	%fd14, %fd12;
	setp.lt.f64 	%p155, %fd13, %fd14;
	mov.u64 	%rd429, %rd385;
	mov.f64 	%fd351, %fd12;
	@%p155 bra 	$L__BB11_15;
	setp.lt.f64 	%p156, %fd14, %fd13;
	mov.u64 	%rd429, %rd432;
	mov.f64 	%fd351, %fd354;
	@%p156 bra 	$L__BB11_15;
	setp.lt.s64 	%p157, %rd432, %rd385;
	min.s64 	%rd429, %rd432, %rd385;
	selp.f64 	%fd351, %fd354, %fd12, %p157;
$L__BB11_15:
	add.s64 	%rd389, %rd384, 4096;
	// begin inline asm
	ld.global.nc.u64 %rd388, [%rd389];
	// end inline asm
	add.s64 	%rd391, %rd384, 4104;
	// begin inline asm
	ld.global.nc.u64 %rd390, [%rd391];
	// end inline asm
	mov.b64 	%fd17, %rd388;
	abs.f64 	%fd18, %fd351;
	abs.f64 	%fd19, %fd17;
	setp.lt.f64 	%p158, %fd18, %fd19;
	mov.u64 	%rd430, %rd390;
	mov.f64 	%fd352, %fd17;
	@%p158 bra 	$L__BB11_18;
	setp.lt.f64 	%p159, %fd19, %fd18;
	mov.u64 	%rd430, %rd429;
	mov.f64 	%fd352, %fd351;
	@%p159 bra 	$L__BB11_18;
	setp.lt.s64 	%p160, %rd429, %rd390;
	min.s64 	%rd430, %rd429, %rd390;
	selp.f64 	%fd352, %fd351, %fd17, %p160;
$L__BB11_18:
	add.s64 	%rd393, %rd384, 8192;
	// begin inline asm
	ld.global.nc.u64 %rd392, [%rd393];
	// end inline asm
	add.s64 	%rd395, %rd384, 8200;
	// begin inline asm
	ld.global.nc.u64 %rd394, [%rd395];
	// end inline asm
	mov.b64 	%fd22, %rd392;
	abs.f64 	%fd23, %fd352;
	abs.f64 	%fd24, %fd22;
	setp.lt.f64 	%p161, %fd23, %fd24;
	mov.u64 	%rd431, %rd394;
	mov.f64 	%fd353, %fd22;
	@%p161 bra 	$L__BB11_21;
	setp.lt.f64 	%p162, %fd24, %fd23;
	mov.u64 	%rd431, %rd430;
	mov.f64 	%fd353, %fd352;
	@%p162 bra 	$L__BB11_21;
	setp.lt.s64 	%p163, %rd430, %rd394;
	min.s64 	%rd431, %rd430, %rd394;
	selp.f64 	%fd353, %fd352, %fd22, %p163;
$L__BB11_21:
	add.s64 	%rd397, %rd384, 12288;
	// begin inline asm
	ld.global.nc.u64 %rd396, [%rd397];
	// end inline asm
	add.s64 	%rd399, %rd384, 12296;
	// begin inline asm
	ld.global.nc.u64 %rd398, [%rd399];
	// end inline asm
	mov.b64 	%fd27, %rd396;
	abs.f64 	%fd28, %fd353;
	abs.f64 	%fd29, %fd27;
	setp.lt.f64 	%p164, %fd28, %fd29;
	mov.u64 	%rd432, %rd398;
	mov.f64 	%fd354, %fd27;
	@%p164 bra 	$L__BB11_24;
	setp.lt.f64 	%p165, %fd29, %fd28;
	mov.u64 	%rd432, %rd431;
	mov.f64 	%fd354, %fd353;
	@%p165 bra 	$L__BB11_24;
	setp.lt.s64 	%p166, %rd431, %rd398;
	min.s64 	%rd432, %rd431, %rd398;
	selp.f64 	%fd354, %fd353, %fd27, %p166;
$L__BB11_24:
	add.s32 	%r368, %r368, 1024;
	setp.lt.s32 	%p167, %r368, %r29;
	@%p167 bra 	$L__BB11_12;
$L__BB11_25:
	setp.lt.s32 	%p168, %r29, 256;
	@%p168 bra 	$L__BB11_70;
	// begin inline asm
	mov.u32 %r259, %laneid;
	// end inline asm
	mov.b64 	%rd410, %fd354;
	mov.b64 	{%r261, %r266}, %rd410;
	mov.b32 	%r277, 1;
	mov.b32 	%r278, 31;
	mov.b32 	%r279, -1;
	// begin inline asm
	shfl.sync.down.b32 %r260, %r261, %r277, %r278, %r279;
	// end inline asm
	// begin inline asm
	shfl.sync.down.b32 %r265, %r266, %r277, %r278, %r279;
	// end inline asm
	mov.b64 	%rd411, {%r260, %r265};
	mov.b64 	%fd33, %rd411;
	mov.b64 	{%r271, %r276}, %rd432;
	// begin inline asm
	shfl.sync.down.b32 %r270, %r271, %r277, %r278, %r279;
	// end inline asm
	// begin inline asm
	shfl.sync.down.b32 %r275, %r276, %r277, %r278, %r279;
	// end inline asm
	mov.b64 	%rd28, {%r270, %r275};
	setp.gt.s32 	%p220, %r259, 30;
	mov.u64 	%rd434, %rd432;
	mov.f64 	%fd356, %fd354;
	@%p220 bra 	$L__BB11_30;
	abs.f64 	%fd34, %fd354;
	abs.f64 	%fd35, %fd33;
	setp.lt.f64 	%p221, %fd34, %fd35;
	mov.u64 	%rd434, %rd28;
	mov.f64 	%fd356, %fd33;
	@%p221 bra 	$L__BB11_30;
	setp.lt.f64 	%p222, %fd35, %fd34;
	mov.u64 	%rd434, %rd432;
	mov.f64 	%fd356, %fd354;
	@%p222 bra 	$L__BB11_30;
	setp.lt.s64 	%p223, %rd432, %rd28;
	min.s64 	%rd434, %rd432, %rd28;
	selp.f64 	%fd356, %fd354, %fd33, %p223;
$L__BB11_30:
	mov.b64 	%rd412, %fd356;
	mov.b64 	{%r281, %r286}, %rd412;
	mov.b32 	%r297, 2;
	mov.b32 	%r298, 31;
	mov.b32 	%r299, -1;
	// begin inline asm
	shfl.sync.down.b32 %r280, %r281, %r297, %r298, %r299;
	// end inline asm
	// begin inline asm
	shfl.sync.down.b32 %r285, %r286, %r297, %r298, %r299;
	// end inline asm
	mov.b64 	%rd413, {%r280, %r285};
	mov.b64 	%fd38, %rd413;
	mov.b64 	{%r291, %r296}, %rd434;
	// begin inline asm
	shfl.sync.down.b32 %r290, %r291, %r297, %r298, %r299;
	// end inline asm
	// begin inline asm
	shfl.sync.down.b32 %r295, %r296, %r297, %r298, %r299;
	// end inline asm
	mov.b64 	%rd31, {%r290, %r295};
	setp.gt.s32 	%p224, %r259, 29;
	mov.u64 	%rd435, %rd434;
	mov.f64 	%fd357, %fd356;
	@%p224 bra 	$L__BB11_34;
	abs.f64 	%fd39, %fd356;
	abs.f64 	%fd40, %fd38;
	setp.lt.f64 	%p225, %fd39, %fd40;
	mov.u64 	%rd435, %rd31;
	mov.f64 	%fd357, %fd38;
	@%p225 bra 	$L__BB11_34;
	setp.lt.f64 	%p226, %fd40, %fd39;
	mov.u64 	%rd435, %rd434;
	mov.f64 	%fd357, %fd356;
	@%p226 bra 	$L__BB11_34;
	setp.lt.s64 	%p227, %rd434, %rd31;
	min.s64 	%rd435, %rd434, %rd31;
	selp.f64 	%fd357, %fd356, %fd38, %p227;
$L__BB11_34:
	mov.b64 	%rd414, %fd357;
	mov.b64 	{%r301, %r306}, %rd414;
	mov.b32 	%r317, 4;
	mov.b32 	%r318, 31;
	mov.b32 	%r319, -1;
	// begin inline asm
	shfl.sync.down.b32 %r300, %r301, %r317, %r318, %r319;
	// end inline asm
	// begin inline asm
	shfl.sync.down.b32 %r305, %r306, %r317, %r318, %r319;
	// end inline asm
	mov.b64 	%rd415, {%r300, %r305};
	mov.b64 	%fd43, %rd415;
	mov.b64 	{%r311, %r316}, %rd435;
	// begin inline asm
	shfl.sync.down.b32 %r310, %r311, %r317, %r318, %r319;
	// end inline asm
	// begin inline asm
	shfl.sync.down.b32 %r315, %r316, %r317, %r318, %r319;
	// end inline asm
	mov.b64 	%rd34, {%r310, %r315};
	setp.gt.s32 	%p228, %r259, 27;
	mov.u64 	%rd436, %rd435;
	mov.f64 	%fd358, %fd357;
	@%p228 bra 	$L__BB11_38;
	abs.f64 	%fd44, %fd357;
	abs.f64 	%fd45, %fd43;
	setp.lt.f64 	%p229, %fd44, %fd45;
	mov.u64 	%rd436, %rd34;
	mov.f64 	%fd358, %fd43;
	@%p229 bra 	$L__BB11_38;
	setp.lt.f64 	%p230, %fd45, %fd44;
	mov.u64 	%rd436, %rd435;
	mov.f64 	%fd358, %fd357;
	@%p230 bra 	$L__BB11_38;
	setp.lt.s64 	%p231, %rd435, %rd34;
	min.s64 	%rd436, %rd435, %rd34;
	selp.f64 	%fd358, %fd357, %fd43, %p231;
$L__BB11_38:
	mov.b64 	%rd416, %fd358;
	mov.b64 	{%r321, %r326}, %rd416;
	mov.b32 	%r337, 8;
	mov.b32 	%r338, 31;
	mov.b32 	%r339, -1;
	// begin inline asm
	shfl.sync.down.b32 %r320, %r321, %r337, %r338, %r339;
	// end inline asm
	// begin inline asm
	shfl.sync.down.b32 %r325, %r326, %r337, %r338, %r339;
	// end inline asm
	mov.b64 	%rd417, {%r320, %r325};
	mov.b64 	%fd48, %rd417;
	mov.b64 	{%r331, %r336}, %rd436;
	// begin inline asm
	shfl.sync.down.b32 %r330, %r331, %r337, %r338, %r339;
	// end inline asm
	// begin inline asm
	shfl.sync.down.b32 %r335, %r336, %r337, %r338, %r339;
	// end inline asm
	mov.b64 	%rd37, {%r330, %r335};
	setp.gt.s32 	%p232, %r259, 23;
	mov.u64 	%rd437, %rd436;
	mov.f64 	%fd359, %fd358;
	@%p232 bra 	$L__BB11_42;
	abs.f64 	%fd49, %fd358;
	abs.f64 	%fd50, %fd48;
	setp.lt.f64 	%p233, %fd49, %fd50;
	mov.u64 	%rd437, %rd37;
	mov.f64 	%fd359, %fd48;
	@%p233 bra 	$L__BB11_42;
	setp.lt.f64 	%p234, %fd50, %fd49;
	mov.u64 	%rd437, %rd436;
	mov.f64 	%fd359, %fd358;
	@%p234 bra 	$L__BB11_42;
	setp.lt.s64 	%p235, %rd436, %rd37;
	min.s64 	%rd437, %rd436, %rd37;
	selp.f64 	%fd359, %fd358, %fd48, %p235;
$L__BB11_42:
	mov.b64 	%rd418, %fd359;
	mov.b64 	{%r341, %r346}, %rd418;
	mov.b32 	%r357, 16;
	mov.b32 	%r358, 31;
	mov.b32 	%r359, -1;
	// begin inline asm
	shfl.sync.down.b32 %r340, %r341, %r357, %r358, %r359;
	// end inline asm
	// begin inline asm
	shfl.sync.down.b32 %r345, %r346, %r357, %r358, %r359;
	// end inline asm
	mov.b64 	%rd419, {%r340, %r345};
	mov.b64 	%fd53, %rd419;
	mov.b64 	{%r351, %r356}, %rd437;
	// begin inline asm
	shfl.sync.down.b32 %r350, %r351, %r357, %r358, %r359;
	// end inline asm
	// begin inline asm
	shfl.sync.down.b32 %r355, %r356, %r357, %r358, %r359;
	// end inline asm
	mov.b64 	%rd40, {%r350, %r355};
	setp.gt.s32 	%p236, %r259, 15;
	mov.u64 	%rd508, %rd437;
	mov.f64 	%fd422, %fd359;
	@%p236 bra 	$L__BB11_46;
	abs.f64 	%fd54, %fd359;
	abs.f64 	%fd55, %fd53;
	setp.lt.f64 	%p237, %fd54, %fd55;
	mov.u64 	%rd508, %rd40;
	mov.f64 	%fd422, %fd53;
	@%p237 bra 	$L__BB11_46;
	setp.lt.f64 	%p238, %fd55, %fd54;
	mov.u64 	%rd508, %rd437;
	mov.f64 	%fd422, %fd359;
	@%p238 bra 	$L__BB11_46;
	setp.lt.s64 	%p239, %rd437, %rd40;
	min.s64 	%rd508, %rd437, %rd40;
	selp.f64 	%fd422, %fd359, %fd53, %p239;
$L__BB11_46:
	setp.ne.s32 	%p240, %r259, 0;
	@%p240 bra 	$L__BB11_48;
	shr.u32 	%r360, %r1, 1;
	and.b32  	%r361, %r360, 496;
	mov.u32 	%r362, _ZN6thrust24THRUST_300001_SM_1000_NS8cuda_cub4core6detail5shmemE;
	add.s32 	%r363, %r362, %r361;
	st.shared.f64 	[%r363+8], %fd422;
	st.shared.u64 	[%r363+16], %rd508;
$L__BB11_48:
	bar.sync 	0;
	setp.ne.s32 	%p241, %r1, 0;
	@%p241 bra 	$L__BB11_232;
	ld.shared.f64 	%fd58, [_ZN6thrust24THRUST_300001_SM_1000_NS8cuda_cub4core6detail5shmemE+24];
	ld.shared.u64 	%rd43, [_ZN6thrust24THRUST_300001_SM_1000_NS8cuda_cub4core6detail5shmemE+32];
	abs.f64 	%fd59, %fd422;
	abs.f64 	%fd60, %fd58;
	setp.lt.f64 	%p242, %fd59, %fd60;
	mov.u64 	%rd439, %rd43;
	mov.f64 	%fd361, %fd58;
	@%p242 bra 	$L__BB11_52;
	setp.lt.f64 	%p243, %fd60, %fd59;
	mov.u64 	%rd439, %rd508;
	mov.f64 	%fd361, %fd422;
	@%p243 bra 	$L__BB11_52;
	setp.lt.s64 	%p244, %rd508, %rd43;
	min.s64 	%rd439, %rd508, %rd43;
	selp.f64 	%fd361, %fd422, %fd58, %p244;
$L__BB11_52:
	ld.shared.f64 	%fd63, [_ZN6thrust24THRUST_300001_SM_1000_NS8cuda_cub4core6detail5shmemE+40];
	ld.shared.u64 	%rd46, [_ZN6thrust24THRUST_300001_SM_1000_NS8cuda_cub4core6detail5shmemE+48];
	abs.f64 	%fd64, %fd361;
	abs.f64 	%fd65, %fd63;
	setp.lt.f64 	%p245, %fd64, %fd65;
	mov.u64 	%rd440, %rd46;
	mov.f64 	%fd362, %fd63;
	@%p245 bra 	$L__BB11_55;
	setp.lt.f64 	%p246, %fd65, %fd64;
	mov.u64 	%rd440, %rd439;
	mov.f64 	%fd362, %fd361;
	@%p246 bra 	$L__BB11_55;
	setp.lt.s64 	%p247, %rd439, %rd46;
	min.s64 	%rd440, %rd439, %rd46;
	selp.f64 	%fd362, %fd361, %fd63, %p247;
$L__BB11_55:
	ld.shared.f64 	%fd68, [_ZN6thrust24THRUST_300001_SM_1000_NS8cuda_cub4core6detail5shmemE+56];
	ld.shared.u64 	%rd49, [_ZN6thrust24THRUST_300001_SM_1000_NS8cuda_cub4core6detail5shmemE+64];
	abs.f64 	%fd69, %fd362;
	abs.f64 	%fd70, %fd68;
	setp.lt.f64 	%p248, %fd69, %fd70;
	mov.u64 	%rd441, %rd49;
	mov.f64 	%fd363, %fd68;
	@%p248 bra 	$L__BB11_58;
	setp.lt.f64 	%p249, %fd70, %fd69;
	mov.u64 	%rd441, %rd440;
	mov.f64 	%fd363, %fd362;
	@%p249 bra 	$L__BB11_58;
	setp.lt.s64 	%p250, %rd440, %rd49;
	min.s64 	%rd441, %rd440, %rd49;
	selp.f64 	%fd363, %fd362, %fd68, %p250;
$L__BB11_58:
	ld.shared.f64 	%fd73, [_ZN6thrust24THRUST_300001_SM_1000_NS8cuda_cub4core6detail5shmemE+72];
	ld.shared.u64 	%rd52, [_ZN6thrust24THRUST_300001_SM_1000_NS8cuda_cub4core6detail5shmemE+80];
	abs.f64 	%fd74, %fd363;
	abs.f64 	%fd75, %fd73;
	setp.lt.f64 	%p251, %fd74, %fd75;
	mov.u64 	%rd442, %rd52;
	mov.f64 	%fd364, %fd73;
	@%p251 bra 	$L__BB11_61;
	setp.lt.f64 	%p252, %fd75, %fd74;
	mov.u64 	%rd442, %rd441;
	mov.f64 	%fd364, %fd363;
	@%p252 bra 	$L__BB11_61;
	setp.lt.s64 	%p253, %rd441, %rd52;
	min.s64 	%rd442, %rd441, %rd52;
	selp.f64 	%fd364, %fd363, %fd73, %p253;
$L__BB11_61:
	ld.shared.f64 	%fd78, [_ZN6thrust24THRUST_300001_SM_1000_NS8cuda_cub4core6detail5shmemE+88];
	ld.shared.u64 	%rd55, [_ZN6thrust24THRUST_300001_SM_1000_NS8cuda_cub4core6detail5shmemE+96];
	abs.f64 	%fd79, %fd364;
	abs.f64 	%fd80, %fd78;
	setp.lt.f64 	%p254, %fd79, %fd80;
	mov.u64 	%rd443, %rd55;
	mov.f64 	%fd365, %fd78;
	@%p254 bra 	$L__BB11_64;
	setp.lt.f64 	%p255, %fd80, %fd79;
	mov.u64 	%rd443, %rd442;
	mov.f64 	%fd365, %fd364;
	@%p255 bra 	$L__BB11_64;
	setp.lt.s64 	%p256, %rd442, %rd55;
	min.s64 	%rd443, %rd442, %rd55;
	selp.f64 	%fd365, %fd364, %fd78, %p256;
$L__BB11_64:
	ld.shared.f64 	%fd83, [_ZN6thrust24THRUST_300001_SM_1000_NS8cuda_cub4core6detail5shmemE+104];
	ld.shared.u64 	%rd58, [_ZN6thrust24THRUST_300001_SM_1000_NS8cuda_cub4core6detail5shmemE+112];
	abs.f64 	%fd84, %fd365;
	abs.f64 	%fd85, %fd83;
	setp.lt.f64 	%p257, %fd84, %fd85;
	mov.u64 	%rd444, %rd58;
	mov.f64 	%fd366, %fd83;
	@%p257 bra 	$L__BB11_67;
	setp.lt.f64 	%p258, %fd85, %fd84;
	mov.u64 	%rd444, %rd443;
	mov.f64 	%fd366, %fd365;
	@%p258 bra 	$L__BB11_67;
	setp.lt.s64 	%p259, %rd443, %rd58;
	min.s64 	%rd444, %rd443, %rd58;
	selp.f64 	%fd366, %fd365, %fd83, %p259;
$L__BB11_67:
	ld.shared.f64 	%fd88, [_ZN6thrust24THRUST_300001_SM_1000_NS8cuda_cub4core6detail5shmemE+120];
	ld.shared.u64 	%rd61, [_ZN6thrust24THRUST_300001_SM_1000_NS8cuda_cub4core6detail5shmemE+128];
	abs.f64 	%fd89, %fd366;
	abs.f64 	%fd90, %fd88;
	setp.lt.f64 	%p260, %fd89, %fd90;
	mov.u64 	%rd508, %rd61;
	mov.f64 	%fd422, %fd88;
	@%p260 bra 	$L__BB11_232;
	setp.lt.f64 	%p261, %fd90, %fd89;
	mov.u64 	%rd508, %rd444;
	mov.f64 	%fd422, %fd366;
	@%p261 bra 	$L__BB11_232;
	setp.lt.s64 	%p262, %rd444, %rd61;
	min.s64 	%rd508, %rd444, %rd61;
	selp.f64 	%fd422, %fd366, %fd88, %p262;
	bra.uni 	$L__BB11_232;
$L__BB11_70:
	// begin inline asm
	mov.u32 %r146, %laneid;
	// end inline asm
	and.b32  	%r167, %r1, 992;
	add.s32 	%r168, %r167, 32;
	setp.gt.s32 	%p169, %r168, %r29;
	not.b32 	%r169, %r167;
	add.s32 	%r170, %r29, %r169;
	selp.b32 	%r165, %r170, 31, %p169;
	mov.b64 	%rd400, %fd354;
	mov.b64 	{%r148, %r153}, %rd400;
	mov.b32 	%r164, 1;
	mov.b32 	%r166, -1;
	// begin inline asm
	shfl.sync.down.b32 %r147, %r148, %r164, %r165, %r166;
	// end inline asm
	// begin inline asm
	shfl.sync.down.b32 %r152, %r153, %r164, %r165, %r166;
	// end inline asm
	mov.b64 	%rd401, {%r147, %r152};
	mov.b64 	%fd92, %rd401;
	mov.b64 	{%r158, %r163}, %rd432;
	// begin inline asm
	shfl.sync.down.b32 %r157, %r158, %r164, %r165, %r166;
	// end inline asm
	// begin inline asm
	shfl.sync.down.b32 %r162, %r163, %r164, %r165, %r166;
	// end inline asm
	mov.b64 	%rd63, {%r157, %r162};
	setp.ge.s32 	%p170, %r146, %r165;
	mov.u64 	%rd445, %rd432;
	mov.f64 	%fd367, %fd354;
	@%p170 bra 	$L__BB11_74;
	abs.f64 	%fd93, %fd354;
	abs.f64 	%fd94, %fd92;
	setp.lt.f64 	%p171, %fd93, %fd94;
	mov.u64 	%rd445, %rd63;
	mov.f64 	%fd367, %fd92;
	@%p171 bra 	$L__BB11_74;
	setp.lt.f64 	%p172, %fd94, %fd93;
	mov.u64 	%rd445, %rd432;
	mov.f64 	%fd367, %fd354;
	@%p172 bra 	$L__BB11_74;
	setp.lt.s64 	%p173, %rd432, %rd63;
	min.s64 	%rd445, %rd432, %rd63;
	selp.f64 	%fd367, %fd354, %fd92, %p173;
$L__BB11_74:
	mov.b64 	%rd402, %fd367;
	mov.b64 	{%r172, %r177}, %rd402;
	mov.b32 	%r188, 2;
	mov.b32 	%r190, -1;
	// begin inline asm
	shfl.sync.down.b32 %r171, %r172, %r188, %r165, %r190;
	// end inline asm
	// begin inline asm
	shfl.sync.down.b32 %r176, %r177, %r188, %r165, %r190;
	// end inline asm
	mov.b64 	%rd403, {%r171, %r176};
	mov.b64 	%fd97, %rd403;
	mov.b64 	{%r182, %r187}, %rd445;
	// begin inline asm
	shfl.sync.down.b32 %r181, %r182, %r188, %r165, %r190;
	// end inline asm
	// begin inline asm
	shfl.sync.down.b32 %r186, %r187, %r188, %r165, %r190;
	// end inline asm
	mov.b64 	%rd66, {%r181, %r186};
	add.s32 	%r191, %r146, 2;
	setp.gt.s32 	%p174, %r191, %r165;
	mov.u64 	%rd446, %rd445;
	mov.f64 	%fd368, %fd367;
	@%p174 bra 	$L__BB11_78;
	abs.f64 	%fd98, %fd367;
	abs.f64 	%fd99, %fd97;
	setp.lt.f64 	%p175, %fd98, %fd99;
	mov.u64 	%rd446, %rd66;
	mov.f64 	%fd368, %fd97;
	@%p175 bra 	$L__BB11_78;
	setp.lt.f64 	%p176, %fd99, %fd98;
	mov.u64 	%rd446, %rd445;
	mov.f64 	%fd368, %fd367;
	@%p176 bra 	$L__BB11_78;
	setp.lt.s64 	%p177, %rd445, %rd66;
	min.s64 	%rd446, %rd445, %rd66;
	selp.f64 	%fd368, %fd367, %fd97, %p177;
$L__BB11_78:
	mov.b64 	%rd404, %fd368;
	mov.b64 	{%r193, %r198}, %rd404;
	mov.b32 	%r209, 4;
	mov.b32 	%r211, -1;
	// begin inline asm
	shfl.sync.down.b32 %r192, %r193, %r209, %r165, %r211;
	// end inline asm
	// begin inline asm
	shfl.sync.down.b32 %r197, %r198, %r209, %r165, %r211;
	// end inline asm
	mov.b64 	%rd405, {%r192, %r197};
	mov.b64 	%fd102, %rd405;
	mov.b64 	{%r203, %r208}, %rd446;
	// begin inline asm
	shfl.sync.down.b32 %r202, %r203, %r209, %r165, %r211;
	// end inline asm
	// begin inline asm
	shfl.sync.down.b32 %r207, %r208, %r209, %r165, %r211;
	// end inline asm
	mov.b64 	%rd69, {%r202, %r207};
	add.s32 	%r212, %r146, 4;
	setp.gt.s32 	%p178, %r212, %r165;
	mov.u64 	%rd447, %rd446;
	mov.f64 	%fd369, %fd368;
	@%p178 bra 	$L__BB11_82;
	abs.f64 	%fd103, %fd368;
	abs.f64 	%fd104, %fd102;
	setp.lt.f64 	%p179, %fd103, %fd104;
	mov.u64 	%rd447, %rd69;
	mov.f64 	%fd369, %fd102;
	@%p179 bra 	$L__BB11_82;
	setp.lt.f64 	%p180, %fd104, %fd103;
	mov.u64 	%rd447, %rd446;
	mov.f64 	%fd369, %fd368;
	@%p180 bra 	$L__BB11_82;
	setp.lt.s64 	%p181, %rd446, %rd69;
	min.s64 	%rd447, %rd446, %rd69;
	selp.f64 	%fd369, %fd368, %fd102, %p181;
$L__BB11_82:
	mov.b64 	%rd406, %fd369;
	mov.b64 	{%r214, %r219}, %rd406;
	mov.b32 	%r230, 8;
	mov.b32 	%r232, -1;
	// begin inline asm
	shfl.sync.down.b32 %r213, %r214, %r230, %r165, %r232;
	// end inline asm
	// begin inline asm
	shfl.sync.down.b32 %r218, %r219, %r230, %r165, %r232;
	// end inline asm
	mov.b64 	%rd407, {%r213, %r218};
	mov.b64 	%fd107, %rd407;
	mov.b64 	{%r224, %r229}, %rd447;
	// begin inline asm
	shfl.sync.down.b32 %r223, %r224, %r230, %r165, %r232;
	// end inline asm
	// begin inline asm
	shfl.sync.down.b32 %r228, %r229, %r230, %r165, %r232;
	// end inline asm
	mov.b64 	%rd72, {%r223, %r228};
	add.s32 	%r233, %r146, 8;
	setp.gt.s32 	%p182, %r233, %r165;
	mov.u64 	%rd448, %rd447;
	mov.f64 	%fd370, %fd369;
	@%p182 bra 	$L__BB11_86;
	abs.f64 	%fd108, %fd369;
	abs.f64 	%fd109, %fd107;
	setp.lt.f64 	%p183, %fd108, %fd109;
	mov.u64 	%rd448, %rd72;
	mov.f64 	%fd370, %fd107;
	@%p183 bra 	$L__BB11_86;
	setp.lt.f64 	%p184, %fd109, %fd108;
	mov.u64 	%rd448, %rd447;
	mov.f64 	%fd370, %fd369;
	@%p184 bra 	$L__BB11_86;
	setp.lt.s64 	%p185, %rd447, %rd72;
	min.s64 	%rd448, %rd447, %rd72;
	selp.f64 	%fd370, %fd369, %fd107, %p185;
$L__BB11_86:
	mov.b64 	%rd408, %fd370;
	mov.b64 	{%r235, %r240}, %rd408;
	mov.b32 	%r251, 16;
	mov.b32 	%r253, -1;
	// begin inline asm
	shfl.sync.down.b32 %r234, %r235, %r251, %r165, %r253;
	// end inline asm
	// begin inline asm
	shfl.sync.down.b32 %r239, %r240, %r251, %r165, %r253;
	// end inline asm
	mov.b64 	%rd409, {%r234, %r239};
	mov.b64 	%fd112, %rd409;
	mov.b64 	{%r245, %r250}, %rd448;
	// begin inline asm
	shfl.sync.down.b32 %r244, %r245, %r251, %r165, %r253;
	// end inline asm
	// begin inline asm
	shfl.sync.down.b32 %r249, %r250, %r251, %r165, %r253;
	// end inline asm
	mov.b64 	%rd75, {%r244, %r249};
	add.s32 	%r254, %r146, 16;
	setp.gt.s32 	%p186, %r254, %r165;
	mov.u64 	%rd508, %rd448;
	mov.f64 	%fd422, %fd370;
	@%p186 bra 	$L__BB11_90;
	abs.f64 	%fd113, %fd370;
	abs.f64 	%fd114, %fd112;
	setp.lt.f64 	%p187, %fd113, %fd114;
	mov.u64 	%rd508, %rd75;
	mov.f64 	%fd422, %fd112;
	@%p187 bra 	$L__BB11_90;
	setp.lt.f64 	%p188, %fd114, %fd113;
	mov.u64 	%rd508, %rd448;
	mov.f64 	%fd422, %fd370;
	@%p188 bra 	$L__BB11_90;
	setp.lt.s64 	%p189, %rd448, %rd75;
	min.s64 	%rd508, %rd448, %rd75;
	selp.f64 	%fd422, %fd370, %fd112, %p189;
$L__BB11_90:
	setp.ne.s32 	%p190, %r146, 0;
	@%p190 bra 	$L__BB11_92;
	shr.u32 	%r255, %r1, 1;
	and.b32  	%r256, %r255, 496;
	mov.u32 	%r257, _ZN6thrust24THRUST_300001_SM_1000_NS8cuda_cub4core6detail5shmemE;
	add.s32 	%r258, %r257, %r256;
	st.shared.f64 	[%r258+8], %fd422;
	st.shared.u64 	[%r258+16], %rd508;
$L__BB11_92:
	bar.sync 	0;
	setp.ne.s32 	%p191, %r1, 0;
	@%p191 bra 	$L__BB11_232;
	setp.lt.s32 	%p192, %r29, 33;
	mov.f64 	%fd372, %fd422;
	mov.u64 	%rd450, %rd508;
	@%p192 bra 	$L__BB11_97;
	ld.shared.f64 	%fd117, [_ZN6thrust24THRUST_300001_SM_1000_NS8cuda_cub4core6detail5shmemE+24];
	ld.shared.u64 	%rd78, [_ZN6thrust24THRUST_300001_SM_1000_NS8cuda_cub4core6detail5shmemE+32];
	abs.f64 	%fd118, %fd422;
	abs.f64 	%fd119, %fd117;
	setp.lt.f64 	%p193, %fd118, %fd119;
	mov.f64 	%fd372, %fd117;
	mov.u64 	%rd450, %rd78;
	@%p193 bra 	$L__BB11_97;
	setp.lt.f64 	%p194, %fd119, %fd118;
	mov.f64 	%fd372, %fd422;
	mov.u64 	%rd450, %rd508;
	@%p194 bra 	$L__BB11_97;
	setp.lt.s64 	%p195, %rd508, %rd78;
	min.s64 	%rd450, %rd508, %rd78;
	selp.f64 	%fd372, %fd422, %fd117, %p195;
$L__BB11_97:
	setp.lt.s32 	%p196, %r29, 65;
	mov.f64 	%fd373, %fd372;
	mov.u64 	%rd451, %rd450;
	@%p196 bra 	$L__BB11_101;
	ld.shared.f64 	%fd122, [_ZN6thrust24THRUST_300001_SM_1000_NS8cuda_cub4core6detail5shmemE+40];
	ld.shared.u64 	%rd81, [_ZN6thrust24THRUST_300001_SM_1000_NS8cuda_cub4core6detail5shmemE+48];
	abs.f64 	%fd123, %fd372;
	abs.f64 	%fd124, %fd122;
	setp.lt.f64 	%p197, %fd123, %fd124;
	mov.f64 	%fd373, %fd122;
	mov.u64 	%rd451, %rd81;
	@%p197 bra 	$L__BB11_101;
	setp.lt.f64 	%p198, %fd124, %fd123;
	mov.f64 	%fd373, %fd372;
	mov.u64 	%rd451, %rd450;
	@%p198 bra 	$L__BB11_101;
	setp.lt.s64 	%p199, %rd450, %rd81;
	min.s64 	%rd451, %rd450, %rd81;
	selp.f64 	%fd373, %fd372, %fd122, %p199;
$L__BB11_101:
	setp.lt.s32 	%p200, %r29, 97;
	mov.f64 	%fd374, %fd373;
	mov.u64 	%rd452, %rd451;
	@%p200 bra 	$L__BB11_105;
	ld.shared.f64 	%fd127, [_ZN6thrust24THRUST_300001_SM_1000_NS8cuda_cub4core6detail5shmemE+56];
	ld.shared.u64 	%rd84, [_ZN6thrust24THRUST_300001_SM_1000_NS8cuda_cub4core6detail5shmemE+64];
	abs.f64 	%fd128, %fd373;
	abs.f64 	%fd129, %fd127;
	setp.lt.f64 	%p201, %fd128, %fd129;
	mov.f64 	%fd374, %fd127;
	mov.u64 	%rd452, %rd84;
	@%p201 bra 	$L__BB11_105;
	setp.lt.f64 	%p202, %fd129, %fd128;
	mov.f64 	%fd374, %fd373;
	mov.u64 	%rd452, %rd451;
	@%p202 bra 	$L__BB11_105;
	setp.lt.s64 	%p203, %rd451, %rd84;
	min.s64 	%rd452, %rd451, %rd84;
	selp.f64 	%fd374, %fd373, %fd127, %p203;
$L__BB11_105:
	setp.lt.s32 	%p204, %r29, 129;
	mov.f64 	%fd375, %fd374;
	mov.u64 	%rd453, %rd452;
	@%p204 bra 	$L__BB11_109;
	ld.shared.f64 	%fd132, [_ZN6thrust24THRUST_300001_SM_1000_NS8cuda_cub4core6detail5shmemE+72];
	ld.shared.u64 	%rd87, [_ZN6thrust24THRUST_300001_SM_1000_NS8cuda_cub4core6detail5shmemE+80];
	abs.f64 	%fd133, %fd374;
	abs.f64 	%fd134, %fd132;
	setp.lt.f64 	%p205, %fd133, %fd134;
	mov.f64 	%fd375, %fd132;
	mov.u64 	%rd453, %rd87;
	@%p205 bra 	$L__BB11_109;
	setp.lt.f64 	%p206, %fd134, %fd133;
	mov.f64 	%fd375, %fd374;
	mov.u64 	%rd453, %rd452;
	@%p206 bra 	$L__BB11_109;
	setp.lt.s64 	%p207, %rd452, %rd87;
	min.s64 	%rd453, %rd452, %rd87;
	selp.f64 	%fd375, %fd374, %fd132, %p207;
$L__BB11_109:
	setp.lt.s32 	%p208, %r29, 161;
	mov.f64 	%fd376, %fd375;
	mov.u64 	%rd454, %rd453;
	@%p208 bra 	$L__BB11_113;
	ld.shared.f64 	%fd137, [_ZN6thrust24THRUST_300001_SM_1000_NS8cuda_cub4core6detail5shmemE+88];
	ld.shared.u64 	%rd90, [_ZN6thrust24THRUST_300001_SM_1000_NS8cuda_cub4core6detail5shmemE+96];
	abs.f64 	%fd138, %fd375;
	abs.f64 	%fd139, %fd137;
	setp.lt.f64 	%p209, %fd138, %fd139;
	mov.f64 	%fd376, %fd137;
	mov.u64 	%rd454, %rd90;
	@%p209 bra 	$L__BB11_113;
	setp.lt.f64 	%p210, %fd139, %fd138;
	mov.f64 	%fd376, %fd375;
	mov.u64 	%rd454, %rd453;
	@%p210 bra 	$L__BB11_113;
	setp.lt.s64 	%p211, %rd453, %rd90;
	min.s64 	%rd454, %rd453, %rd90;
	selp.f64 	%fd376, %fd375, %fd137, %p211;
$L__BB11_113:
	setp.lt.s32 	%p212, %r29, 193;
	mov.f64 	%fd377, %fd376;
	mov.u64 	%rd455, %rd454;
	@%p212 bra 	$L__BB11_117;
	ld.shared.f64 	%fd142, [_ZN6thrust24THRUST_300001_SM_1000_NS8cuda_cub4core6detail5shmemE+104];
	ld.shared.u64 	%rd93, [_ZN6thrust24THRUST_300001_SM_1000_NS8cuda_cub4core6detail5shmemE+112];
	abs.f64 	%fd143, %fd376;
	abs.f64 	%fd144, %fd142;
	setp.lt.f64 	%p213, %fd143, %fd144;
	mov.f64 	%fd377, %fd142;
	mov.u64 	%rd455, %rd93;
	@%p213 bra 	$L__BB11_117;
	setp.lt.f64 	%p214, %fd144, %fd143;
	mov.f64 	%fd377, %fd376;
	mov.u64 	%rd455, %rd454;
	@%p214 bra 	$L__BB11_117;
	setp.lt.s64 	%p215, %rd454, %rd93;
	min.s64 	%rd455, %rd454, %rd93;
	selp.f64 	%fd377, %fd376, %fd142, %p215;
$L__BB11_117:
	setp.lt.s32 	%p216, %r29, 225;
	mov.u64 	%rd508, %rd455;
	mov.f64 	%fd422, %fd377;
	@%p216 bra 	$L__BB11_232;
	ld.shared.f64 	%fd147, [_ZN6thrust24THRUST_300001_SM_1000_NS8cuda_cub4core6detail5shmemE+120];
	ld.shared.u64 	%rd96, [_ZN6thrust24THRUST_300001_SM_1000_NS8cuda_cub4core6detail5shmemE+128];
	abs.f64 	%fd148, %fd377;
	abs.f64 	%fd149, %fd147;
	setp.lt.f64 	%p217, %fd148, %fd149;
	mov.u64 	%rd508, %rd96;
	mov.f64 	%fd422, %fd147;
	@%p217 bra 	$L__BB11_232;
	setp.lt.f64 	%p218, %fd149, %fd148;
	mov.u64 	%rd508, %rd455;
	mov.f64 	%fd422, %fd377;
	@%p218 bra 	$L__BB11_232;
	setp.lt.s64 	%p219, %rd455, %rd96;
	min.s64 	%rd508, %rd455, %rd96;
	selp.f64 	%fd422, %fd377, %fd147, %p219;
	bra.uni 	$L__BB11_232;
$L__BB11_121:
	mov.u32 	%r16, %tid.x;
	cvt.u64.u32 	%rd98, %r16;
	mul.wide.u32 	%rd258, %r16, 16;
	add.s64 	%rd239, %rd236, %rd258;
	// begin inline asm
	ld.global.nc.u64 %rd238, [%rd239];
	// end inline asm
	add.s64 	%rd241, %rd239, 8;
	// begin inline asm
	ld.global.nc.u64 %rd240, [%rd241];
	// end inline asm
	mov.b64 	%fd151, %rd238;
	add.s64 	%rd243, %rd239, 4096;
	// begin inline asm
	ld.global.nc.u64 %rd242, [%rd243];
	// end inline asm
	add.s64 	%rd245, %rd239, 4104;
	// begin inline asm
	ld.global.nc.u64 %rd456, [%rd245];
	// end inline asm
	mov.b64 	%fd378, %rd242;
	add.s64 	%rd247, %rd239, 8192;
	// begin inline asm
	ld.global.nc.u64 %rd246, [%rd247];
	// end inline asm
	add.s64 	%rd249, %rd239, 8200;
	// begin inline asm
	ld.global.nc.u64 %rd457, [%rd249];
	// end inline asm
	mov.b64 	%fd379, %rd246;
	add.s64 	%rd251, %rd239, 12288;
	// begin inline asm
	ld.global.nc.u64 %rd250, [%rd251];
	// end inline asm
	add.s64 	%rd253, %rd239, 12296;
	// begin inline asm
	ld.global.nc.u64 %rd458, [%rd253];
	// end inline asm
	mov.b64 	%fd380, %rd250;
	add.s64 	%rd255, %rd239, 16384;
	// begin inline asm
	ld.global.nc.u64 %rd254, [%rd255];
	// end inline asm
	add.s64 	%rd257, %rd239, 16392;
	// begin inline asm
	ld.global.nc.u64 %rd495, [%rd257];
	// end inline asm
	mov.b64 	%fd409, %rd254;
	abs.f64 	%fd156, %fd151;
	abs.f64 	%fd157, %fd378;
	setp.lt.f64 	%p3, %fd156, %fd157;
	@%p3 bra 	$L__BB11_123;
	setp.lt.f64 	%p4, %fd157, %fd156;
	setp.lt.s64 	%p5, %rd240, %rd456;
	or.pred  	%p6, %p4, %p5;
	selp.b64 	%rd456, %rd240, %rd456, %p6;
	selp.f64 	%fd378, %fd151, %fd378, %p6;
$L__BB11_123:
	abs.f64 	%fd160, %fd378;
	abs.f64 	%fd161, %fd379;
	setp.lt.f64 	%p7, %fd160, %fd161;
	@%p7 bra 	$L__BB11_125;
	setp.lt.f64 	%p8, %fd161, %fd160;
	setp.lt.s64 	%p9, %rd456, %rd457;
	or.pred  	%p10, %p8, %p9;
	selp.b64 	%rd457, %rd456, %rd457, %p10;
	selp.f64 	%fd379, %fd378, %fd379, %p10;
$L__BB11_125:
	abs.f64 	%fd164, %fd379;
	abs.f64 	%fd165, %fd380;
	setp.lt.f64 	%p11, %fd164, %fd165;
	@%p11 bra 	$L__BB11_127;
	setp.lt.f64 	%p12, %fd165, %fd164;
	setp.lt.s64 	%p13, %rd457, %rd458;
	or.pred  	%p14, %p12, %p13;
	selp.b64 	%rd458, %rd457, %rd458, %p14;
	selp.f64 	%fd380, %fd379, %fd380, %p14;
$L__BB11_127:
	abs.f64 	%fd168, %fd380;
	abs.f64 	%fd169, %fd409;
	setp.lt.f64 	%p15, %fd168, %fd169;
	@%p15 bra 	$L__BB11_129;
	setp.lt.f64 	%p16, %fd169, %fd168;
	setp.lt.s64 	%p17, %rd458, %rd495;
	or.pred  	%p18, %p16, %p17;
	selp.b64 	%rd495, %rd458, %rd495, %p18;
	selp.f64 	%fd409, %fd380, %fd409, %p18;
$L__BB11_129:
	setp.lt.u32 	%p19, %r29, 2560;
	mov.b64 	%rd474, 1280;
	@%p19 bra 	$L__BB11_165;
	add.s64 	%rd262, %rd1, -2560;
	mul.hi.u64 	%rd263, %rd262, -3689348814741910323;
	shr.u64 	%rd112, %rd263, 10;
	setp.lt.u64 	%p20, %rd262, 1280;
	mov.b64 	%rd474, 1280;
	@%p20 bra 	$L__BB11_153;
	add.s64 	%rd265, %rd112, 1;
	and.b64  	%rd460, %rd265, 36028797018963966;
	shl.b64 	%rd266, %rd98, 4;
	add.s64 	%rd267, %rd266, %rd236;
	add.s64 	%rd461, %rd267, 57352;
	mov.b64 	%rd474, 1280;
$L__BB11_132:
	add.s64 	%rd269, %rd461, -36872;
	// begin inline asm
	ld.global.nc.u64 %rd268, [%rd269];
	// end inline asm
	add.s64 	%rd271, %rd461, -36864;
	// begin inline asm
	ld.global.nc.u64 %rd464, [%rd271];
	// end inline asm
	mov.b64 	%fd383, %rd268;
	add.s64 	%rd273, %rd461, -32776;
	// begin inline asm
	ld.global.nc.u64 %rd272, [%rd273];
	// end inline asm
	add.s64 	%rd275, %rd461, -32768;
	// begin inline asm
	ld.global.nc.u64 %rd465, [%rd275];
	// end inline asm
	mov.b64 	%fd384, %rd272;
	add.s64 	%rd277, %rd461, -28680;
	// begin inline asm
	ld.global.nc.u64 %rd276, [%rd277];
	// end inline asm
	add.s64 	%rd279, %rd461, -28672;
	// begin inline asm
	ld.global.nc.u64 %rd466, [%rd279];
	// end inline asm
	mov.b64 	%fd385, %rd276;
	add.s64 	%rd281, %rd461, -24584;
	// begin inline asm
	ld.global.nc.u64 %rd280, [%rd281];
	// end inline asm
	add.s64 	%rd283, %rd461, -24576;
	// begin inline asm
	ld.global.nc.u64 %rd467, [%rd283];
	// end inline asm
	mov.b64 	%fd386, %rd280;
	add.s64 	%rd285, %rd461, -20488;
	// begin inline asm
	ld.global.nc.u64 %rd284, [%rd285];
	// end inline asm
	add.s64 	%rd287, %rd461, -20480;
	// begin inline asm
	ld.global.nc.u64 %rd468, [%rd287];
	// end inline asm
	mov.b64 	%fd387, %rd284;
	abs.f64 	%fd178, %fd409;
	abs.f64 	%fd179, %fd383;
	setp.lt.f64 	%p21, %fd178, %fd179;
	@%p21 bra 	$L__BB11_134;
	setp.lt.f64 	%p22, %fd179, %fd178;
	setp.lt.s64 	%p23, %rd495, %rd464;
	or.pred  	%p24, %p22, %p23;
	selp.b64 	%rd464, %rd495, %rd464, %p24;
	selp.f64 	%fd383, %fd409, %fd383, %p24;
$L__BB11_134:
	abs.f64 	%fd182, %fd383;
	abs.f64 	%fd183, %fd384;
	setp.lt.f64 	%p25, %fd182, %fd183;
	@%p25 bra 	$L__BB11_136;
	setp.lt.f64 	%p26, %fd183, %fd182;
	setp.lt.s64 	%p27, %rd464, %rd465;
	or.pred  	%p28, %p26, %p27;
	selp.b64 	%rd465, %rd464, %rd465, %p28;
	selp.f64 	%fd384, %fd383, %fd384, %p28;
$L__BB11_136:
	abs.f64 	%fd186, %fd384;
	abs.f64 	%fd187, %fd385;
	setp.lt.f64 	%p29, %fd186, %fd187;
	@%p29 bra 	$L__BB11_138;
	setp.lt.f64 	%p30, %fd187, %fd186;
	setp.lt.s64 	%p31, %rd465, %rd466;
	or.pred  	%p32, %p30, %p31;
	selp.b64 	%rd466, %rd465, %rd466, %p32;
	selp.f64 	%fd385, %fd384, %fd385, %p32;
$L__BB11_138:
	abs.f64 	%fd190, %fd385;
	abs.f64 	%fd191, %fd386;
	setp.lt.f64 	%p33, %fd190, %fd191;
	@%p33 bra 	$L__BB11_140;
	setp.lt.f64 	%p34, %fd191, %fd190;
	setp.lt.s64 	%p35, %rd466, %rd467;
	or.pred  	%p36, %p34, %p35;
	selp.b64 	%rd467, %rd466, %rd467, %p36;
	selp.f64 	%fd386, %fd385, %fd386, %p36;
$L__BB11_140:
	abs.f64 	%fd194, %fd386;
	abs.f64 	%fd195, %fd387;
	setp.lt.f64 	%p37, %fd194, %fd195;
	@%p37 bra 	$L__BB11_142;
	setp.lt.f64 	%p38, %fd195, %fd194;
	setp.lt.s64 	%p39, %rd467, %rd468;
	or.pred  	%p40, %p38, %p39;
	selp.b64 	%rd468, %rd467, %rd468, %p40;
	selp.f64 	%fd387, %fd386, %fd387, %p40;
$L__BB11_142:
	add.s64 	%rd289, %rd461, -16392;
	// begin inline asm
	ld.global.nc.u64 %rd288, [%rd289];
	// end inline asm
	add.s64 	%rd291, %rd461, -16384;
	// begin inline asm
	ld.global.nc.u64 %rd469, [%rd291];
	// end inline asm
	mov.b64 	%fd388, %rd288;
	add.s64 	%rd293, %rd461, -12296;
	// begin inline asm
	ld.global.nc.u64 %rd292, [%rd293];
	// end inline asm
	add.s64 	%rd295, %rd461, -12288;
	// begin inline asm
	ld.global.nc.u64 %rd470, [%rd295];
	// end inline asm
	mov.b64 	%fd389, %rd292;
	add.s64 	%rd297, %rd461, -8200;
	// begin inline asm
	ld.global.nc.u64 %rd296, [%rd297];
	// end inline asm
	add.s64 	%rd299, %rd461, -8192;
	// begin inline asm
	ld.global.nc.u64 %rd471, [%rd299];
	// end inline asm
	mov.b64 	%fd390, %rd296;
	add.s64 	%rd301, %rd461, -4104;
	// begin inline asm
	ld.global.nc.u64 %rd300, [%rd301];
	// end inline asm
	add.s64 	%rd303, %rd461, -4096;
	// begin inline asm
	ld.global.nc.u64 %rd472, [%rd303];
	// end inline asm
	mov.b64 	%fd391, %rd300;
	add.s64 	%rd305, %rd461, -8;
	// begin inline asm
	ld.global.nc.u64 %rd304, [%rd305];
	// end inline asm
	// begin inline asm
	ld.global.nc.u64 %rd495, [%rd461];
	// end inline asm
	mov.b64 	%fd409, %rd304;
	abs.f64 	%fd203, %fd387;
	abs.f64 	%fd204, %fd388;
	setp.lt.f64 	%p41, %fd203, %fd204;
	@%p41 bra 	$L__BB11_144;
	setp.lt.f64 	%p42, %fd204, %fd203;
	setp.lt.s64 	%p43, %rd468, %rd469;
	or.pred  	%p44, %p42, %p43;
	selp.b64 	%rd469, %rd468, %rd469, %p44;
	selp.f64 	%fd388, %fd387, %fd388, %p44;
$L__BB11_144:
	abs.f64 	%fd207, %fd388;
	abs.f64 	%fd208, %fd389;
	setp.lt.f64 	%p45, %fd207, %fd208;
	@%p45 bra 	$L__BB11_146;
	setp.lt.f64 	%p46, %fd208, %fd207;
	setp.lt.s64 	%p47, %rd469, %rd470;
	or.pred  	%p48, %p46, %p47;
	selp.b64 	%rd470, %rd469, %rd470, %p48;
	selp.f64 	%fd389, %fd388, %fd389, %p48;
$L__BB11_146:
	abs.f64 	%fd211, %fd389;
	abs.f64 	%fd212, %fd390;
	setp.lt.f64 	%p49, %fd211, %fd212;
	@%p49 bra 	$L__BB11_148;
	setp.lt.f64 	%p50, %fd212, %fd211;
	setp.lt.s64 	%p51, %rd470, %rd471;
	or.pred  	%p52, %p50, %p51;
	selp.b64 	%rd471, %rd470, %rd471, %p52;
	selp.f64 	%fd390, %fd389, %fd390, %p52;
$L__BB11_148:
	abs.f64 	%fd215, %fd390;
	abs.f64 	%fd216, %fd391;
	setp.lt.f64 	%p53, %fd215, %fd216;
	@%p53 bra 	$L__BB11_150;
	setp.lt.f64 	%p54, %fd216, %fd215;
	setp.lt.s64 	%p55, %rd471, %rd472;
	or.pred  	%p56, %p54, %p55;
	selp.b64 	%rd472, %rd471, %rd472, %p56;
	selp.f64 	%fd391, %fd390, %fd391, %p56;
$L__BB11_150:
	abs.f64 	%fd219, %fd391;
	abs.f64 	%fd220, %fd409;
	setp.lt.f64 	%p57, %fd219, %fd220;
	@%p57 bra 	$L__BB11_152;
	setp.lt.f64 	%p58, %fd220, %fd219;
	setp.lt.s64 	%p59, %rd472, %rd495;
	or.pred  	%p60, %p58, %p59;
	selp.b64 	%rd495, %rd472, %rd495, %p60;
	selp.f64 	%fd409, %fd391, %fd409, %p60;
$L__BB11_152:
	add.s64 	%rd474, %rd474, 2560;
	add.s64 	%rd461, %rd461, 40960;
	add.s64 	%rd460, %rd460, -2;
	setp.ne.s64 	%p61, %rd460, 0;
	@%p61 bra 	$L__BB11_132;
$L__BB11_153:
	and.b64  	%rd308, %rd112, 1;
	setp.eq.b64 	%p62, %rd308, 1;
	@%p62 bra 	$L__BB11_165;
	shl.b64 	%rd329, %rd474, 4;
	mul.wide.u32 	%rd330, %r16, 16;
	add.s64 	%rd331, %rd236, %rd330;
	add.s64 	%rd310, %rd331, %rd329;
	// begin inline asm
	ld.global.nc.u64 %rd309, [%rd310];
	// end inline asm
	add.s64 	%rd312, %rd310, 8;
	// begin inline asm
	ld.global.nc.u64 %rd478, [%rd312];
	// end inline asm
	mov.b64 	%fd395, %rd309;
	add.s64 	%rd314, %rd310, 4096;
	// begin inline asm
	ld.global.nc.u64 %rd313, [%rd314];
	// end inline asm
	add.s64 	%rd316, %rd310, 4104;
	// begin inline asm
	ld.global.nc.u64 %rd479, [%rd316];
	// end inline asm
	mov.b64 	%fd396, %rd313;
	add.s64 	%rd318, %rd310, 8192;
	// begin inline asm
	ld.global.nc.u64 %rd317, [%rd318];
	// end inline asm
	add.s64 	%rd320, %rd310, 8200;
	// begin inline asm
	ld.global.nc.u64 %rd480, [%rd320];
	// end inline asm
	mov.b64 	%fd397, %rd317;
	add.s64 	%rd322, %rd310, 12288;
	// begin inline asm
	ld.global.nc.u64 %rd321, [%rd322];
	// end inline asm
	add.s64 	%rd324, %rd310, 12296;
	// begin inline asm
	ld.global.nc.u64 %rd481, [%rd324];
	// end inline asm
	mov.b64 	%fd398, %rd321;
	add.s64 	%rd326, %rd310, 16384;
	// begin inline asm
	ld.global.nc.u64 %rd325, [%rd326];
	// end inline asm
	add.s64 	%rd328, %rd310, 16392;
	// begin inline asm
	ld.global.nc.u64 %rd482, [%rd328];
	// end inline asm
	mov.b64 	%fd399, %rd325;
	abs.f64 	%fd230, %fd409;
	abs.f64 	%fd231, %fd395;
	setp.lt.f64 	%p63, %fd230, %fd231;
	@%p63 bra 	$L__BB11_156;
	setp.lt.f64 	%p64, %fd231, %fd230;
	setp.lt.s64 	%p65, %rd495, %rd478;
	or.pred  	%p66, %p64, %p65;
	selp.b64 	%rd478, %rd495, %rd478, %p66;
	selp.f64 	%fd395, %fd409, %fd395, %p66;
$L__BB11_156:
	abs.f64 	%fd234, %fd395;
	abs.f64 	%fd235, %fd396;
	setp.lt.f64 	%p67, %fd234, %fd235;
	@%p67 bra 	$L__BB11_158;
	setp.lt.f64 	%p68, %fd235, %fd234;
	setp.lt.s64 	%p69, %rd478, %rd479;
	or.pred  	%p70, %p68, %p69;
	selp.b64 	%rd479, %rd478, %rd479, %p70;
	selp.f64 	%fd396, %fd395, %fd396, %p70;
$L__BB11_158:
	abs.f64 	%fd238, %fd396;
	abs.f64 	%fd239, %fd397;
	setp.lt.f64 	%p71, %fd238, %fd239;
	@%p71 bra 	$L__BB11_160;
	setp.lt.f64 	%p72, %fd239, %fd238;
	setp.lt.s64 	%p73, %rd479, %rd480;
	or.pred  	%p74, %p72, %p73;
	selp.b64 	%rd480, %rd479, %rd480, %p74;
	selp.f64 	%fd397, %fd396, %fd397, %p74;
$L__BB11_160:
	abs.f64 	%fd242, %fd397;
	abs.f64 	%fd243, %fd398;
	setp.lt.f64 	%p75, %fd242, %fd243;
	@%p75 bra 	$L__BB11_162;
	setp.lt.f64 	%p76, %fd243, %fd242;
	setp.lt.s64 	%p77, %rd480, %rd481;
	or.pred  	%p78, %p76, %p77;
	selp.b64 	%rd481, %rd480, %rd481, %p78;
	selp.f64 	%fd398, %fd397, %fd398, %p78;
$L__BB11_162:
	abs.f64 	%fd246, %fd398;
	abs.f64 	%fd247, %fd399;
	setp.lt.f64 	%p79, %fd246, %fd247;
	@%p79 bra 	$L__BB11_164;
	setp.lt.f64 	%p80, %fd247, %fd246;
	setp.lt.s64 	%p81, %rd481, %rd482;
	or.pred  	%p82, %p80, %p81;
	selp.b64 	%rd482, %rd481, %rd482, %p82;
	selp.f64 	%fd399, %fd398, %fd399, %p82;
$L__BB11_164:
	add.s64 	%rd474, %rd474, 1280;
	mov.u64 	%rd495, %rd482;
	mov.f64 	%fd409, %fd399;
$L__BB11_165:
	cvt.s64.s32 	%rd332, %r29;
	setp.ge.s64 	%p83, %rd474, %rd332;
	@%p83 bra 	$L__BB11_188;
	cvt.u32.u64 	%r17, %rd474;
	sub.s32 	%r18, %r29, %r17;
	setp.ge.s32 	%p84, %r16, %r18;
	@%p84 bra 	$L__BB11_188;
	not.b32 	%r30, %r16;
	add.s32 	%r31, %r29, %r30;
	sub.s32 	%r19, %r31, %r17;
	and.b32  	%r32, %r19, 768;
	setp.eq.s32 	%p85, %r32, 768;
	mov.u32 	%r372, %r16;
	@%p85 bra 	$L__BB11_173;
	cvt.u64.u32 	%rd334, %r16;
	add.s64 	%rd335, %rd474, %rd334;
	shl.b64 	%rd336, %rd335, 4;
	add.s64 	%rd485, %rd236, %rd336;
	shr.u32 	%r33, %r19, 8;
	add.s32 	%r34, %r33, 1;
	and.b32  	%r35, %r34, 3;
	neg.s32 	%r370, %r35;
	mov.u32 	%r372, %r16;
$L__BB11_169:
	.pragma "nounroll";
	mov.u64 	%rd176, %rd495;
	mov.f64 	%fd251, %fd409;
	// begin inline asm
	ld.global.nc.u64 %rd337, [%rd485];
	// end inline asm
	add.s64 	%rd340, %rd485, 8;
	// begin inline asm
	ld.global.nc.u64 %rd339, [%rd340];
	// end inline asm
	mov.b64 	%fd252, %rd337;
	abs.f64 	%fd253, %fd251;
	abs.f64 	%fd254, %fd252;
	setp.lt.f64 	%p86, %fd253, %fd254;
	mov.f64 	%fd409, %fd252;
	mov.u64 	%rd495, %rd339;
	@%p86 bra 	$L__BB11_172;
	setp.lt.f64 	%p87, %fd254, %fd253;
	mov.f64 	%fd409, %fd251;
	mov.u64 	%rd495, %rd176;
	@%p87 bra 	$L__BB11_172;
	setp.lt.s64 	%p88, %rd176, %rd339;
	selp.f64 	%fd409, %fd251, %fd252, %p88;
	min.s64 	%rd495, %rd176, %rd339;
$L__BB11_172:
	add.s32 	%r372, %r372, 256;
	add.s64 	%rd485, %rd485, 4096;
	add.s32 	%r370, %r370, 1;
	setp.ne.s32 	%p89, %r370, 0;
	@%p89 bra 	$L__BB11_169;
$L__BB11_173:
	setp.lt.u32 	%p90, %r19, 768;
	@%p90 bra 	$L__BB11_188;
	cvt.u64.u32 	%rd341, %r372;
	add.s64 	%rd342, %rd474, %rd341;
	shl.b64 	%rd343, %rd342, 4;
	add.s64 	%rd344, %rd343, %rd236;
	add.s64 	%rd490, %rd344, 12296;
$L__BB11_175:
	add.s64 	%rd346, %rd490, -12296;
	// begin inline asm
	ld.global.nc.u64 %rd345, [%rd346];
	// end inline asm
	add.s64 	%rd348, %rd490, -12288;
	// begin inline asm
	ld.global.nc.u64 %rd347, [%rd348];
	// end inline asm
	mov.b64 	%fd260, %rd345;
	abs.f64 	%fd261, %fd409;
	abs.f64 	%fd262, %fd260;
	setp.lt.f64 	%p91, %fd261, %fd262;
	mov.f64 	%fd406, %fd260;
	mov.u64 	%rd492, %rd347;
	@%p91 bra 	$L__BB11_178;
	setp.lt.f64 	%p92, %fd262, %fd261;
	mov.f64 	%fd406, %fd409;
	mov.u64 	%rd492, %rd495;
	@%p92 bra 	$L__BB11_178;
	setp.lt.s64 	%p93, %rd495, %rd347;
	selp.f64 	%fd406, %fd409, %fd260, %p93;
	min.s64 	%rd492, %rd495, %rd347;
$L__BB11_178:
	add.s64 	%rd350, %rd490, -8200;
	// begin inline asm
	ld.global.nc.u64 %rd349, [%rd350];
	// end inline asm
	add.s64 	%rd352, %rd490, -8192;
	// begin inline asm
	ld.global.nc.u64 %rd351, [%rd352];
	// end inline asm
	mov.b64 	%fd265, %rd349;
	abs.f64 	%fd266, %fd406;
	abs.f64 	%fd267, %fd265;
	setp.lt.f64 	%p94, %fd266, %fd267;
	mov.f64 	%fd407, %fd265;
	mov.u64 	%rd493, %rd351;
	@%p94 bra 	$L__BB11_181;
	setp.lt.f64 	%p95, %fd267, %fd266;
	mov.f64 	%fd407, %fd406;
	mov.u64 	%rd493, %rd492;
	@%p95 bra 	$L__BB11_181;
	setp.lt.s64 	%p96, %rd492, %rd351;
	selp.f64 	%fd407, %fd406, %fd265, %p96;
	min.s64 	%rd493, %rd492, %rd351;
$L__BB11_181:
	add.s64 	%rd354, %rd490, -4104;
	// begin inline asm
	ld.global.nc.u64 %rd353, [%rd354];
	// end inline asm
	add.s64 	%rd356, %rd490, -4096;
	// begin inline asm
	ld.global.nc.u64 %rd355, [%rd356];
	// end inline asm
	mov.b64 	%fd270, %rd353;
	abs.f64 	%fd271, %fd407;
	abs.f64 	%fd272, %fd270;
	setp.lt.f64 	%p97, %fd271, %fd272;
	mov.f64 	%fd408, %fd270;
	mov.u64 	%rd494, %rd355;
	@%p97 bra 	$L__BB11_184;
	setp.lt.f64 	%p98, %fd272, %fd271;
	mov.f64 	%fd408, %fd407;
	mov.u64 	%rd494, %rd493;
	@%p98 bra 	$L__BB11_184;
	setp.lt.s64 	%p99, %rd493, %rd355;
	selp.f64 	%fd408, %fd407, %fd270, %p99;
	min.s64 	%rd494, %rd493, %rd355;
$L__BB11_184:
	add.s64 	%rd358, %rd490, -8;
	// begin inline asm
	ld.global.nc.u64 %rd357, [%rd358];
	// end inline asm
	// begin inline asm
	ld.global.nc.u64 %rd359, [%rd490];
	// end inline asm
	mov.b64 	%fd275, %rd357;
	abs.f64 	%fd276, %fd408;
	abs.f64 	%fd277, %fd275;
	setp.lt.f64 	%p100, %fd276, %fd277;
	mov.f64 	%fd409, %fd275;
	mov.u64 	%rd495, %rd359;
	@%p100 bra 	$L__BB11_187;
	setp.lt.f64 	%p101, %fd277, %fd276;
	mov.f64 	%fd409, %fd408;
	mov.u64 	%rd495, %rd494;
	@%p101 bra 	$L__BB11_187;
	setp.lt.s64 	%p102, %rd494, %rd359;
	selp.f64 	%fd409, %fd408, %fd275, %p102;
	min.s64 	%rd495, %rd494, %rd359;
$L__BB11_187:
	add.s32 	%r372, %r372, 1024;
	add.s64 	%rd490, %rd490, 16384;
	setp.lt.s32 	%p103, %r372, %r18;
	@%p103 bra 	$L__BB11_175;
$L__BB11_188:
	// begin inline asm
	mov.u32 %r36, %laneid;
	// end inline asm
	mov.b64 	%rd361, %fd409;
	mov.b64 	{%r38, %r43}, %rd361;
	mov.b32 	%r54, 1;
	mov.b32 	%r55, 31;
	mov.b32 	%r56, -1;
	// begin inline asm
	shfl.sync.down.b32 %r37, %r38, %r54, %r55, %r56;
	// end inline asm
	// begin inline asm
	shfl.sync.down.b32 %r42, %r43, %r54, %r55, %r56;
	// end inline asm
	mov.b64 	%rd362, {%r37, %r42};
	mov.b64 	%fd281, %rd362;
	mov.b64 	{%r48, %r53}, %rd495;
	// begin inline asm
	shfl.sync.down.b32 %r47, %r48, %r54, %r55, %r56;
	// end inline asm
	// begin inline asm
	shfl.sync.down.b32 %r52, %r53, %r54, %r55, %r56;
	// end inline asm
	mov.b64 	%rd200, {%r47, %r52};
	setp.gt.s32 	%p104, %r36, 30;
	mov.f64 	%fd411, %fd409;
	mov.u64 	%rd497, %rd495;
	@%p104 bra 	$L__BB11_192;
	abs.f64 	%fd282, %fd409;
	abs.f64 	%fd283, %fd281;
	setp.lt.f64 	%p105, %fd282, %fd283;
	mov.f64 	%fd411, %fd281;
	mov.u64 	%rd497, %rd200;
	@%p105 bra 	$L__BB11_192;
	setp.lt.f64 	%p106, %fd283, %fd282;
	mov.f64 	%fd411, %fd409;
	mov.u64 	%rd497, %rd495;
	@%p106 bra 	$L__BB11_192;
	setp.lt.s64 	%p107, %rd495, %rd200;
	selp.f64 	%fd411, %fd409, %fd281, %p107;
	min.s64 	%rd497, %rd495, %rd200;
$L__BB11_192:
	mov.b64 	%rd363, %fd411;
	mov.b64 	{%r58, %r63}, %rd363;
	mov.b32 	%r74, 2;
	mov.b32 	%r75, 31;
	mov.b32 	%r76, -1;
	// begin inline asm
	shfl.sync.down.b32 %r57, %r58, %r74, %r75, %r76;
	// end inline asm
	// begin inline asm
	shfl.sync.down.b32 %r62, %r63, %r74, %r75, %r76;
	// end inline asm
	mov.b64 	%rd364, {%r57, %r62};
	mov.b64 	%fd286, %rd364;
	mov.b64 	{%r68, %r73}, %rd497;
	// begin inline asm
	shfl.sync.down.b32 %r67, %r68, %r74, %r75, %r76;
	// end inline asm
	// begin inline asm
	shfl.sync.down.b32 %r72, %r73, %r74, %r75, %r76;
	// end inline asm
	mov.b64 	%rd203, {%r67, %r72};
	setp.gt.s32 	%p108, %r36, 29;
	mov.f64 	%fd412, %fd411;
	mov.u64 	%rd498, %rd497;
	@%p108 bra 	$L__BB11_196;
	abs.f64 	%fd287, %fd411;
	abs.f64 	%fd288, %fd286;
	setp.lt.f64 	%p109, %fd287, %fd288;
	mov.f64 	%fd412, %fd286;
	mov.u64 	%rd498, %rd203;
	@%p109 bra 	$L__BB11_196;
	setp.lt.f64 	%p110, %fd288, %fd287;
	mov.f64 	%fd412, %fd411;
	mov.u64 	%rd498, %rd497;
	@%p110 bra 	$L__BB11_196;
	setp.lt.s64 	%p111, %rd497, %rd203;
	selp.f64 	%fd412, %fd411, %fd286, %p111;
	min.s64 	%rd498, %rd497, %rd203;
$L__BB11_196:
	mov.b64 	%rd365, %fd412;
	mov.b64 	{%r78, %r83}, %rd365;
	mov.b32 	%r94, 4;
	mov.b32 	%r95, 31;
	mov.b32 	%r96, -1;
	// begin inline asm
	shfl.sync.down.b32 %r77, %r78, %r94, %r95, %r96;
	// end inline asm
	// begin inline asm
	shfl.sync.down.b32 %r82, %r83, %r94, %r95, %r96;
	// end inline asm
	mov.b64 	%rd366, {%r77, %r82};
	mov.b64 	%fd291, %rd366;
	mov.b64 	{%r88, %r93}, %rd498;
	// begin inline asm
	shfl.sync.down.b32 %r87, %r88, %r94, %r95, %r96;
	// end inline asm
	// begin inline asm
	shfl.sync.down.b32 %r92, %r93, %r94, %r95, %r96;
	// end inline asm
	mov.b64 	%rd206, {%r87, %r92};
	setp.gt.s32 	%p112, %r36, 27;
	mov.f64 	%fd413, %fd412;
	mov.u64 	%rd499, %rd498;
	@%p112 bra 	$L__BB11_200;
	abs.f64 	%fd292, %fd412;
	abs.f64 	%fd293, %fd291;
	setp.lt.f64 	%p113, %fd292, %fd293;
	mov.f64 	%fd413, %fd291;
	mov.u64 	%rd499, %rd206;
	@%p113 bra 	$L__BB11_200;
	setp.lt.f64 	%p114, %fd293, %fd292;
	mov.f64 	%fd413, %fd412;
	mov.u64 	%rd499, %rd498;
	@%p114 bra 	$L__BB11_200;
	setp.lt.s64 	%p115, %rd498, %rd206;
	selp.f64 	%fd413, %fd412, %fd291, %p115;
	min.s64 	%rd499, %rd498, %rd206;
$L__BB11_200:
	mov.b64 	%rd367, %fd413;
	mov.b64 	{%r98, %r103}, %rd367;
	mov.b32 	%r114, 8;
	mov.b32 	%r115, 31;
	mov.b32 	%r116, -1;
	// begin inline asm
	shfl.sync.down.b32 %r97, %r98, %r114, %r115, %r116;
	// end inline asm
	// begin inline asm
	shfl.sync.down.b32 %r102, %r103, %r114, %r115, %r116;
	// end inline asm
	mov.b64 	%rd368, {%r97, %r102};
	mov.b64 	%fd296, %rd368;
	mov.b64 	{%r108, %r113}, %rd499;
	// begin inline asm
	shfl.sync.down.b32 %r107, %r108, %r114, %r115, %r116;
	// end inline asm
	// begin inline asm
	shfl.sync.down.b32 %r112, %r113, %r114, %r115, %r116;
	// end inline asm
	mov.b64 	%rd209, {%r107, %r112};
	setp.gt.s32 	%p116, %r36, 23;
	mov.f64 	%fd414, %fd413;
	mov.u64 	%rd500, %rd499;
	@%p116 bra 	$L__BB11_204;
	abs.f64 	%fd297, %fd413;
	abs.f64 	%fd298, %fd296;
	setp.lt.f64 	%p117, %fd297, %fd298;
	mov.f64 	%fd414, %fd296;
	mov.u64 	%rd500, %rd209;
	@%p117 bra 	$L__BB11_204;
	setp.lt.f64 	%p118, %fd298, %fd297;
	mov.f64 	%fd414, %fd413;
	mov.u64 	%rd500, %rd499;
	@%p118 bra 	$L__BB11_204;
	setp.lt.s64 	%p119, %rd499, %rd209;
	selp.f64 	%fd414, %fd413, %fd296, %p119;
	min.s64 	%rd500, %rd499, %rd209;
$L__BB11_204:
	mov.b64 	%rd369, %fd414;
	mov.b64 	{%r118, %r123}, %rd369;
	mov.b32 	%r134, 16;
	mov.b32 	%r135, 31;
	mov.b32 	%r136, -1;
	// begin inline asm
	shfl.sync.down.b32 %r117, %r118, %r134, %r135, %r136;
	// end inline asm
	// begin inline asm
	shfl.sync.down.b32 %r122, %r123, %r134, %r135, %r136;
	// end inline asm
	mov.b64 	%rd370, {%r117, %r122};
	mov.b64 	%fd301, %rd370;
	mov.b64 	{%r128, %r133}, %rd500;
	// begin inline asm
	shfl.sync.down.b32 %r127, %r128, %r134, %r135, %r136;
	// end inline asm
	// begin inline asm
	shfl.sync.down.b32 %r132, %r133, %r134, %r135, %r136;
	// end inline asm
	mov.b64 	%rd212, {%r127, %r132};
	setp.gt.s32 	%p120, %r36, 15;
	mov.f64 	%fd422, %fd414;
	mov.u64 	%rd508, %rd500;
	@%p120 bra 	$L__BB11_208;
	abs.f64 	%fd302, %fd414;
	abs.f64 	%fd303, %fd301;
	setp.lt.f64 	%p121, %fd302, %fd303;
	mov.f64 	%fd422, %fd301;
	mov.u64 	%rd508, %rd212;
	@%p121 bra 	$L__BB11_208;
	setp.lt.f64 	%p122, %fd303, %fd302;
	mov.f64 	%fd422, %fd414;
	mov.u64 	%rd508, %rd500;
	@%p122 bra 	$L__BB11_208;
	setp.lt.s64 	%p123, %rd500, %rd212;
	selp.f64 	%fd422, %fd414, %fd301, %p123;
	min.s64 	%rd508, %rd500, %rd212;
$L__BB11_208:
	setp.ne.s32 	%p124, %r36, 0;
	@%p124 bra 	$L__BB11_210;
	shr.u32 	%r137, %r16, 1;
	and.b32  	%r138, %r137, 496;
	mov.u32 	%r139, _ZN6thrust24THRUST_300001_SM_1000_NS8cuda_cub4core6detail5shmemE;
	add.s32 	%r140, %r139, %r138;
	st.shared.f64 	[%r140+8], %fd422;
	st.shared.u64 	[%r140+16], %rd508;
$L__BB11_210:
	bar.sync 	0;
	setp.ne.s32 	%p125, %r16, 0;
	@%p125 bra 	$L__BB11_232;
	ld.shared.f64 	%fd306, [_ZN6thrust24THRUST_300001_SM_1000_NS8cuda_cub4core6detail5shmemE+24];
	ld.shared.u64 	%rd215, [_ZN6thrust24THRUST_300001_SM_1000_NS8cuda_cub4core6detail5shmemE+32];
	abs.f64 	%fd307, %fd422;
	abs.f64 	%fd308, %fd306;
	setp.lt.f64 	%p126, %fd307, %fd308;
	mov.f64 	%fd416, %fd306;
	mov.u64 	%rd502, %rd215;
	@%p126 bra 	$L__BB11_214;
	setp.lt.f64 	%p127, %fd308, %fd307;
	mov.f64 	%fd416, %fd422;
	mov.u64 	%rd502, %rd508;
	@%p127 bra 	$L__BB11_214;
	setp.lt.s64 	%p128, %rd508, %rd215;
	selp.f64 	%fd416, %fd422, %fd306, %p128;
	min.s64 	%rd502, %rd508, %rd215;
$L__BB11_214:
	ld.shared.f64 	%fd311, [_ZN6thrust24THRUST_300001_SM_1000_NS8cuda_cub4core6detail5shmemE+40];
	ld.shared.u64 	%rd218, [_ZN6thrust24THRUST_300001_SM_1000_NS8cuda_cub4core6detail5shmemE+48];
	abs.f64 	%fd312, %fd416;
	abs.f64 	%fd313, %fd311;
	setp.lt.f64 	%p129, %fd312, %fd313;
	mov.f64 	%fd417, %fd311;
	mov.u64 	%rd503, %rd218;
	@%p129 bra 	$L__BB11_217;
	setp.lt.f64 	%p130, %fd313, %fd312;
	mov.f64 	%fd417, %fd416;
	mov.u64 	%rd503, %rd502;
	@%p130 bra 	$L__BB11_217;
	setp.lt.s64 	%p131, %rd502, %rd218;
	selp.f64 	%fd417, %fd416, %fd311, %p131;
	min.s64 	%rd503, %rd502, %rd218;
$L__BB11_217:
	ld.shared.f64 	%fd316, [_ZN6thrust24THRUST_300001_SM_1000_NS8cuda_cub4core6detail5shmemE+56];
	ld.shared.u64 	%rd221, [_ZN6thrust24THRUST_300001_SM_1000_NS8cuda_cub4core6detail5shmemE+64];
	abs.f64 	%fd317, %fd417;
	abs.f64 	%fd318, %fd316;
	setp.lt.f64 	%p132, %fd317, %fd318;
	mov.f64 	%fd418, %fd316;
	mov.u64 	%rd504, %rd221;
	@%p132 bra 	$L__BB11_220;
	setp.lt.f64 	%p133, %fd318, %fd317;
	mov.f64 	%fd418, %fd417;
	mov.u64 	%rd504, %rd503;
	@%p133 bra 	$L__BB11_220;
	setp.lt.s64 	%p134, %rd503, %rd221;
	selp.f64 	%fd418, %fd417, %fd316, %p134;
	min.s64 	%rd504, %rd503, %rd221;
$L__BB11_220:
	ld.shared.f64 	%fd321, [_ZN6thrust24THRUST_300001_SM_1000_NS8cuda_cub4core6detail5shmemE+72];
	ld.shared.u64 	%rd224, [_ZN6thrust24THRUST_300001_SM_1000_NS8cuda_cub4core6detail5shmemE+80];
	abs.f64 	%fd322, %fd418;
	abs.f64 	%fd323, %fd321;
	setp.lt.f64 	%p135, %fd322, %fd323;
	mov.f64 	%fd419, %fd321;
	mov.u64 	%rd505, %rd224;
	@%p135 bra 	$L__BB11_223;
	setp.lt.f64 	%p136, %fd323, %fd322;
	mov.f64 	%fd419, %fd418;
	mov.u64 	%rd505, %rd504;
	@%p136 bra 	$L__BB11_223;
	setp.lt.s64 	%p137, %rd504, %rd224;
	selp.f64 	%fd419, %fd418, %fd321, %p137;
	min.s64 	%rd505, %rd504, %rd224;
$L__BB11_223:
	ld.shared.f64 	%fd326, [_ZN6thrust24THRUST_300001_SM_1000_NS8cuda_cub4core6detail5shmemE+88];
	ld.shared.u64 	%rd227, [_ZN6thrust24THRUST_300001_SM_1000_NS8cuda_cub4core6detail5shmemE+96];
	abs.f64 	%fd327, %fd419;
	abs.f64 	%fd328, %fd326;
	setp.lt.f64 	%p138, %fd327, %fd328;
	mov.f64 	%fd420, %fd326;
	mov.u64 	%rd506, %rd227;
	@%p138 bra 	$L__BB11_226;
	setp.lt.f64 	%p139, %fd328, %fd327;
	mov.f64 	%fd420, %fd419;
	mov.u64 	%rd506, %rd505;
	@%p139 bra 	$L__BB11_226;
	setp.lt.s64 	%p140, %rd505, %rd227;
	selp.f64 	%fd420, %fd419, %fd326, %p140;
	min.s64 	%rd506, %rd505, %rd227;
$L__BB11_226:
	ld.shared.f64 	%fd331, [_ZN6thrust24THRUST_300001_SM_1000_NS8cuda_cub4core6detail5shmemE+104];
	ld.shared.u64 	%rd230, [_ZN6thrust24THRUST_300001_SM_1000_NS8cuda_cub4core6detail5shmemE+112];
	abs.f64 	%fd332, %fd420;
	abs.f64 	%fd333, %fd331;
	setp.lt.f64 	%p141, %fd332, %fd333;
	mov.f64 	%fd421, %fd331;
	mov.u64 	%rd507, %rd230;
	@%p141 bra 	$L__BB11_229;
	setp.lt.f64 	%p142, %fd333, %fd332;
	mov.f64 	%fd421, %fd420;
	mov.u64 	%rd507, %rd506;
	@%p142 bra 	$L__BB11_229;
	setp.lt.s64 	%p143, %rd506, %rd230;
	selp.f64 	%fd421, %fd420, %fd331, %p143;
	min.s64 	%rd507, %rd506, %rd230;
$L__BB11_229:
	ld.shared.f64 	%fd336, [_ZN6thrust24THRUST_300001_SM_1000_NS8cuda_cub4core6detail5shmemE+120];
	ld.shared.u64 	%rd233, [_ZN6thrust24THRUST_300001_SM_1000_NS8cuda_cub4core6detail5shmemE+128];
	abs.f64 	%fd337, %fd421;
	abs.f64 	%fd338, %fd336;
	setp.lt.f64 	%p144, %fd337, %fd338;
	mov.u64 	%rd508, %rd233;
	mov.f64 	%fd422, %fd336;
	@%p144 bra 	$L__BB11_232;
	setp.lt.f64 	%p145, %fd338, %fd337;
	mov.u64 	%rd508, %rd507;
	mov.f64 	%fd422, %fd421;
	@%p145 bra 	$L__BB11_232;
	setp.lt.s64 	%p146, %rd507, %rd233;
	selp.f64 	%fd422, %fd421, %fd336, %p146;
	min.s64 	%rd508, %rd507, %rd233;
$L__BB11_232:
	mov.u32 	%r364, %tid.x;
	setp.ne.s32 	%p263, %r364, 0;
	@%p263 bra 	$L__BB11_234;
	ld.param.u64 	%rd421, [_ZN6thrust24THRUST_300001_SM_1000_NS8cuda_cub4core6detail13_kernel_agentINS1_8__reduce11ReduceAgentIPN4cuda3std3__45tupleIJdlEEESC_SB_lNS1_9__extrema9arg_max_fIdl19doubleAbsComparatorEEEEJSC_SC_iSG_EEEvDpT0__param_1];
	cvta.to.global.u64 	%rd420, %rd421;
	st.global.f64 	[%rd420], %fd422;
	st.global.u64 	[%rd420+8], %rd508;
$L__BB11_234:
	ret;

}
	// .globl	_ZN3cub18CUB_300001_SM_10006detail11EmptyKernelIvEEvv
.visible .entry _ZN3cub18CUB_300001_SM_10006detail11EmptyKernelIvEEvv()
{


	ret;

}


// ===== COMPILED SASS (sm_100) =====

	.target	sm_100

	.elftype	@"ET_EXEC"


//--------------------- .note.nv.tkinfo           --------------------------
	.section	.note.nv.tkinfo,"",@"SHT_NOTE"
	.sectionflags	@"SHF_NOTE_NV_TKINFO"
	.tkinfo
        /*0018*/ 	.word	0x00000002
        /*0030*/ 	.string	""
        /*0030*/ 	.string	"ptxas"
        /*0030*/ 	.string	"Cuda compilation tools, release 13.0, V13.0.88"
        /*0030*/ 	.string	"Build cuda_13.0.r13.0/compiler.36424714_0"
        /*0030*/ 	.string	"-arch sm_100 -m 64 "



//--------------------- .note.nv.cuinfo           --------------------------
	.section	.note.nv.cuinfo,"",@"SHT_NOTE"
	.sectionflags	@"SHF_NOTE_NV_CUINFO"
        /*0018*/ 	.short	0x0002
        /*001a*/ 	.short	0x0064
        /*001c*/ 	.short	0x0082
	.zero		2


//--------------------- .nv.info                  --------------------------
	.section	.nv.info,"",@"SHT_CUDA_INFO"
	.align	4


	//----- nvinfo : EIATTR_REGCOUNT
	.align		4
        /*0000*/ 	.byte	0x04, 0x2f
        /*0002*/ 	.short	(.L_46 - .L_45)
	.align		4
.L_45:
        /*0004*/ 	.word	index@(_Z14swapRowsKernelPdiiii)
        /*0008*/ 	.word	0x00000012


	//----- nvinfo : EIATTR_FRAME_SIZE
	.align		4
.L_46:
        /*000c*/ 	.byte	0x04, 0x11
        /*000e*/ 	.short	(.L_48 - .L_47)
	.align		4
.L_47:
        /*0010*/ 	.word	index@(_Z14swapRowsKernelPdiiii)
        /*0014*/ 	.word	0x00000000


	//----- nvinfo : EIATTR_REGCOUNT
	.align		4
.L_48:
        /*0018*/ 	.byte	0x04, 0x2f
        /*001a*/ 	.short	(.L_50 - .L_49)
	.align		4
.L_49:
        /*001c*/ 	.word	index@(_Z22nullifyRowsBelowKernelPdii)
        /*0020*/ 	.word	0x00000020


	//----- nvinfo : EIATTR_FRAME_SIZE
	.align		4
.L_50:
        /*0024*/ 	.byte	0x04, 0x11
        /*0026*/ 	.short	(.L_52 - .L_51)
	.align		4
.L_51:
        /*0028*/ 	.word	index@($__internal_2_$__cuda_sm20_div_rn_f64_full)
        /*002c*/ 	.word	0x00000000


	//----- nvinfo : EIATTR_FRAME_SIZE
	.align		4
.L_52:
        /*0030*/ 	.byte	0x04, 0x11
        /*0032*/ 	.short	(.L_54 - .L_53)
	.align		4
.L_53:
        /*0034*/ 	.word	index@(_Z22nullifyRowsBelowKernelPdii)
        /*0038*/ 	.word	0x00000000


	//----- nvinfo : EIATTR_REGCOUNT
	.align		4
.L_54:
        /*003c*/ 	.byte	0x04, 0x2f
        /*003e*/ 	.short	(.L_56 - .L_55)
	.align		4
.L_55:
        /*0040*/ 	.word	index@(_Z22nullifyRowsAboveKernelPdii)
        /*0044*/ 	.word	0x00000020


	//----- nvinfo : EIATTR_FRAME_SIZE
	.align		4
.L_56:
        /*0048*/ 	.byte	0x04, 0x11
        /*004a*/ 	.short	(.L_58 - .L_57)
	.align		4
.L_57:
        /*004c*/ 	.word	index@($__internal_1_$__cuda_sm20_div_rn_f64_full)
        /*0050*/ 	.word	0x00000000


	//----- nvinfo : EIATTR_FRAME_SIZE
	.align		4
.L_58:
        /*0054*/ 	.byte	0x04, 0x11
        /*0056*/ 	.short	(.L_60 - .L_59)
	.align		4
.L_59:
        /*0058*/ 	.word	index@(_Z22nullifyRowsAboveKernelPdii)
        /*005c*/ 	.word	0x00000000


	//----- nvinfo : EIATTR_REGCOUNT
	.align		4
.L_60:
        /*0060*/ 	.byte	0x04, 0x2f
        /*0062*/ 	.short	(.L_62 - .L_61)
	.align		4
.L_61:
        /*0064*/ 	.word	index@(_Z23normalizeDiagonalKernelPdi)
        /*0068*/ 	.word	0x00000026


	//----- nvinfo : EIATTR_FRAME_SIZE
	.align		4
.L_62:
        /*006c*/ 	.byte	0x04, 0x11
        /*006e*/ 	.short	(.L_64 - .L_63)
	.align		4
.L_63:
        /*0070*/ 	.word	index@($__internal_0_$__cuda_sm20_div_rn_f64_full)
        /*0074*/ 	.word	0x00000000


	//----- nvinfo : EIATTR_FRAME_SIZE
	.align		4
.L_64:
        /*0078*/ 	.byte	0x04, 0x11
        /*007a*/ 	.short	(.L_66 - .L_65)
	.align		4
.L_65:
        /*007c*/ 	.word	index@(_Z23normalizeDiagonalKernelPdi)
        /*0080*/ 	.word	0x00000000


	//----- nvinfo : EIATTR_REGCOUNT
	.align		4
.L_66:
        /*0084*/ 	.byte	0x04, 0x2f
        /*0086*/ 	.short	(.L_68 - .L_67)
	.align		4
.L_67:
        /*0088*/ 	.word	index@(_ZN6thrust24THRUST_300001_SM_1000_NS8cuda_cub4core6detail13_kernel_agentINS1_8__reduce11ReduceAgentINS0_12zip_iteratorIN4cuda3std3__45tupleIJNS0_10device_ptrIdEENS0_17counting_iteratorIlNS0_11use_defaultESF_SF_EEEEEEEPNSB_IJdlEEESJ_iNS1_9__extrema9arg_max_fIdl19doubleAbsComparatorEEEEJSI_SK_iSO_EEEvDpT0_)
        /*008c*/ 	.word	0x00000020


	//----- nvinfo : EIATTR_FRAME_SIZE
	.align		4
.L_68:
        /*0090*/ 	.byte	0x04, 0x11
        /*0092*/ 	.short	(.L_70 - .L_69)
	.align		4
.L_69:
        /*0094*/ 	.word	index@(_ZN6thrust24THRUST_300001_SM_1000_NS8cuda_cub4core6detail13_kernel_agentINS1_8__reduce11ReduceAgentINS0_12zip_iteratorIN4cuda3std3__45tupleIJNS0_10device_ptrIdEENS0_17counting_iteratorIlNS0_11use_defaultESF_SF_EEEEEEEPNSB_IJdlEEESJ_iNS1_9__extrema9arg_max_fIdl19doubleAbsComparatorEEEEJSI_SK_iSO_EEEvDpT0_)
        /*0098*/ 	.word	0x00000000


	//----- nvinfo : EIATTR_REGCOUNT
	.align		4
.L_70:
        /*009c*/ 	.byte	0x04, 0x2f
        /*009e*/ 	.short	(.L_72 - .L_71)
	.align		4
.L_71:
        /*00a0*/ 	.word	index@(_ZN6thrust24THRUST_300001_SM_1000_NS8cuda_cub4core6detail13_kernel_agentINS1_8__reduce11ReduceAgentINS0_12zip_iteratorIN4cuda3std3__45tupleIJNS0_10device_ptrIdEENS0_17counting_iteratorIlNS0_11use_defaultESF_SF_EEEEEEEPNSB_IJdlEEESJ_iNS1_9__extrema9arg_max_fIdl19doubleAbsComparatorEEEEJSI_SK_iN3cub18CUB_300001_SM_100013GridEvenShareIiEENSR_9GridQueueIjEESO_EEEvDpT0_)
        /*00a4*/ 	.word	0x00000028


	//----- nvinfo : EIATTR_FRAME_SIZE
	.align		4
.L_72:
        /*00a8*/ 	.byte	0x04, 0x11
        /*00aa*/ 	.short	(.L_74 - .L_73)
	.align		4
.L_73:
        /*00ac*/ 	.word	index@(_ZN6thrust24THRUST_300001_SM_1000_NS8cuda_cub4core6detail13_kernel_agentINS1_8__reduce11ReduceAgentINS0_12zip_iteratorIN4cuda3std3__45tupleIJNS0_10device_ptrIdEENS0_17counting_iteratorIlNS0_11use_defaultESF_SF_EEEEEEEPNSB_IJdlEEESJ_iNS1_9__extrema9arg_max_fIdl19doubleAbsComparatorEEEEJSI_SK_iN3cub18CUB_300001_SM_100013GridEvenShareIiEENSR_9GridQueueIjEESO_EEEvDpT0_)
        /*00b0*/ 	.word	0x00000000


	//----- nvinfo : EIATTR_REGCOUNT
	.align		4
.L_74:
        /*00b4*/ 	.byte	0x04, 0x2f
        /*00b6*/ 	.short	(.L_76 - .L_75)
	.align		4
.L_75:
        /*00b8*/ 	.word	index@(_ZN6thrust24THRUST_300001_SM_1000_NS8cuda_cub4core6detail13_kernel_agentINS1_8__reduce10DrainAgentIiEEJN3cub18CUB_300001_SM_10009GridQueueIjEEiEEEvDpT0_)
        /*00bc*/ 	.word	0x00000008


	//----- nvinfo : EIATTR_FRAME_SIZE
	.align		4
.L_76:
        /*00c0*/ 	.byte	0x04, 0x11
        /*00c2*/ 	.short	(.L_78 - .L_77)
	.align		4
.L_77:
        /*00c4*/ 	.word	index@(_ZN6thrust24THRUST_300001_SM_1000_NS8cuda_cub4core6detail13_kernel_agentINS1_8__reduce10DrainAgentIiEEJN3cub18CUB_300001_SM_10009GridQueueIjEEiEEEvDpT0_)
        /*00c8*/ 	.word	0x00000000


	//----- nvinfo : EIATTR_REGCOUNT
	.align		4
.L_78:
        /*00cc*/ 	.byte	0x04, 0x2f
        /*00ce*/ 	.short	(.L_80 - .L_79)
	.align		4
.L_79:
        /*00d0*/ 	.word	index@(_ZN6thrust24THRUST_300001_SM_1000_NS8cuda_cub4core6detail13_kernel_agentINS1_8__reduce11ReduceAgentIPN4cuda3std3__45tupleIJdlEEESC_SB_iNS1_9__extrema9arg_max_fIdl19doubleAbsComparatorEEEEJSC_SC_iSG_EEEvDpT0_)
        /*00d4*/ 	.word	0x00000020


	//----- nvinfo : EIATTR_FRAME_SIZE
	.align		4
.L_80:
        /*00d8*/ 	.byte	0x04, 0x11
        /*00da*/ 	.short	(.L_82 - .L_81)
	.align		4
.L_81:
        /*00dc*/ 	.word	index@(_ZN6thrust24THRUST_300001_SM_1000_NS8cuda_cub4core6detail13_kernel_agentINS1_8__reduce11ReduceAgentIPN4cuda3std3__45tupleIJdlEEESC_SB_iNS1_9__extrema9arg_max_fIdl19doubleAbsComparatorEEEEJSC_SC_iSG_EEEvDpT0_)
        /*00e0*/ 	.word	0x00000000


	//----- nvinfo : EIATTR_REGCOUNT
	.align		4
.L_82:
        /*00e4*/ 	.byte	0x04, 0x2f
        /*00e6*/ 	.short	(.L_84 - .L_83)
	.align		4
.L_83:
        /*00e8*/ 	.word	index@(_ZN6thrust24THRUST_300001_SM_1000_NS8cuda_cub4core6detail13_kernel_agentINS1_8__reduce11ReduceAgentINS0_12zip_iteratorIN4cuda3std3__45tupleIJNS0_10device_ptrIdEENS0_17counting_iteratorIlNS0_11use_defaultESF_SF_EEEEEEEPNSB_IJdlEEESJ_lNS1_9__extrema9arg_max_fIdl19doubleAbsComparatorEEEEJSI_SK_lSO_EEEvDpT0_)
        /*00ec*/ 	.word	0x00000020


	//----- nvinfo : EIATTR_FRAME_SIZE
	.align		4
.L_84:
        /*00f0*/ 	.byte	0x04, 0x11
        /*00f2*/ 	.short	(.L_86 - .L_85)
	.align		4
.L_85:
        /*00f4*/ 	.word	index@(_ZN6thrust24THRUST_300001_SM_1000_NS8cuda_cub4core6detail13_kernel_agentINS1_8__reduce11ReduceAgentINS0_12zip_iteratorIN4cuda3std3__45tupleIJNS0_10device_ptrIdEENS0_17counting_iteratorIlNS0_11use_defaultESF_SF_EEEEEEEPNSB_IJdlEEESJ_lNS1_9__extrema9arg_max_fIdl19doubleAbsComparatorEEEEJSI_SK_lSO_EEEvDpT0_)
        /*00f8*/ 	.word	0x00000000


	//----- nvinfo : EIATTR_REGCOUNT
	.align		4
.L_86:
        /*00fc*/ 	.byte	0x04, 0x2f
        /*00fe*/ 	.short	(.L_88 - .L_87)
	.align		4
.L_87:
        /*0100*/ 	.word	index@(_ZN6thrust24THRUST_300001_SM_1000_NS8cuda_cub4core6detail13_kernel_agentINS1_8__reduce11ReduceAgentINS0_12zip_iteratorIN4cuda3std3__45tupleIJNS0_10device_ptrIdEENS0_17counting_iteratorIlNS0_11use_defaultESF_SF_EEEEEEEPNSB_IJdlEEESJ_lNS1_9__extrema9arg_max_fIdl19doubleAbsComparatorEEEEJSI_SK_lN3cub18CUB_300001_SM_100013GridEvenShareIlEENSR_9GridQueueIyEESO_EEEvDpT0_)
        /*0104*/ 	.word	0x00000020


	//----- nvinfo : EIATTR_FRAME_SIZE
	.align		4
.L_88:
        /*0108*/ 	.byte	0x04, 0x11
        /*010a*/ 	.short	(.L_90 - .L_89)
	.align		4
.L_89:
        /*010c*/ 	.word	index@(_ZN6thrust24THRUST_300001_SM_1000_NS8cuda_cub4core6detail13_kernel_agentINS1_8__reduce11ReduceAgentINS0_12zip_iteratorIN4cuda3std3__45tupleIJNS0_10device_ptrIdEENS0_17counting_iteratorIlNS0_11use_defaultESF_SF_EEEEEEEPNSB_IJdlEEESJ_lNS1_9__extrema9arg_max_fIdl19doubleAbsComparatorEEEEJSI_SK_lN3cub18CUB_300001_SM_100013GridEvenShareIlEENSR_9GridQueueIyEESO_EEEvDpT0_)
        /*0110*/ 	.word	0x00000000


	//----- nvinfo : EIATTR_REGCOUNT
	.align		4
.L_90:
        /*0114*/ 	.byte	0x04, 0x2f
        /*0116*/ 	.short	(.L_92 - .L_91)
	.align		4
.L_91:
        /*0118*/ 	.word	index@(_ZN6thrust24THRUST_300001_SM_1000_NS8cuda_cub4core6detail13_kernel_agentINS1_8__reduce10DrainAgentIlEEJN3cub18CUB_300001_SM_10009GridQueueIyEElEEEvDpT0_)
        /*011c*/ 	.word	0x00000008


	//----- nvinfo : EIATTR_FRAME_SIZE
	.align		4
.L_92:
        /*0120*/ 	.byte	0x04, 0x11
        /*0122*/ 	.short	(.L_94 - .L_93)
	.align		4
.L_93:
        /*0124*/ 	.word	index@(_ZN6thrust24THRUST_300001_SM_1000_NS8cuda_cub4core6detail13_kernel_agentINS1_8__reduce10DrainAgentIlEEJN3cub18CUB_300001_SM_10009GridQueueIyEElEEEvDpT0_)
        /*0128*/ 	.word	0x00000000


	//----- nvinfo : EIATTR_REGCOUNT
	.align		4
.L_94:
        /*012c*/ 	.byte	0x04, 0x2f
        /*012e*/ 	.short	(.L_96 - .L_95)
	.align		4
.L_95:
        /*0130*/ 	.word	index@(_ZN6thrust24THRUST_300001_SM_1000_NS8cuda_cub4core6detail13_kernel_agentINS1_8__reduce11ReduceAgentIPN4cuda3std3__45tupleIJdlEEESC_SB_lNS1_9__extrema9arg_max_fIdl19doubleAbsComparatorEEEEJSC_SC_iSG_EEEvDpT0_)
        /*0134*/ 	.word	0x00000020


	//----- nvinfo : EIATTR_FRAME_SIZE
	.align		4
.L_96:
        /*0138*/ 	.byte	0x04, 0x11
        /*013a*/ 	.short	(.L_98 - .L_97)
	.align		4
.L_97:
        /*013c*/ 	.word	index@(_ZN6thrust24THRUST_300001_SM_1000_NS8cuda_cub4core6detail13_kernel_agentINS1_8__reduce11ReduceAgentIPN4cuda3std3__45tupleIJdlEEESC_SB_lNS1_9__extrema9arg_max_fIdl19doubleAbsComparatorEEEEJSC_SC_iSG_EEEvDpT0_)
        /*0140*/ 	.word	0x00000000


	//----- nvinfo : EIATTR_REGCOUNT
	.align		4
.L_98:
        /*0144*/ 	.byte	0x04, 0x2f
        /*0146*/ 	.short	(.L_100 - .L_99)
	.align		4
.L_99:
        /*0148*/ 	.word	index@(_ZN3cub18CUB_300001_SM_10006detail11EmptyKernelIvEEvv)
        /*014c*/ 	.word	0x00000004


	//----- nvinfo : EIATTR_FRAME_SIZE
	.align		4
.L_100:
        /*0150*/ 	.byte	0x04, 0x11
        /*0152*/ 	.short	(.L_102 - .L_101)
	.align		4
.L_101:
        /*0154*/ 	.word	index@(_ZN3cub18CUB_300001_SM_10006detail11EmptyKernelIvEEvv)
        /*0158*/ 	.word	0x00000000


	//----- nvinfo : EIATTR_MIN_STACK_SIZE
	.align		4
.L_102:
        /*015c*/ 	.byte	0x04, 0x12
        /*015e*/ 	.short	(.L_104 - .L_103)
	.align		4
.L_103:
        /*0160*/ 	.word	index@(_ZN3cub18CUB_300001_SM_10006detail11EmptyKernelIvEEvv)
        /*0164*/ 	.word	0x00000000


	//----- nvinfo : EIATTR_MIN_STACK_SIZE
	.align		4
.L_104:
        /*0168*/ 	.byte	0x04, 0x12
        /*016a*/ 	.short	(.L_106 - .L_105)
	.align		4
.L_105:
        /*016c*/ 	.word	index@(_ZN6thrust24THRUST_300001_SM_1000_NS8cuda_cub4core6detail13_kernel_agentINS1_8__reduce11ReduceAgentIPN4cuda3std3__45tupleIJdlEEESC_SB_lNS1_9__extrema9arg_max_fIdl19doubleAbsComparatorEEEEJSC_SC_iSG_EEEvDpT0_)
        /*0170*/ 	.word	0x00000000


	//----- nvinfo : EIATTR_MIN_STACK_SIZE
	.align		4
.L_106:
        /*0174*/ 	.byte	0x04, 0x12
        /*0176*/ 	.short	(.L_108 - .L_107)
	.align		4
.L_107:
        /*0178*/ 	.word	index@(_ZN6thrust24THRUST_300001_SM_1000_NS8cuda_cub4core6detail13_kernel_agentINS1_8__reduce10DrainAgentIlEEJN3cub18CUB_300001_SM_10009GridQueueIyEElEEEvDpT0_)
        /*017c*/ 	.word	0x00000000


	//----- nvinfo : EIATTR_MIN_STACK_SIZE
	.align		4
.L_108:
        /*0180*/ 	.byte	0x04, 0x12
        /*0182*/ 	.short	(.L_110 - .L_109)
	.align		4
.L_109:
        /*0184*/ 	.word	index@(_ZN6thrust24THRUST_300001_SM_1000_NS8cuda_cub4core6detail13_kernel_agentINS1_8__reduce11ReduceAgentINS0_12zip_iteratorIN4cuda3std3__45tupleIJNS0_10device_ptrIdEENS0_17counting_iteratorIlNS0_11use_defaultESF_SF_EEEEEEEPNSB_IJdlEEESJ_lNS1_9__extrema9arg_max_fIdl19doubleAbsComparatorEEEEJSI_SK_lN3cub18CUB_300001_SM_100013GridEvenShareIlEENSR_9GridQueueIyEESO_EEEvDpT0_)
        /*0188*/ 	.word	0x00000000


	//----- nvinfo : EIATTR_MIN_STACK_SIZE
	.align		4
.L_110:
        /*018c*/ 	.byte	0x04, 0x12
        /*018e*/ 	.short	(.L_112 - .L_111)
	.align		4
.L_111:
        /*0190*/ 	.word	index@(_ZN6thrust24THRUST_300001_SM_1000_NS8cuda_cub4core6detail13_kernel_agentINS1_8__reduce11ReduceAgentINS0_12zip_iteratorIN4cuda3std3__45tupleIJNS0_10device_ptrIdEENS0_17counting_iteratorIlNS0_11use_defaultESF_SF_EEEEEEEPNSB_IJdlEEESJ_lNS1_9__extrema9arg_max_fIdl19doubleAbsComparatorEEEEJSI_SK_lSO_EEEvDpT0_)
        /*0194*/ 	.word	0x00000000


	//----- nvinfo : EIATTR_MIN_STACK_SIZE
	.align		4
.L_112:
        /*0198*/ 	.byte	0x04, 0x12
        /*019a*/ 	.short	(.L_114 - .L_113)
	.align		4
.L_113:
        /*019c*/ 	.word	index@(_ZN6thrust24THRUST_300001_SM_1000_NS8cuda_cub4core6detail13_kernel_agentINS1_8__reduce11ReduceAgentIPN4cuda3std3__45tupleIJdlEEESC_SB_iNS1_9__extrema9arg_max_fIdl19doubleAbsComparatorEEEEJSC_SC_iSG_EEEvDpT0_)
        /*01a0*/ 	.word	0x00000000


	//----- nvinfo : EIATTR_MIN_STACK_SIZE
	.align		4
.L_114:
        /*01a4*/ 	.byte	0x04, 0x12
        /*01a6*/ 	.short	(.L_116 - .L_115)
	.align		4
.L_115:
        /*01a8*/ 	.word	index@(_ZN6thrust24THRUST_300001_SM_1000_NS8cuda_cub4core6detail13_kernel_agentINS1_8__reduce10DrainAgentIiEEJN3cub18CUB_300001_SM_10009GridQueueIjEEiEEEvDpT0_)
        /*01ac*/ 	.word	0x00000000


	//----- nvinfo : EIATTR_MIN_STACK_SIZE
	.align		4
.L_116:
        /*01b0*/ 	.byte	0x04, 0x12
        /*01b2*/ 	.short	(.L_118 - .L_117)
	.align		4
.L_117:
        /*01b4*/ 	.word	index@(_ZN6thrust24THRUST_300001_SM_1000_NS8cuda_cub4core6detail13_kernel_agentINS1_8__reduce11ReduceAgentINS0_12zip_iteratorIN4cuda3std3__45tupleIJNS0_10device_ptrIdEENS0_17counting_iteratorIlNS0_11use_defaultESF_SF_EEEEEEEPNSB_IJdlEEESJ_iNS1_9__extrema9arg_max_fIdl19doubleAbsComparatorEEEEJSI_SK_iN3cub18CUB_300001_SM_100013GridEvenShareIiEENSR_9GridQueueIjEESO_EEEvDpT0_)
        /*01b8*/ 	.word	0x00000000


	//----- nvinfo : EIATTR_MIN_STACK_SIZE
	.align		4
.L_118:
        /*01bc*/ 	.byte	0x04, 0x12
        /*01be*/ 	.short	(.L_120 - .L_119)
	.align		4
.L_119:
        /*01c0*/ 	.word	index@(_ZN6thrust24THRUST_300001_SM_1000_NS8cuda_cub4core6detail13_kernel_agentINS1_8__reduce11ReduceAgentINS0_12zip_iteratorIN4cuda3std3__45tupleIJNS0_10device_ptrIdEENS0_17counting_iteratorIlNS0_11use_defaultESF_SF_EEEEEEEPNSB_IJdlEEESJ_iNS1_9__extrema9arg_max_fIdl19doubleAbsComparatorEEEEJSI_SK_iSO_EEEvDpT0_)
        /*01c4*/ 	.word	0x00000000


	//----- nvinfo : EIATTR_MIN_STACK_SIZE
	.align		4
.L_120:
        /*01c8*/ 	.byte	0x04, 0x12
        /*01ca*/ 	.short	(.L_122 - .L_121)
	.align		4
.L_121:
        /*01cc*/ 	.word	index@(_Z23normalizeDiagonalKernelPdi)
        /*01d0*/ 	.word	0x00000000


	//----- nvinfo : EIATTR_MIN_STACK_SIZE
	.align		4
.L_122:
        /*01d4*/ 	.byte	0x04, 0x12
        /*01d6*/ 	.short	(.L_124 - .L_123)
	.align		4
.L_123:
        /*01d8*/ 	.word	index@(_Z22nullifyRowsAboveKernelPdii)
        /*01dc*/ 	.word	0x00000000


	//----- nvinfo : EIATTR_MIN_STACK_SIZE
	.align		4
.L_124:
        /*01e0*/ 	.byte	0x04, 0x12
        /*01e2*/ 	.short	(.L_126 - .L_125)
	.align		4
.L_125:
        /*01e4*/ 	.word	index@(_Z22nullifyRowsBelowKernelPdii)
        /*01e8*/ 	.word	0x00000000


	//----- nvinfo : EIATTR_MIN_STACK_SIZE
	.align		4
.L_126:
        /*01ec*/ 	.byte	0x04, 0x12
        /*01ee*/ 	.short	(.L_128 - .L_127)
	.align		4
.L_127:
        /*01f0*/ 	.word	index@(_Z14swapRowsKernelPdiiii)
        /*01f4*/ 	.word	0x00000000
.L_128:


//--------------------- .nv.compat                --------------------------
	.section	.nv.compat,"",@"SHT_CUDA_COMPAT_INFO"
	.align	4
        /*0000*/ 	.byte	0x02, 0x09, 0x00, 0x00, 0x02, 0x02, 0x01, 0x00, 0x02, 0x05, 0x05, 0x00, 0x03, 0x07, 0x01, 0x01
        /*0010*/ 	.byte	0x02, 0x03, 0x00, 0x00, 0x02, 0x06, 0x01, 0x00, 0x04, 0x0b, 0x08, 0x00, 0x01, 0x00, 0x00, 0x00
        /*0020*/ 	.byte	0x00, 0x00, 0x00, 0x00


//--------------------- .nv.info._ZN3cub18CUB_300001_SM_10006detail11EmptyKernelIvEEvv --------------------------
	.section	.nv.info._ZN3cub18CUB_300001_SM_10006detail11EmptyKernelIvEEvv,"",@"SHT_CUDA_INFO"
	.sectionflags	@""
	.align	4


	//----- nvinfo : EIATTR_CUDA_API_VERSION
	.align		4
        /*0000*/ 	.byte	0x04, 0x37
        /*0002*/ 	.short	(.L_130 - .L_129)
.L_129:
        /*0004*/ 	.word	0x00000082


	//----- nvinfo : EIATTR_SPARSE_MMA_MASK
	.align		4
.L_130:
        /*0008*/ 	.byte	0x03, 0x50
        /*000a*/ 	.short	0x0000


	//----- nvinfo : EIATTR_MAXREG_COUNT
	.align		4
        /*000c*/ 	.byte	0x03, 0x1b
        /*000e*/ 	.short	0x00ff


	//----- nvinfo : EIATTR_MERCURY_ISA_VERSION
	.align		4
        /*0010*/ 	.byte	0x03, 0x5f
        /*0012*/ 	.short	0x0101


	//----- nvinfo : EIATTR_VRC_CTA_INIT_COUNT
	.align		4
        /*0014*/ 	.byte	0x02, 0x4a
	.zero		1
	.zero		1


	//----- nvinfo : EIATTR_EXIT_INSTR_OFFSETS
	.align		4
        /*0018*/ 	.byte	0x04, 0x1c
        /*001a*/ 	.short	(.L_132 - .L_131)


	//   ....[0]....
.L_131:
        /*001c*/ 	.word	0x00000010


	//----- nvinfo : EIATTR_SW_WAR
	.align		4
.L_132:
        /*0020*/ 	.byte	0x04, 0x36
        /*0022*/ 	.short	(.L_134 - .L_133)
.L_133:
        /*0024*/ 	.word	0x00000008
.L_134:


//--------------------- .nv.info._ZN6thrust24THRUST_300001_SM_1000_NS8cuda_cub4core6detail13_kernel_agentINS1_8__reduce11ReduceAgentIPN4cuda3std3__45tupleIJdlEEESC_SB_lNS1_9__extrema9arg_max_fIdl19doubleAbsComparatorEEEEJSC_SC_iSG_EEEvDpT0_ --------------------------
	.section	.nv.info._ZN6thrust24THRUST_300001_SM_1000_NS8cuda_cub4core6detail13_kernel_agentINS1_8__reduce11ReduceAgentIPN4cuda3std3__45tupleIJdlEEESC_SB_lNS1_9__extrema9arg_max_fIdl19doubleAbsComparatorEEEEJSC_SC_iSG_EEEvDpT0_,"",@"SHT_CUDA_INFO"
	.sectionflags	@""
	.align	4


	//----- nvinfo : EIATTR_CUDA_API_VERSION
	.align		4
        /*0000*/ 	.byte	0x04, 0x37
        /*0002*/ 	.short	(.L_136 - .L_135)
.L_135:
        /*0004*/ 	.word	0x00000082


	//----- nvinfo : EIATTR_KPARAM_INFO
	.align		4
.L_136:
        /*0008*/ 	.byte	0x04, 0x17
        /*000a*/ 	.short	(.L_138 - .L_137)
.L_137:
        /*000c*/ 	.word	0x00000000
        /*0010*/ 	.short	0x0003
        /*0012*/ 	.short	0x0014
        /*0014*/ 	.byte	0x00, 0xf0, 0x05, 0x00


	//----- nvinfo : EIATTR_KPARAM_INFO
	.align		4
.L_138:
        /*0018*/ 	.byte	0x04, 0x17
        /*001a*/ 	.short	(.L_140 - .L_139)
.L_139:
        /*001c*/ 	.word	0x00000000
        /*0020*/ 	.short	0x0002
        /*0022*/ 	.short	0x0010
        /*0024*/ 	.byte	0x00, 0xf0, 0x11, 0x00


	//----- nvinfo : EIATTR_KPARAM_INFO
	.align		4
.L_140:
        /*0028*/ 	.byte	0x04, 0x17
        /*002a*/ 	.short	(.L_142 - .L_141)
.L_141:
        /*002c*/ 	.word	0x00000000
        /*0030*/ 	.short	0x0001
        /*0032*/ 	.short	0x0008
        /*0034*/ 	.byte	0x00, 0xf5, 0x21, 0x00


	//----- nvinfo : EIATTR_KPARAM_INFO
	.align		4
.L_142:
        /*0038*/ 	.byte	0x04, 0x17
        /*003a*/ 	.short	(.L_144 - .L_143)
.L_143:
        /*003c*/ 	.word	0x00000000
        /*0040*/ 	.short	0x0000
        /*0042*/ 	.short	0x0000
        /*0044*/ 	.byte	0x00, 0xf5, 0x21, 0x00


	//----- nvinfo : EIATTR_SPARSE_MMA_MASK
	.align		4
.L_144:
        /*0048*/ 	.byte	0x03, 0x50
        /*004a*/ 	.short	0x0000


	//----- nvinfo : EIATTR_MAXREG_COUNT
	.align		4
        /*004c*/ 	.byte	0x03, 0x1b
        /*004e*/ 	.short	0x00ff


	//----- nvinfo : EIATTR_NUM_BARRIERS
	.align		4
        /*0050*/ 	.byte	0x02, 0x4c
        /*0052*/ 	.byte	0x01
	.zero		1


	//----- nvinfo : EIATTR_MERCURY_ISA_VERSION
	.align		4
        /*0054*/ 	.byte	0x03, 0x5f
        /*0056*/ 	.short	0x0101


	//----- nvinfo : EIATTR_COOP_GROUP_MASK_REGIDS
	.align		4
        /*0058*/ 	.byte	0x04, 0x29
        /*005a*/ 	.short	(.L_146 - .L_145)


	//   ....[0]....
.L_145:
        /*005c*/ 	.word	0xffffffff


	//   ....[1]....
        /*0060*/ 	.word	0xffffffff


	//   ....[2]....
        /*0064*/ 	.word	0xffffffff


	//   ....[3]....
        /*0068*/ 	.word	0xffffffff


	//   ....[4]....
        /*006c*/ 	.word	0xffffffff


	//   ....[5]....
        /*0070*/ 	.word	0xffffffff


	//   ....[6]....
        /*0074*/ 	.word	0xffffffff


	//   ....[7]....
        /*0078*/ 	.word	0xffffffff


	//   ....[8]....
        /*007c*/ 	.word	0xffffffff


	//   ....[9]....
        /*0080*/ 	.word	0xffffffff


	//   ....[10]....
        /*0084*/ 	.word	0xffffffff


	//   ....[11]....
        /*0088*/ 	.word	0xffffffff


	//   ....[12]....
        /*008c*/ 	.word	0xffffffff


	//   ....[13]....
        /*0090*/ 	.word	0xffffffff


	//   ....[14]....
        /*0094*/ 	.word	0xffffffff


	//   ....[15]....
        /*0098*/ 	.word	0xffffffff


	//   ....[16]....
        /*009c*/ 	.word	0xffffffff


	//   ....[17]....
        /*00a0*/ 	.word	0xffffffff


	//   ....[18]....
        /*00a4*/ 	.word	0xffffffff


	//   ....[19]....
        /*00a8*/ 	.word	0xffffffff


	//   ....[20]....
        /*00ac*/ 	.word	0xffffffff


	//   ....[21]....
        /*00b0*/ 	.word	0xffffffff


	//   ....[22]....
        /*00b4*/ 	.word	0xffffffff


	//   ....[23]....
        /*00b8*/ 	.word	0xffffffff


	//   ....[24]....
        /*00bc*/ 	.word	0xffffffff


	//   ....[25]....
        /*00c0*/ 	.word	0xffffffff


	//   ....[26]....
        /*00c4*/ 	.word	0xffffffff


	//   ....[27]....
        /*00c8*/ 	.word	0xffffffff


	//   ....[28]....
        /*00cc*/ 	.word	0xffffffff


	//   ....[29]....
        /*00d0*/ 	.word	0xffffffff


	//   ....[30]....
        /*00d4*/ 	.word	0xffffffff


	//   ....[31]....
        /*00d8*/ 	.word	0xffffffff


	//   ....[32]....
        /*00dc*/ 	.word	0xffffffff


	//   ....[33]....
        /*00e0*/ 	.word	0xffffffff


	//   ....[34]....
        /*00e4*/ 	.word	0xffffffff


	//   ....[35]....
        /*00e8*/ 	.word	0xffffffff


	//   ....[36]....
        /*00ec*/ 	.word	0xffffffff


	//   ....[37]....
        /*00f0*/ 	.word	0xffffffff


	//   ....[38]....
        /*00f4*/ 	.word	0xffffffff


	//   ....[39]....
        /*00f8*/ 	.word	0xffffffff


	//   ....[40]....
        /*00fc*/ 	.word	0xffffffff


	//   ....[41]....
        /*0100*/ 	.word	0xffffffff


	//   ....[42]....
        /*0104*/ 	.word	0xffffffff


	//   ....[43]....
        /*0108*/ 	.word	0xffffffff


	//   ....[44]....
        /*010c*/ 	.word	0xffffffff


	//   ....[45]....
        /*0110*/ 	.word	0xffffffff


	//   ....[46]....
        /*0114*/ 	.word	0xffffffff


	//   ....[47]....
        /*0118*/ 	.word	0xffffffff


	//   ....[48]....
        /*011c*/ 	.word	0xffffffff


	//   ....[49]....
        /*0120*/ 	.word	0xffffffff


	//   ....[50]....
        /*0124*/ 	.word	0xffffffff


	//   ....[51]....
        /*0128*/ 	.word	0xffffffff


	//   ....[52]....
        /*012c*/ 	.word	0xffffffff


	//   ....[53]....
        /*0130*/ 	.word	0xffffffff


	//   ....[54]....
        /*0134*/ 	.word	0xffffffff


	//   ....[55]....
        /*0138*/ 	.word	0xffffffff


	//   ....[56]....
        /*013c*/ 	.word	0xffffffff


	//   ....[57]....
        /*0140*/ 	.word	0xffffffff


	//   ....[58]....
        /*0144*/ 	.word	0xffffffff


	//   ....[59]....
        /*0148*/ 	.word	0xffffffff


	//----- nvinfo : EIATTR_COOP_GROUP_INSTR_OFFSETS
	.align		4
.L_146:
        /*014c*/ 	.byte	0x04, 0x28
        /*014e*/ 	.short	(.L_148 - .L_147)


	//   ....[0]....
.L_147:
        /*0150*/ 	.word	0x00000b70


	//   ....[1]....
        /*0154*/ 	.word	0x00000ba0


	//   ....[2]....
        /*0158*/ 	.word	0x00000bc0


	//   ....[3]....
        /*015c*/ 	.word	0x00000bd0


	//   ....[4]....
        /*0160*/ 	.word	0x00000d60


	//   ....[5]....
        /*0164*/ 	.word	0x00000d90


	//   ....[6]....
        /*0168*/ 	.word	0x00000dc0


	//   ....[7]....
        /*016c*/ 	.word	0x00000de0


	//   ....[8]....
        /*0170*/ 	.word	0x00000f60


	//   ....[9]....
        /*0174*/ 	.word	0x00000f90


	//   ....[10]....
        /*0178*/ 	.word	0x00000fc0


	//   ....[11]....
        /*017c*/ 	.word	0x00000fe0


	//   ....[12]....
        /*0180*/ 	.word	0x00001160


	//   ....[13]....
        /*0184*/ 	.word	0x00001190


	//   ....[14]....
        /*0188*/ 	.word	0x000011c0


	//   ....[15]....
        /*018c*/ 	.word	0x000011e0


	//   ....[16]....
        /*0190*/ 	.word	0x00001360


	//   ....[17]....
        /*0194*/ 	.word	0x00001390


	//   ....[18]....
        /*0198*/ 	.word	0x000013c0


	//   ....[19]....
        /*019c*/ 	.word	0x000013e0


	//   ....[20]....
        /*01a0*/ 	.word	0x00002140


	//   ....[21]....
        /*01a4*/ 	.word	0x00002150


	//   ....[22]....
        /*01a8*/ 	.word	0x00002160


	//   ....[23]....
        /*01ac*/ 	.word	0x00002180


	//   ....[24]....
        /*01b0*/ 	.word	0x00002300


	//   ....[25]....
        /*01b4*/ 	.word	0x00002340


	//   ....[26]....
        /*01b8*/ 	.word	0x00002370


	//   ....[27]....
        /*01bc*/ 	.word	0x00002390


	//   ....[28]....
        /*01c0*/ 	.word	0x00002510


	//   ....[29]....
        /*01c4*/ 	.word	0x00002550


	//   ....[30]....
        /*01c8*/ 	.word	0x00002580


	//   ....[31]....
        /*01cc*/ 	.word	0x000025a0


	//   ....[32]....
        /*01d0*/ 	.word	0x00002720


	//   ....[33]....
        /*01d4*/ 	.word	0x00002760


	//   ....[34]....
        /*01d8*/ 	.word	0x00002790


	//   ....[35]....
        /*01dc*/ 	.word	0x000027b0


	//   ....[36]....
        /*01e0*/ 	.word	0x00002930


	//   ....[37]....
        /*01e4*/ 	.word	0x00002970


	//   ....[38]....
        /*01e8*/ 	.word	0x000029a0


	//   ....[39]....
        /*01ec*/ 	.word	0x000029c0


	//   ....[40]....
        /*01f0*/ 	.word	0x00005760


	//   ....[41]....
        /*01f4*/ 	.word	0x00005790


	//   ....[42]....
        /*01f8*/ 	.word	0x000057b0


	//   ....[43]....
        /*01fc*/ 	.word	0x000057c0


	//   ....[44]....
        /*0200*/ 	.word	0x00005950


	//   ....[45]....
        /*0204*/ 	.word	0x00005980


	//   ....[46]....
        /*0208*/ 	.word	0x000059b0


	//   ....[47]....
        /*020c*/ 	.word	0x000059d0


	//   ....[48]....
        /*0210*/ 	.word	0x00005b50


	//   ....[49]....
        /*0214*/ 	.word	0x00005b80


	//   ....[50]....
        /*0218*/ 	.word	0x00005bb0


	//   ....[51]....
        /*021c*/ 	.word	0x00005bd0


	//   ....[52]....
        /*0220*/ 	.word	0x00005d50


	//   ....[53]....
        /*0224*/ 	.word	0x00005d80


	//   ....[54]....
        /*0228*/ 	.word	0x00005db0


	//   ....[55]....
        /*022c*/ 	.word	0x00005dd0


	//   ....[56]....
        /*0230*/ 	.word	0x00005f50


	//   ....[57]....
        /*0234*/ 	.word	0x00005f80


	//   ....[58]....
        /*0238*/ 	.word	0x00005fb0


	//   ....[59]....
        /*023c*/ 	.word	0x00005fd0


	//----- nvinfo : EIATTR_VRC_CTA_INIT_COUNT
	.align		4
.L_148:
        /*0240*/ 	.byte	0x02, 0x4a
	.zero		1
	.zero		1


	//----- nvinfo : EIATTR_EXIT_INSTR_OFFSETS
	.align		4
        /*0244*/ 	.byte	0x04, 0x1c
        /*0246*/ 	.short	(.L_150 - .L_149)


	//   ....[0]....
.L_149:
        /*0248*/ 	.word	0x00000030


	//   ....[1]....
        /*024c*/ 	.word	0x00006c70


	//   ....[2]....
        /*0250*/ 	.word	0x00006cb0


	//----- nvinfo : EIATTR_MAX_THREADS
	.align		4
.L_150:
        /*0254*/ 	.byte	0x04, 0x05
        /*0256*/ 	.short	(.L_152 - .L_151)
.L_151:
        /*0258*/ 	.word	0x00000100
        /*025c*/ 	.word	0x00000001
        /*0260*/ 	.word	0x00000001


	//----- nvinfo : EIATTR_CRS_STACK_SIZE
	.align		4
.L_152:
        /*0264*/ 	.byte	0x04, 0x1e
        /*0266*/ 	.short	(.L_154 - .L_153)
.L_153:
        /*0268*/ 	.word	0x00000000


	//----- nvinfo : EIATTR_CBANK_PARAM_SIZE
	.align		4
.L_154:
        /*026c*/ 	.byte	0x03, 0x19
        /*026e*/ 	.short	0x0015


	//----- nvinfo : EIATTR_PARAM_CBANK
	.align		4
        /*0270*/ 	.byte	0x04, 0x0a
        /*0272*/ 	.short	(.L_156 - .L_155)
	.align		4
.L_155:
        /*0274*/ 	.word	index@(.nv.constant0._ZN6thrust24THRUST_300001_SM_1000_NS8cuda_cub4core6detail13_kernel_agentINS1_8__reduce11ReduceAgentIPN4cuda3std3__45tupleIJdlEEESC_SB_lNS1_9__extrema9arg_max_fIdl19doubleAbsComparatorEEEEJSC_SC_iSG_EEEvDpT0_)
        /*0278*/ 	.short	0x0380
        /*027a*/ 	.short	0x0015


	//----- nvinfo : EIATTR_SW_WAR
	.align		4
.L_156:
        /*027c*/ 	.byte	0x04, 0x36
        /*027e*/ 	.short	(.L_158 - .L_157)
.L_157:
        /*0280*/ 	.word	0x00000008
.L_158:


//--------------------- .nv.info._ZN6thrust24THRUST_300001_SM_1000_NS8cuda_cub4core6detail13_kernel_agentINS1_8__reduce10DrainAgentIlEEJN3cub18CUB_300001_SM_10009GridQueueIyEElEEEvDpT0_ --------------------------
	.section	.nv.info._ZN6thrust24THRUST_300001_SM_1000_NS8cuda_cub4core6detail13_kernel_agentINS1_8__reduce10DrainAgentIlEEJN3cub18CUB_300001_SM_10009GridQueueIyEElEEEvDpT0_,"",@"SHT_CUDA_INFO"
	.sectionflags	@""
	.align	4


	//----- nvinfo : EIATTR_CUDA_API_VERSION
	.align		4
        /*0000*/ 	.byte	0x04, 0x37
        /*0002*/ 	.short	(.L_160 - .L_159)
.L_159:
        /*0004*/ 	.word	0x00000082


	//----- nvinfo : EIATTR_KPARAM_INFO
	.align		4
.L_160:
        /*0008*/ 	.byte	0x04, 0x17
        /*000a*/ 	.short	(.L_162 - .L_161)
.L_161:
        /*000c*/ 	.word	0x00000000
        /*0010*/ 	.short	0x0001
        /*0012*/ 	.short	0x0008
        /*0014*/ 	.byte	0x00, 0xf0, 0x21, 0x00


	//----- nvinfo : EIATTR_KPARAM_INFO
	.align		4
.L_162:
        /*0018*/ 	.byte	0x04, 0x17
        /*001a*/ 	.short	(.L_164 - .L_163)
.L_163:
        /*001c*/ 	.word	0x00000000
        /*0020*/ 	.short	0x0000
        /*0022*/ 	.short	0x0000
        /*0024*/ 	.byte	0x00, 0xf0, 0x21, 0x00


	//----- nvinfo : EIATTR_SPARSE_MMA_MASK
	.align		4
.L_164:
        /*0028*/ 	.byte	0x03, 0x50
        /*002a*/ 	.short	0x0000


	//----- nvinfo : EIATTR_MAXREG_COUNT
	.align		4
        /*002c*/ 	.byte	0x03, 0x1b
        /*002e*/ 	.short	0x00ff


	//----- nvinfo : EIATTR_MERCURY_ISA_VERSION
	.align		4
        /*0030*/ 	.byte	0x03, 0x5f
        /*0032*/ 	.short	0x0101


	//----- nvinfo : EIATTR_VRC_CTA_INIT_COUNT
	.align		4
        /*0034*/ 	.byte	0x02, 0x4a
	.zero		1
	.zero		1


	//----- nvinfo : EIATTR_EXIT_INSTR_OFFSETS
	.align		4
        /*0038*/ 	.byte	0x04, 0x1c
        /*003a*/ 	.short	(.L_166 - .L_165)


	//   ....[0]....
.L_165:
        /*003c*/ 	.word	0x00000060


	//----- nvinfo : EIATTR_MAX_THREADS
	.align		4
.L_166:
        /*0040*/ 	.byte	0x04, 0x05
        /*0042*/ 	.short	(.L_168 - .L_167)
.L_167:
        /*0044*/ 	.word	0x00000001
        /*0048*/ 	.word	0x00000001
        /*004c*/ 	.word	0x00000001


	//----- nvinfo : EIATTR_CBANK_PARAM_SIZE
	.align		4
.L_168:
        /*0050*/ 	.byte	0x03, 0x19
        /*0052*/ 	.short	0x0010


	//----- nvinfo : EIATTR_PARAM_CBANK
	.align		4
        /*0054*/ 	.byte	0x04, 0x0a
        /*0056*/ 	.short	(.L_170 - .L_169)
	.align		4
.L_169:
        /*0058*/ 	.word	index@(.nv.constant0._ZN6thrust24THRUST_300001_SM_1000_NS8cuda_cub4core6detail13_kernel_agentINS1_8__reduce10DrainAgentIlEEJN3cub18CUB_300001_SM_10009GridQueueIyEElEEEvDpT0_)
        /*005c*/ 	.short	0x0380
        /*005e*/ 	.short	0x0010


	//----- nvinfo : EIATTR_SW_WAR
	.align		4
.L_170:
        /*0060*/ 	.byte	0x04, 0x36
        /*0062*/ 	.short	(.L_172 - .L_171)
.L_171:
        /*0064*/ 	.word	0x00000008
.L_172:


//--------------------- .nv.info._ZN6thrust24THRUST_300001_SM_1000_NS8cuda_cub4core6detail13_kernel_agentINS1_8__reduce11ReduceAgentINS0_12zip_iteratorIN4cuda3std3__45tupleIJNS0_10device_ptrIdEENS0_17counting_iteratorIlNS0_11use_defaultESF_SF_EEEEEEEPNSB_IJdlEEESJ_lNS1_9__extrema9arg_max_fIdl19doubleAbsComparatorEEEEJSI_SK_lN3cub18CUB_300001_SM_100013GridEvenShareIlEENSR_9GridQueueIyEESO_EEEvDpT0_ --------------------------
	.section	.nv.info._ZN6thrust24THRUST_300001_SM_1000_NS8cuda_cub4core6detail13_kernel_agentINS1_8__reduce11ReduceAgentINS0_12zip_iteratorIN4cuda3std3__45tupleIJNS0_10device_ptrIdEENS0_17counting_iteratorIlNS0_11use_defaultESF_SF_EEEEEEEPNSB_IJdlEEESJ_lNS1_9__extrema9arg_max_fIdl19doubleAbsComparatorEEEEJSI_SK_lN3cub18CUB_300001_SM_100013GridEvenShareIlEENSR_9GridQueueIyEESO_EEEvDpT0_,"",@"SHT_CUDA_INFO"
	.sectionflags	@""
	.align	4


	//----- nvinfo : EIATTR_CUDA_API_VERSION
	.align		4
        /*0000*/ 	.byte	0x04, 0x37
        /*0002*/ 	.short	(.L_174 - .L_173)
.L_173:
        /*0004*/ 	.word	0x00000082


	//----- nvinfo : EIATTR_KPARAM_INFO
	.align		4
.L_174:
        /*0008*/ 	.byte	0x04, 0x17
        /*000a*/ 	.short	(.L_176 - .L_175)
.L_175:
        /*000c*/ 	.word	0x00000000
        /*0010*/ 	.short	0x0005
        /*0012*/ 	.short	0x0070
        /*0014*/ 	.byte	0x00, 0xf0, 0x05, 0x00


	//----- nvinfo : EIATTR_KPARAM_INFO
	.align		4
.L_176:
        /*0018*/ 	.byte	0x04, 0x17
        /*001a*/ 	.short	(.L_178 - .L_177)
.L_177:
        /*001c*/ 	.word	0x00000000
        /*0020*/ 	.short	0x0004
        /*0022*/ 	.short	0x0068
        /*0024*/ 	.byte	0x00, 0xf0, 0x21, 0x00


	//----- nvinfo : EIATTR_KPARAM_INFO
	.align		4
.L_178:
        /*0028*/ 	.byte	0x04, 0x17
        /*002a*/ 	.short	(.L_180 - .L_179)
.L_179:
        /*002c*/ 	.word	0x00000000
        /*0030*/ 	.short	0x0003
        /*0032*/ 	.short	0x0020
        /*0034*/ 	.byte	0x00, 0xf0, 0x21, 0x01


	//----- nvinfo : EIATTR_KPARAM_INFO
	.align		4
.L_180:
        /*0038*/ 	.byte	0x04, 0x17
        /*003a*/ 	.short	(.L_182 - .L_181)
.L_181:
        /*003c*/ 	.word	0x00000000
        /*0040*/ 	.short	0x0002
        /*0042*/ 	.short	0x0018
        /*0044*/ 	.byte	0x00, 0xf0, 0x21, 0x00


	//----- nvinfo : EIATTR_KPARAM_INFO
	.align		4
.L_182:
        /*0048*/ 	.byte	0x04, 0x17
        /*004a*/ 	.short	(.L_184 - .L_183)
.L_183:
        /*004c*/ 	.word	0x00000000
        /*0050*/ 	.short	0x0001
        /*0052*/ 	.short	0x0010
        /*0054*/ 	.byte	0x00, 0xf5, 0x21, 0x00


	//----- nvinfo : EIATTR_KPARAM_INFO
	.align		4
.L_184:
        /*0058*/ 	.byte	0x04, 0x17
        /*005a*/ 	.short	(.L_186 - .L_185)
.L_185:
        /*005c*/ 	.word	0x00000000
        /*0060*/ 	.short	0x0000
        /*0062*/ 	.short	0x0000
        /*0064*/ 	.byte	0x00, 0xf0, 0x41, 0x00


	//----- nvinfo : EIATTR_SPARSE_MMA_MASK
	.align		4
.L_186:
        /*0068*/ 	.byte	0x03, 0x50
        /*006a*/ 	.short	0x0000


	//----- nvinfo : EIATTR_MAXREG_COUNT
	.align		4
        /*006c*/ 	.byte	0x03, 0x1b
        /*006e*/ 	.short	0x00ff


	//----- nvinfo : EIATTR_NUM_BARRIERS
	.align		4
        /*0070*/ 	.byte	0x02, 0x4c
        /*0072*/ 	.byte	0x01
	.zero		1


	//----- nvinfo : EIATTR_MERCURY_ISA_VERSION
	.align		4
        /*0074*/ 	.byte	0x03, 0x5f
        /*0076*/ 	.short	0x0101


	//----- nvinfo : EIATTR_COOP_GROUP_MASK_REGIDS
	.align		4
        /*0078*/ 	.byte	0x04, 0x29
        /*007a*/ 	.short	(.L_188 - .L_187)


	//   ....[0]....
.L_187:
        /*007c*/ 	.word	0xffffffff


	//   ....[1]....
        /*0080*/ 	.word	0xffffffff


	//   ....[2]....
        /*0084*/ 	.word	0xffffffff


	//   ....[3]....
        /*0088*/ 	.word	0xffffffff


	//   ....[4]....
        /*008c*/ 	.word	0xffffffff


	//   ....[5]....
        /*0090*/ 	.word	0xffffffff


	//   ....[6]....
        /*0094*/ 	.word	0xffffffff


	//   ....[7]....
        /*0098*/ 	.word	0xffffffff


	//   ....[8]....
        /*009c*/ 	.word	0xffffffff


	//   ....[9]....
        /*00a0*/ 	.word	0xffffffff


	//   ....[10]....
        /*00a4*/ 	.word	0xffffffff


	//   ....[11]....
        /*00a8*/ 	.word	0xffffffff


	//   ....[12]....
        /*00ac*/ 	.word	0xffffffff


	//   ....[13]....
        /*00b0*/ 	.word	0xffffffff


	//   ....[14]....
        /*00b4*/ 	.word	0xffffffff


	//   ....[15]....
        /*00b8*/ 	.word	0xffffffff


	//   ....[16]....
        /*00bc*/ 	.word	0xffffffff


	//   ....[17]....
        /*00c0*/ 	.word	0xffffffff


	//   ....[18]....
        /*00c4*/ 	.word	0xffffffff


	//   ....[19]....
        /*00c8*/ 	.word	0xffffffff


	//   ....[20]....
        /*00cc*/ 	.word	0xffffffff


	//   ....[21]....
        /*00d0*/ 	.word	0xffffffff


	//   ....[22]....
        /*00d4*/ 	.word	0xffffffff


	//   ....[23]....
        /*00d8*/ 	.word	0xffffffff


	//   ....[24]....
        /*00dc*/ 	.word	0xffffffff


	//   ....[25]....
        /*00e0*/ 	.word	0xffffffff


	//   ....[26]....
        /*00e4*/ 	.word	0xffffffff


	//   ....[27]....
        /*00e8*/ 	.word	0xffffffff


	//   ....[28]....
        /*00ec*/ 	.word	0xffffffff


	//   ....[29]....
        /*00f0*/ 	.word	0xffffffff


	//   ....[30]....
        /*00f4*/ 	.word	0xffffffff


	//   ....[31]....
        /*00f8*/ 	.word	0xffffffff


	//   ....[32]....
        /*00fc*/ 	.word	0xffffffff


	//   ....[33]....
        /*0100*/ 	.word	0xffffffff


	//   ....[34]....
        /*0104*/ 	.word	0xffffffff


	//   ....[35]....
        /*0108*/ 	.word	0xffffffff


	//   ....[36]....
        /*010c*/ 	.word	0xffffffff


	//   ....[37]....
        /*0110*/ 	.word	0xffffffff


	//   ....[38]....
        /*0114*/ 	.word	0xffffffff


	//   ....[39]....
        /*0118*/ 	.word	0xffffffff


	//   ....[40]....
        /*011c*/ 	.word	0xffffffff


	//   ....[41]....
        /*0120*/ 	.word	0xffffffff


	//   ....[42]....
        /*0124*/ 	.word	0xffffffff


	//   ....[43]....
        /*0128*/ 	.word	0xffffffff


	//   ....[44]....
        /*012c*/ 	.word	0xffffffff


	//   ....[45]....
        /*0130*/ 	.word	0xffffffff


	//   ....[46]....
        /*0134*/ 	.word	0xffffffff


	//   ....[47]....
        /*0138*/ 	.word	0xffffffff


	//   ....[48]....
        /*013c*/ 	.word	0xffffffff


	//   ....[49]....
        /*0140*/ 	.word	0xffffffff


	//   ....[50]....
        /*0144*/ 	.word	0xffffffff


	//   ....[51]....
        /*0148*/ 	.word	0xffffffff


	//   ....[52]....
        /*014c*/ 	.word	0xffffffff


	//   ....[53]....
        /*0150*/ 	.word	0xffffffff


	//   ....[54]....
        /*0154*/ 	.word	0xffffffff


	//   ....[55]....
        /*0158*/ 	.word	0xffffffff


	//   ....[56]....
        /*015c*/ 	.word	0xffffffff


	//   ....[57]....
        /*0160*/ 	.word	0xffffffff


	//   ....[58]....
        /*0164*/ 	.word	0xffffffff


	//   ....[59]....
        /*0168*/ 	.word	0xffffffff


	//----- nvinfo : EIATTR_COOP_GROUP_INSTR_OFFSETS
	.align		4
.L_188:
        /*016c*/ 	.byte	0x04, 0x28
        /*016e*/ 	.short	(.L_190 - .L_189)


	//   ....[0]....
.L_189:
        /*0170*/ 	.word	0x00000d70


	//   ....[1]....
        /*0174*/ 	.word	0x00000da0


	//   ....[2]....
        /*0178*/ 	.word	0x00000dc0


	//   ....[3]....
        /*017c*/ 	.word	0x00000dd0


	//   ....[4]....
        /*0180*/ 	.word	0x00000f60


	//   ....[5]....
        /*0184*/ 	.word	0x00000f90


	//   ....[6]....
        /*0188*/ 	.word	0x00000fc0


	//   ....[7]....
        /*018c*/ 	.word	0x00000fe0


	//   ....[8]....
        /*0190*/ 	.word	0x00001160


	//   ....[9]....
        /*0194*/ 	.word	0x00001190


	//   ....[10]....
        /*0198*/ 	.word	0x000011c0


	//   ....[11]....
        /*019c*/ 	.word	0x000011e0


	//   ....[12]....
        /*01a0*/ 	.word	0x00001360


	//   ....[13]....
        /*01a4*/ 	.word	0x00001390


	//   ....[14]....
        /*01a8*/ 	.word	0x000013c0


	//   ....[15]....
        /*01ac*/ 	.word	0x000013e0


	//   ....[16]....
        /*01b0*/ 	.word	0x00001560


	//   ....[17]....
        /*01b4*/ 	.word	0x00001590


	//   ....[18]....
        /*01b8*/ 	.word	0x000015c0


	//   ....[19]....
        /*01bc*/ 	.word	0x000015e0


	//   ....[20]....
        /*01c0*/ 	.word	0x00002340


	//   ....[21]....
        /*01c4*/ 	.word	0x00002350


	//   ....[22]....
        /*01c8*/ 	.word	0x00002360


	//   ....[23]....
        /*01cc*/ 	.word	0x00002380


	//   ....[24]....
        /*01d0*/ 	.word	0x00002500


	//   ....[25]....
        /*01d4*/ 	.word	0x00002540


	//   ....[26]....
        /*01d8*/ 	.word	0x00002570


	//   ....[27]....
        /*01dc*/ 	.word	0x00002590


	//   ....[28]....
        /*01e0*/ 	.word	0x00002710


	//   ....[29]....
        /*01e4*/ 	.word	0x00002750


	//   ....[30]....
        /*01e8*/ 	.word	0x00002780


	//   ....[31]....
        /*01ec*/ 	.word	0x000027a0


	//   ....[32]....
        /*01f0*/ 	.word	0x00002920


	//   ....[33]....
        /*01f4*/ 	.word	0x00002960


	//   ....[34]....
        /*01f8*/ 	.word	0x00002990


	//   ....[35]....
        /*01fc*/ 	.word	0x000029b0


	//   ....[36]....
        /*0200*/ 	.word	0x00002b30


	//   ....[37]....
        /*0204*/ 	.word	0x00002b70


	//   ....[38]....
        /*0208*/ 	.word	0x00002ba0


	//   ....[39]....
        /*020c*/ 	.word	0x00002bc0


	//   ....[40]....
        /*0210*/ 	.word	0x000053c0


	//   ....[41]....
        /*0214*/ 	.word	0x000053f0


	//   ....[42]....
        /*0218*/ 	.word	0x00005410


	//   ....[43]....
        /*021c*/ 	.word	0x00005420


	//   ....[44]....
        /*0220*/ 	.word	0x000055b0


	//   ....[45]....
        /*0224*/ 	.word	0x000055e0


	//   ....[46]....
        /*0228*/ 	.word	0x00005610


	//   ....[47]....
        /*022c*/ 	.word	0x00005630


	//   ....[48]....
        /*0230*/ 	.word	0x000057b0


	//   ....[49]....
        /*0234*/ 	.word	0x000057e0


	//   ....[50]....
        /*0238*/ 	.word	0x00005810


	//   ....[51]....
        /*023c*/ 	.word	0x00005830


	//   ....[52]....
        /*0240*/ 	.word	0x000059b0


	//   ....[53]....
        /*0244*/ 	.word	0x000059e0


	//   ....[54]....
        /*0248*/ 	.word	0x00005a10


	//   ....[55]....
        /*024c*/ 	.word	0x00005a30


	//   ....[56]....
        /*0250*/ 	.word	0x00005bb0


	//   ....[57]....
        /*0254*/ 	.word	0x00005be0


	//   ....[58]....
        /*0258*/ 	.word	0x00005c10


	//   ....[59]....
        /*025c*/ 	.word	0x00005c30


	//----- nvinfo : EIATTR_VRC_CTA_INIT_COUNT
	.align		4
.L_190:
        /*0260*/ 	.byte	0x02, 0x4a
	.zero		1
	.zero		1


	//----- nvinfo : EIATTR_EXIT_INSTR_OFFSETS
	.align		4
        /*0264*/ 	.byte	0x04, 0x1c
        /*0266*/ 	.short	(.L_192 - .L_191)


	//   ....[0]....
.L_191:
        /*0268*/ 	.word	0x000068d0


	//   ....[1]....
        /*026c*/ 	.word	0x00006920


	//----- nvinfo : EIATTR_MAX_THREADS
	.align		4
.L_192:
        /*0270*/ 	.byte	0x04, 0x05
        /*0272*/ 	.short	(.L_194 - .L_193)
.L_193:
        /*0274*/ 	.word	0x00000100
        /*0278*/ 	.word	0x00000001
        /*027c*/ 	.word	0x00000001


	//----- nvinfo : EIATTR_CRS_STACK_SIZE
	.align		4
.L_194:
        /*0280*/ 	.byte	0x04, 0x1e
        /*0282*/ 	.short	(.L_196 - .L_195)
.L_195:
        /*0284*/ 	.word	0x00000000


	//----- nvinfo : EIATTR_CBANK_PARAM_SIZE
	.align		4
.L_196:
        /*0288*/ 	.byte	0x03, 0x19
        /*028a*/ 	.short	0x0071


	//----- nvinfo : EIATTR_PARAM_CBANK
	.align		4
        /*028c*/ 	.byte	0x04, 0x0a
        /*028e*/ 	.short	(.L_198 - .L_197)
	.align		4
.L_197:
        /*0290*/ 	.word	index@(.nv.constant0._ZN6thrust24THRUST_300001_SM_1000_NS8cuda_cub4core6detail13_kernel_agentINS1_8__reduce11ReduceAgentINS0_12zip_iteratorIN4cuda3std3__45tupleIJNS0_10device_ptrIdEENS0_17counting_iteratorIlNS0_11use_defaultESF_SF_EEEEEEEPNSB_IJdlEEESJ_lNS1_9__extrema9arg_max_fIdl19doubleAbsComparatorEEEEJSI_SK_lN3cub18CUB_300001_SM_100013GridEvenShareIlEENSR_9GridQueueIyEESO_EEEvDpT0_)
        /*0294*/ 	.short	0x0380
        /*0296*/ 	.short	0x0071


	//----- nvinfo : EIATTR_SW_WAR
	.align		4
.L_198:
        /*0298*/ 	.byte	0x04, 0x36
        /*029a*/ 	.short	(.L_200 - .L_199)
.L_199:
        /*029c*/ 	.word	0x00000008
.L_200:


//--------------------- .nv.info._ZN6thrust24THRUST_300001_SM_1000_NS8cuda_cub4core6detail13_kernel_agentINS1_8__reduce11ReduceAgentINS0_12zip_iteratorIN4cuda3std3__45tupleIJNS0_10device_ptrIdEENS0_17counting_iteratorIlNS0_11use_defaultESF_SF_EEEEEEEPNSB_IJdlEEESJ_lNS1_9__extrema9arg_max_fIdl19doubleAbsComparatorEEEEJSI_SK_lSO_EEEvDpT0_ --------------------------
	.section	.nv.info._ZN6thrust24THRUST_300001_SM_1000_NS8cuda_cub4core6detail13_kernel_agentINS1_8__reduce11ReduceAgentINS0_12zip_iteratorIN4cuda3std3__45tupleIJNS0_10device_ptrIdEENS0_17counting_iteratorIlNS0_11use_defaultESF_SF_EEEEEEEPNSB_IJdlEEESJ_lNS1_9__extrema9arg_max_fIdl19doubleAbsComparatorEEEEJSI_SK_lSO_EEEvDpT0_,"",@"SHT_CUDA_INFO"
	.sectionflags	@""
	.align	4


	//----- nvinfo : EIATTR_CUDA_API_VERSION
	.align		4
        /*0000*/ 	.byte	0x04, 0x37
        /*0002*/ 	.short	(.L_202 - .L_201)
.L_201:
        /*0004*/ 	.word	0x00000082


	//----- nvinfo : EIATTR_KPARAM_INFO
	.align		4
.L_202:
        /*0008*/ 	.byte	0x04, 0x17
        /*000a*/ 	.short	(.L_204 - .L_203)
.L_203:
        /*000c*/ 	.word	0x00000000
        /*0010*/ 	.short	0x0003
        /*0012*/ 	.short	0x0020
        /*0014*/ 	.byte	0x00, 0xf0, 0x05, 0x00


	//----- nvinfo : EIATTR_KPARAM_INFO
	.align		4
.L_204:
        /*0018*/ 	.byte	0x04, 0x17
        /*001a*/ 	.short	(.L_206 - .L_205)
.L_205:
        /*001c*/ 	.word	0x00000000
        /*0020*/ 	.short	0x0002
        /*0022*/ 	.short	0x0018
        /*0024*/ 	.byte	0x00, 0xf0, 0x21, 0x00


	//----- nvinfo : EIATTR_KPARAM_INFO
	.align		4
.L_206:
        /*0028*/ 	.byte	0x04, 0x17
        /*002a*/ 	.short	(.L_208 - .L_207)
.L_207:
        /*002c*/ 	.word	0x00000000
        /*0030*/ 	.short	0x0001
        /*0032*/ 	.short	0x0010
        /*0034*/ 	.byte	0x00, 0xf5, 0x21, 0x00


	//----- nvinfo : EIATTR_KPARAM_INFO
	.align		4
.L_208:
        /*0038*/ 	.byte	0x04, 0x17
        /*003a*/ 	.short	(.L_210 - .L_209)
.L_209:
        /*003c*/ 	.word	0x00000000
        /*0040*/ 	.short	0x0000
        /*0042*/ 	.short	0x0000
        /*0044*/ 	.byte	0x00, 0xf0, 0x41, 0x00


	//----- nvinfo : EIATTR_SPARSE_MMA_MASK
	.align		4
.L_210:
        /*0048*/ 	.byte	0x03, 0x50
        /*004a*/ 	.short	0x0000


	//----- nvinfo : EIATTR_MAXREG_COUNT
	.align		4
        /*004c*/ 	.byte	0x03, 0x1b
        /*004e*/ 	.short	0x00ff


	//----- nvinfo : EIATTR_NUM_BARRIERS
	.align		4
        /*0050*/ 	.byte	0x02, 0x4c
        /*0052*/ 	.byte	0x01
	.zero		1


	//----- nvinfo : EIATTR_MERCURY_ISA_VERSION
	.align		4
        /*0054*/ 	.byte	0x03, 0x5f
        /*0056*/ 	.short	0x0101


	//----- nvinfo : EIATTR_COOP_GROUP_MASK_REGIDS
	.align		4
        /*0058*/ 	.byte	0x04, 0x29
        /*005a*/ 	.short	(.L_212 - .L_211)


	//   ....[0]....
.L_211:
        /*005c*/ 	.word	0xffffffff


	//   ....[1]....
        /*0060*/ 	.word	0xffffffff


	//   ....[2]....
        /*0064*/ 	.word	0xffffffff


	//   ....[3]....
        /*0068*/ 	.word	0xffffffff


	//   ....[4]....
        /*006c*/ 	.word	0xffffffff


	//   ....[5]....
        /*0070*/ 	.word	0xffffffff


	//   ....[6]....
        /*0074*/ 	.word	0xffffffff


	//   ....[7]....
        /*0078*/ 	.word	0xffffffff


	//   ....[8]....
        /*007c*/ 	.word	0xffffffff


	//   ....[9]....
        /*0080*/ 	.word	0xffffffff


	//   ....[10]....
        /*0084*/ 	.word	0xffffffff


	//   ....[11]....
        /*0088*/ 	.word	0xffffffff


	//   ....[12]....
        /*008c*/ 	.word	0xffffffff


	//   ....[13]....
        /*0090*/ 	.word	0xffffffff


	//   ....[14]....
        /*0094*/ 	.word	0xffffffff


	//   ....[15]....
        /*0098*/ 	.word	0xffffffff


	//   ....[16]....
        /*009c*/ 	.word	0xffffffff


	//   ....[17]....
        /*00a0*/ 	.word	0xffffffff


	//   ....[18]....
        /*00a4*/ 	.word	0xffffffff


	//   ....[19]....
        /*00a8*/ 	.word	0xffffffff


	//   ....[20]....
        /*00ac*/ 	.word	0xffffffff


	//   ....[21]....
        /*00b0*/ 	.word	0xffffffff


	//   ....[22]....
        /*00b4*/ 	.word	0xffffffff


	//   ....[23]....
        /*00b8*/ 	.word	0xffffffff


	//   ....[24]....
        /*00bc*/ 	.word	0xffffffff


	//   ....[25]....
        /*00c0*/ 	.word	0xffffffff


	//   ....[26]....
        /*00c4*/ 	.word	0xffffffff


	//   ....[27]....
        /*00c8*/ 	.word	0xffffffff


	//   ....[28]....
        /*00cc*/ 	.word	0xffffffff


	//   ....[29]....
        /*00d0*/ 	.word	0xffffffff


	//   ....[30]....
        /*00d4*/ 	.word	0xffffffff


	//   ....[31]....
        /*00d8*/ 	.word	0xffffffff


	//   ....[32]....
        /*00dc*/ 	.word	0xffffffff


	//   ....[33]....
        /*00e0*/ 	.word	0xffffffff


	//   ....[34]....
        /*00e4*/ 	.word	0xffffffff


	//   ....[35]....
        /*00e8*/ 	.word	0xffffffff


	//   ....[36]....
        /*00ec*/ 	.word	0xffffffff


	//   ....[37]....
        /*00f0*/ 	.word	0xffffffff


	//   ....[38]....
        /*00f4*/ 	.word	0xffffffff


	//   ....[39]....
        /*00f8*/ 	.word	0xffffffff


	//   ....[40]....
        /*00fc*/ 	.word	0xffffffff


	//   ....[41]....
        /*0100*/ 	.word	0xffffffff


	//   ....[42]....
        /*0104*/ 	.word	0xffffffff


	//   ....[43]....
        /*0108*/ 	.word	0xffffffff


	//   ....[44]....
        /*010c*/ 	.word	0xffffffff


	//   ....[45]....
        /*0110*/ 	.word	0xffffffff


	//   ....[46]....
        /*0114*/ 	.word	0xffffffff


	//   ....[47]....
        /*0118*/ 	.word	0xffffffff


	//   ....[48]....
        /*011c*/ 	.word	0xffffffff


	//   ....[49]....
        /*0120*/ 	.word	0xffffffff


	//   ....[50]....
        /*0124*/ 	.word	0xffffffff


	//   ....[51]....
        /*0128*/ 	.word	0xffffffff


	//   ....[52]....
        /*012c*/ 	.word	0xffffffff


	//   ....[53]....
        /*0130*/ 	.word	0xffffffff


	//   ....[54]....
        /*0134*/ 	.word	0xffffffff


	//   ....[55]....
        /*0138*/ 	.word	0xffffffff


	//   ....[56]....
        /*013c*/ 	.word	0xffffffff


	//   ....[57]....
        /*0140*/ 	.word	0xffffffff


	//   ....[58]....
        /*0144*/ 	.word	0xffffffff


	//   ....[59]....
        /*0148*/ 	.word	0xffffffff


	//----- nvinfo : EIATTR_COOP_GROUP_INSTR_OFFSETS
	.align		4
.L_212:
        /*014c*/ 	.byte	0x04, 0x28
        /*014e*/ 	.short	(.L_214 - .L_213)


	//   ....[0]....
.L_213:
        /*0150*/ 	.word	0x00000cb0


	//   ....[1]....
        /*0154*/ 	.word	0x00000ce0


	//   ....[2]....
        /*0158*/ 	.word	0x00000d00


	//   ....[3]....
        /*015c*/ 	.word	0x00000d10


	//   ....[4]....
        /*0160*/ 	.word	0x00000ea0


	//   ....[5]....
        /*0164*/ 	.word	0x00000ed0


	//   ....[6]....
        /*0168*/ 	.word	0x00000f00


	//   ....[7]....
        /*016c*/ 	.word	0x00000f20


	//   ....[8]....
        /*0170*/ 	.word	0x000010a0


	//   ....[9]....
        /*0174*/ 	.word	0x000010d0


	//   ....[10]....
        /*0178*/ 	.word	0x00001100


	//   ....[11]....
        /*017c*/ 	.word	0x00001120


	//   ....[12]....
        /*0180*/ 	.word	0x000012a0


	//   ....[13]....
        /*0184*/ 	.word	0x000012d0


	//   ....[14]....
        /*0188*/ 	.word	0x00001300


	//   ....[15]....
        /*018c*/ 	.word	0x00001320


	//   ....[16]....
        /*0190*/ 	.word	0x000014a0


	//   ....[17]....
        /*0194*/ 	.word	0x000014e0


	//   ....[18]....
        /*0198*/ 	.word	0x00001510


	//   ....[19]....
        /*019c*/ 	.word	0x00001520


	//   ....[20]....
        /*01a0*/ 	.word	0x00002280


	//   ....[21]....
        /*01a4*/ 	.word	0x00002290


	//   ....[22]....
        /*01a8*/ 	.word	0x000022a0


	//   ....[23]....
        /*01ac*/ 	.word	0x000022c0


	//   ....[24]....
        /*01b0*/ 	.word	0x00002440


	//   ....[25]....
        /*01b4*/ 	.word	0x00002480


	//   ....[26]....
        /*01b8*/ 	.word	0x000024b0


	//   ....[27]....
        /*01bc*/ 	.word	0x000024d0


	//   ....[28]....
        /*01c0*/ 	.word	0x00002650


	//   ....[29]....
        /*01c4*/ 	.word	0x00002690


	//   ....[30]....
        /*01c8*/ 	.word	0x000026c0


	//   ....[31]....
        /*01cc*/ 	.word	0x000026e0


	//   ....[32]....
        /*01d0*/ 	.word	0x00002860


	//   ....[33]....
        /*01d4*/ 	.word	0x000028a0


	//   ....[34]....
        /*01d8*/ 	.word	0x000028d0


	//   ....[35]....
        /*01dc*/ 	.word	0x000028f0


	//   ....[36]....
        /*01e0*/ 	.word	0x00002a70


	//   ....[37]....
        /*01e4*/ 	.word	0x00002ab0


	//   ....[38]....
        /*01e8*/ 	.word	0x00002ae0


	//   ....[39]....
        /*01ec*/ 	.word	0x00002b00


	//   ....[40]....
        /*01f0*/ 	.word	0x00004f40


	//   ....[41]....
        /*01f4*/ 	.word	0x00004f70


	//   ....[42]....
        /*01f8*/ 	.word	0x00004f90


	//   ....[43]....
        /*01fc*/ 	.word	0x00004fa0


	//   ....[44]....
        /*0200*/ 	.word	0x00005130


	//   ....[45]....
        /*0204*/ 	.word	0x00005160


	//   ....[46]....
        /*0208*/ 	.word	0x00005190


	//   ....[47]....
        /*020c*/ 	.word	0x000051b0


	//   ....[48]....
        /*0210*/ 	.word	0x00005330


	//   ....[49]....
        /*0214*/ 	.word	0x00005360


	//   ....[50]....
        /*0218*/ 	.word	0x00005390


	//   ....[51]....
        /*021c*/ 	.word	0x000053b0


	//   ....[52]....
        /*0220*/ 	.word	0x00005530


	//   ....[53]....
        /*0224*/ 	.word	0x00005560


	//   ....[54]....
        /*0228*/ 	.word	0x00005590


	//   ....[55]....
        /*022c*/ 	.word	0x000055b0


	//   ....[56]....
        /*0230*/ 	.word	0x00005730


	//   ....[57]....
        /*0234*/ 	.word	0x00005760


	//   ....[58]....
        /*0238*/ 	.word	0x00005790


	//   ....[59]....
        /*023c*/ 	.word	0x000057b0


	//----- nvinfo : EIATTR_VRC_CTA_INIT_COUNT
	.align		4
.L_214:
        /*0240*/ 	.byte	0x02, 0x4a
	.zero		1
	.zero		1


	//----- nvinfo : EIATTR_EXIT_INSTR_OFFSETS
	.align		4
        /*0244*/ 	.byte	0x04, 0x1c
        /*0246*/ 	.short	(.L_216 - .L_215)


	//   ....[0]....
.L_215:
        /*0248*/ 	.word	0x00000040


	//   ....[1]....
        /*024c*/ 	.word	0x00006450


	//   ....[2]....
        /*0250*/ 	.word	0x00006490


	//----- nvinfo : EIATTR_MAX_THREADS
	.align		4
.L_216:
        /*0254*/ 	.byte	0x04, 0x05
        /*0256*/ 	.short	(.L_218 - .L_217)
.L_217:
        /*0258*/ 	.word	0x00000100
        /*025c*/ 	.word	0x00000001
        /*0260*/ 	.word	0x00000001


	//----- nvinfo : EIATTR_CRS_STACK_SIZE
	.align		4
.L_218:
        /*0264*/ 	.byte	0x04, 0x1e
        /*0266*/ 	.short	(.L_220 - .L_219)
.L_219:
        /*0268*/ 	.word	0x00000000


	//----- nvinfo : EIATTR_CBANK_PARAM_SIZE
	.align		4
.L_220:
        /*026c*/ 	.byte	0x03, 0x19
        /*026e*/ 	.short	0x0021


	//----- nvinfo : EIATTR_PARAM_CBANK
	.align		4
        /*0270*/ 	.byte	0x04, 0x0a
        /*0272*/ 	.short	(.L_222 - .L_221)
	.align		4
.L_221:
        /*0274*/ 	.word	index@(.nv.constant0._ZN6thrust24THRUST_300001_SM_1000_NS8cuda_cub4core6detail13_kernel_agentINS1_8__reduce11ReduceAgentINS0_12zip_iteratorIN4cuda3std3__45tupleIJNS0_10device_ptrIdEENS0_17counting_iteratorIlNS0_11use_defaultESF_SF_EEEEEEEPNSB_IJdlEEESJ_lNS1_9__extrema9arg_max_fIdl19doubleAbsComparatorEEEEJSI_SK_lSO_EEEvDpT0_)
        /*0278*/ 	.short	0x0380
        /*027a*/ 	.short	0x0021


	//----- nvinfo : EIATTR_SW_WAR
	.align		4
.L_222:
        /*027c*/ 	.byte	0x04, 0x36
        /*027e*/ 	.short	(.L_224 - .L_223)
.L_223:
        /*0280*/ 	.word	0x00000008
.L_224:


//--------------------- .nv.info._ZN6thrust24THRUST_300001_SM_1000_NS8cuda_cub4core6detail13_kernel_agentINS1_8__reduce11ReduceAgentIPN4cuda3std3__45tupleIJdlEEESC_SB_iNS1_9__extrema9arg_max_fIdl19doubleAbsComparatorEEEEJSC_SC_iSG_EEEvDpT0_ --------------------------
	.section	.nv.info._ZN6thrust24THRUST_300001_SM_1000_NS8cuda_cub4core6detail13_kernel_agentINS1_8__reduce11ReduceAgentIPN4cuda3std3__45tupleIJdlEEESC_SB_iNS1_9__extrema9arg_max_fIdl19doubleAbsComparatorEEEEJSC_SC_iSG_EEEvDpT0_,"",@"SHT_CUDA_INFO"
	.sectionflags	@""
	.align	4


	//----- nvinfo : EIATTR_CUDA_API_VERSION
	.align		4
        /*0000*/ 	.byte	0x04, 0x37
        /*0002*/ 	.short	(.L_226 - .L_225)
.L_225:
        /*0004*/ 	.word	0x00000082


	//----- nvinfo : EIATTR_KPARAM_INFO
	.align		4
.L_226:
        /*0008*/ 	.byte	0x04, 0x17
        /*000a*/ 	.short	(.L_228 - .L_227)
.L_227:
        /*000c*/ 	.word	0x00000000
        /*0010*/ 	.short	0x0003
        /*0012*/ 	.short	0x0014
        /*0014*/ 	.byte	0x00, 0xf0, 0x05, 0x00


	//----- nvinfo : EIATTR_KPARAM_INFO
	.align		4
.L_228:
        /*0018*/ 	.byte	0x04, 0x17
        /*001a*/ 	.short	(.L_230 - .L_229)
.L_229:
        /*001c*/ 	.word	0x00000000
        /*0020*/ 	.short	0x0002
        /*0022*/ 	.short	0x0010
        /*0024*/ 	.byte	0x00, 0xf0, 0x11, 0x00


	//----- nvinfo : EIATTR_KPARAM_INFO
	.align		4
.L_230:
        /*0028*/ 	.byte	0x04, 0x17
        /*002a*/ 	.short	(.L_232 - .L_231)
.L_231:
        /*002c*/ 	.word	0x00000000
        /*0030*/ 	.short	0x0001
        /*0032*/ 	.short	0x0008
        /*0034*/ 	.byte	0x00, 0xf5, 0x21, 0x00


	//----- nvinfo : EIATTR_KPARAM_INFO
	.align		4
.L_232:
        /*0038*/ 	.byte	0x04, 0x17
        /*003a*/ 	.short	(.L_234 - .L_233)
.L_233:
        /*003c*/ 	.word	0x00000000
        /*0040*/ 	.short	0x0000
        /*0042*/ 	.short	0x0000
        /*0044*/ 	.byte	0x00, 0xf5, 0x21, 0x00


	//----- nvinfo : EIATTR_SPARSE_MMA_MASK
	.align		4
.L_234:
        /*0048*/ 	.byte	0x03, 0x50
        /*004a*/ 	.short	0x0000


	//----- nvinfo : EIATTR_MAXREG_COUNT
	.align		4
        /*004c*/ 	.byte	0x03, 0x1b
        /*004e*/ 	.short	0x00ff


	//----- nvinfo : EIATTR_NUM_BARRIERS
	.align		4
        /*0050*/ 	.byte	0x02, 0x4c
        /*0052*/ 	.byte	0x01
	.zero		1


	//----- nvinfo : EIATTR_MERCURY_ISA_VERSION
	.align		4
        /*0054*/ 	.byte	0x03, 0x5f
        /*0056*/ 	.short	0x0101


	//----- nvinfo : EIATTR_COOP_GROUP_MASK_REGIDS
	.align		4
        /*0058*/ 	.byte	0x04, 0x29
        /*005a*/ 	.short	(.L_236 - .L_235)


	//   ....[0]....
.L_235:
        /*005c*/ 	.word	0xffffffff


	//   ....[1]....
        /*0060*/ 	.word	0xffffffff


	//   ....[2]....
        /*0064*/ 	.word	0xffffffff


	//   ....[3]....
        /*0068*/ 	.word	0xffffffff


	//   ....[4]....
        /*006c*/ 	.word	0xffffffff


	//   ....[5]....
        /*0070*/ 	.word	0xffffffff


	//   ....[6]....
        /*0074*/ 	.word	0xffffffff


	//   ....[7]....
        /*0078*/ 	.word	0xffffffff


	//   ....[8]....
        /*007c*/ 	.word	0xffffffff


	//   ....[9]....
        /*0080*/ 	.word	0xffffffff


	//   ....[10]....
        /*0084*/ 	.word	0xffffffff


	//   ....[11]....
        /*0088*/ 	.word	0xffffffff


	//   ....[12]....
        /*008c*/ 	.word	0xffffffff


	//   ....[13]....
        /*0090*/ 	.word	0xffffffff


	//   ....[14]....
        /*0094*/ 	.word	0xffffffff


	//   ....[15]....
        /*0098*/ 	.word	0xffffffff


	//   ....[16]....
        /*009c*/ 	.word	0xffffffff


	//   ....[17]....
        /*00a0*/ 	.word	0xffffffff


	//   ....[18]....
        /*00a4*/ 	.word	0xffffffff


	//   ....[19]....
        /*00a8*/ 	.word	0xffffffff


	//   ....[20]....
        /*00ac*/ 	.word	0xffffffff


	//   ....[21]....
        /*00b0*/ 	.word	0xffffffff


	//   ....[22]....
        /*00b4*/ 	.word	0xffffffff


	//   ....[23]....
        /*00b8*/ 	.word	0xffffffff


	//   ....[24]....
        /*00bc*/ 	.word	0xffffffff


	//   ....[25]....
        /*00c0*/ 	.word	0xffffffff


	//   ....[26]....
        /*00c4*/ 	.word	0xffffffff


	//   ....[27]....
        /*00c8*/ 	.word	0xffffffff


	//   ....[28]....
        /*00cc*/ 	.word	0xffffffff


	//   ....[29]....
        /*00d0*/ 	.word	0xffffffff


	//   ....[30]....
        /*00d4*/ 	.word	0xffffffff


	//   ....[31]....
        /*00d8*/ 	.word	0xffffffff


	//   ....[32]....
        /*00dc*/ 	.word	0xffffffff


	//   ....[33]....
        /*00e0*/ 	.word	0xffffffff


	//   ....[34]....
        /*00e4*/ 	.word	0xffffffff


	//   ....[35]....
        /*00e8*/ 	.word	0xffffffff


	//   ....[36]....
        /*00ec*/ 	.word	0xffffffff


	//   ....[37]....
        /*00f0*/ 	.word	0xffffffff


	//   ....[38]....
        /*00f4*/ 	.word	0xffffffff


	//   ....[39]....
        /*00f8*/ 	.word	0xffffffff


	//   ....[40]....
        /*00fc*/ 	.word	0xffffffff


	//   ....[41]....
        /*0100*/ 	.word	0xffffffff


	//   ....[42]....
        /*0104*/ 	.word	0xffffffff


	//   ....[43]....
        /*0108*/ 	.word	0xffffffff


	//   ....[44]....
        /*010c*/ 	.word	0xffffffff


	//   ....[45]....
        /*0110*/ 	.word	0xffffffff


	//   ....[46]....
        /*0114*/ 	.word	0xffffffff


	//   ....[47]....
        /*0118*/ 	.word	0xffffffff


	//   ....[48]....
        /*011c*/ 	.word	0xffffffff


	//   ....[49]....
        /*0120*/ 	.word	0xffffffff


	//   ....[50]....
        /*0124*/ 	.word	0xffffffff


	//   ....[51]....
        /*0128*/ 	.word	0xffffffff


	//   ....[52]....
        /*012c*/ 	.word	0xffffffff


	//   ....[53]....
        /*0130*/ 	.word	0xffffffff


	//   ....[54]....
        /*0134*/ 	.word	0xffffffff


	//   ....[55]....
        /*0138*/ 	.word	0xffffffff


	//   ....[56]....
        /*013c*/ 	.word	0xffffffff


	//   ....[57]....
        /*0140*/ 	.word	0xffffffff


	//   ....[58]....
        /*0144*/ 	.word	0xffffffff


	//   ....[59]....
        /*0148*/ 	.word	0xffffffff


	//----- nvinfo : EIATTR_COOP_GROUP_INSTR_OFFSETS
	.align		4
.L_236:
        /*014c*/ 	.byte	0x04, 0x28
        /*014e*/ 	.short	(.L_238 - .L_237)


	//   ....[0]....
.L_237:
        /*0150*/ 	.word	0x00000b70


	//   ....[1]....
        /*0154*/ 	.word	0x00000ba0


	//   ....[2]....
        /*0158*/ 	.word	0x00000bc0


	//   ....[3]....
        /*015c*/ 	.word	0x00000bd0


	//   ....[4]....
        /*0160*/ 	.word	0x00000d60


	//   ....[5]....
        /*0164*/ 	.word	0x00000d90


	//   ....[6]....
        /*0168*/ 	.word	0x00000dc0


	//   ....[7]....
        /*016c*/ 	.word	0x00000de0


	//   ....[8]....
        /*0170*/ 	.word	0x00000f60


	//   ....[9]....
        /*0174*/ 	.word	0x00000f90


	//   ....[10]....
        /*0178*/ 	.word	0x00000fc0


	//   ....[11]....
        /*017c*/ 	.word	0x00000fe0


	//   ....[12]....
        /*0180*/ 	.word	0x00001160


	//   ....[13]....
        /*0184*/ 	.word	0x00001190


	//   ....[14]....
        /*0188*/ 	.word	0x000011c0


	//   ....[15]....
        /*018c*/ 	.word	0x000011e0


	//   ....[16]....
        /*0190*/ 	.word	0x00001360


	//   ....[17]....
        /*0194*/ 	.word	0x000013a0


	//   ....[18]....
        /*0198*/ 	.word	0x000013d0


	//   ....[19]....
        /*019c*/ 	.word	0x000013e0


	//   ....[20]....
        /*01a0*/ 	.word	0x00002140


	//   ....[21]....
        /*01a4*/ 	.word	0x00002150


	//   ....[22]....
        /*01a8*/ 	.word	0x00002160


	//   ....[23]....
        /*01ac*/ 	.word	0x00002180


	//   ....[24]....
        /*01b0*/ 	.word	0x00002300


	//   ....[25]....
        /*01b4*/ 	.word	0x00002340


	//   ....[26]....
        /*01b8*/ 	.word	0x00002370


	//   ....[27]....
        /*01bc*/ 	.word	0x00002390


	//   ....[28]....
        /*01c0*/ 	.word	0x00002510


	//   ....[29]....
        /*01c4*/ 	.word	0x00002550


	//   ....[30]....
        /*01c8*/ 	.word	0x00002580


	//   ....[31]....
        /*01cc*/ 	.word	0x000025a0


	//   ....[32]....
        /*01d0*/ 	.word	0x00002720


	//   ....[33]....
        /*01d4*/ 	.word	0x00002760


	//   ....[34]....
        /*01d8*/ 	.word	0x00002790


	//   ....[35]....
        /*01dc*/ 	.word	0x000027b0


	//   ....[36]....
        /*01e0*/ 	.word	0x00002930


	//   ....[37]....
        /*01e4*/ 	.word	0x00002970


	//   ....[38]....
        /*01e8*/ 	.word	0x000029b0


	//   ....[39]....
        /*01ec*/ 	.word	0x000029c0


	//   ....[40]....
        /*01f0*/ 	.word	0x00004d80


	//   ....[41]....
        /*01f4*/ 	.word	0x00004db0


	//   ....[42]....
        /*01f8*/ 	.word	0x00004dd0


	//   ....[43]....
        /*01fc*/ 	.word	0x00004de0


	//   ....[44]....
        /*0200*/ 	.word	0x00004f70


	//   ....[45]....
        /*0204*/ 	.word	0x00004fa0


	//   ....[46]....
        /*0208*/ 	.word	0x00004fd0


	//   ....[47]....
        /*020c*/ 	.word	0x00004ff0


	//   ....[48]....
        /*0210*/ 	.word	0x00005170


	//   ....[49]....
        /*0214*/ 	.word	0x000051a0


	//   ....[50]....
        /*0218*/ 	.word	0x000051d0


	//   ....[51]....
        /*021c*/ 	.word	0x000051f0


	//   ....[52]....
        /*0220*/ 	.word	0x00005370


	//   ....[53]....
        /*0224*/ 	.word	0x000053a0


	//   ....[54]....
        /*0228*/ 	.word	0x000053d0


	//   ....[55]....
        /*022c*/ 	.word	0x000053f0


	//   ....[56]....
        /*0230*/ 	.word	0x00005570


	//   ....[57]....
        /*0234*/ 	.word	0x000055a0


	//   ....[58]....
        /*0238*/ 	.word	0x000055d0


	//   ....[59]....
        /*023c*/ 	.word	0x000055f0


	//----- nvinfo : EIATTR_VRC_CTA_INIT_COUNT
	.align		4
.L_238:
        /*0240*/ 	.byte	0x02, 0x4a
	.zero		1
	.zero		1


	//----- nvinfo : EIATTR_EXIT_INSTR_OFFSETS
	.align		4
        /*0244*/ 	.byte	0x04, 0x1c
        /*0246*/ 	.short	(.L_240 - .L_239)


	//   ....[0]....
.L_239:
        /*0248*/ 	.word	0x00000030


	//   ....[1]....
        /*024c*/ 	.word	0x00006290


	//   ....[2]....
        /*0250*/ 	.word	0x000062d0


	//----- nvinfo : EIATTR_MAX_THREADS
	.align		4
.L_240:
        /*0254*/ 	.byte	0x04, 0x05
        /*0256*/ 	.short	(.L_242 - .L_241)
.L_241:
        /*0258*/ 	.word	0x00000100
        /*025c*/ 	.word	0x00000001
        /*0260*/ 	.word	0x00000001


	//----- nvinfo : EIATTR_CRS_STACK_SIZE
	.align		4
.L_242:
        /*0264*/ 	.byte	0x04, 0x1e
        /*0266*/ 	.short	(.L_244 - .L_243)
.L_243:
        /*0268*/ 	.word	0x00000000


	//----- nvinfo : EIATTR_CBANK_PARAM_SIZE
	.align		4
.L_244:
        /*026c*/ 	.byte	0x03, 0x19
        /*026e*/ 	.short	0x0015


	//----- nvinfo : EIATTR_PARAM_CBANK
	.align		4
        /*0270*/ 	.byte	0x04, 0x0a
        /*0272*/ 	.short	(.L_246 - .L_245)
	.align		4
.L_245:
        /*0274*/ 	.word	index@(.nv.constant0._ZN6thrust24THRUST_300001_SM_1000_NS8cuda_cub4core6detail13_kernel_agentINS1_8__reduce11ReduceAgentIPN4cuda3std3__45tupleIJdlEEESC_SB_iNS1_9__extrema9arg_max_fIdl19doubleAbsComparatorEEEEJSC_SC_iSG_EEEvDpT0_)
        /*0278*/ 	.short	0x0380
        /*027a*/ 	.short	0x0015


	//----- nvinfo : EIATTR_SW_WAR
	.align		4
.L_246:
        /*027c*/ 	.byte	0x04, 0x36
        /*027e*/ 	.short	(.L_248 - .L_247)
.L_247:
        /*0280*/ 	.word	0x00000008
.L_248:


//--------------------- .nv.info._ZN6thrust24THRUST_300001_SM_1000_NS8cuda_cub4core6detail13_kernel_agentINS1_8__reduce10DrainAgentIiEEJN3cub18CUB_300001_SM_10009GridQueueIjEEiEEEvDpT0_ --------------------------
	.section	.nv.info._ZN6thrust24THRUST_300001_SM_1000_NS8cuda_cub4core6detail13_kernel_agentINS1_8__reduce10DrainAgentIiEEJN3cub18CUB_300001_SM_10009GridQueueIjEEiEEEvDpT0_,"",@"SHT_CUDA_INFO"
	.sectionflags	@""
	.align	4


	//----- nvinfo : EIATTR_CUDA_API_VERSION
	.align		4
        /*0000*/ 	.byte	0x04, 0x37
        /*0002*/ 	.short	(.L_250 - .L_249)
.L_249:
        /*0004*/ 	.word	0x00000082


	//----- nvinfo : EIATTR_KPARAM_INFO
	.align		4
.L_250:
        /*0008*/ 	.byte	0x04, 0x17
        /*000a*/ 	.short	(.L_252 - .L_251)
.L_251:
        /*000c*/ 	.word	0x00000000
        /*0010*/ 	.short	0x0001
        /*0012*/ 	.short	0x0008
        /*0014*/ 	.byte	0x00, 0xf0, 0x11, 0x00


	//----- nvinfo : EIATTR_KPARAM_INFO
	.align		4
.L_252:
        /*0018*/ 	.byte	0x04, 0x17
        /*001a*/ 	.short	(.L_254 - .L_253)
.L_253:
        /*001c*/ 	.word	0x00000000
        /*0020*/ 	.short	0x0000
        /*0022*/ 	.short	0x0000
        /*0024*/ 	.byte	0x00, 0xf0, 0x21, 0x00


	//----- nvinfo : EIATTR_SPARSE_MMA_MASK
	.align		4
.L_254:
        /*0028*/ 	.byte	0x03, 0x50
        /*002a*/ 	.short	0x0000


	//----- nvinfo : EIATTR_MAXREG_COUNT
	.align		4
        /*002c*/ 	.byte	0x03, 0x1b
        /*002e*/ 	.short	0x00ff


	//----- nvinfo : EIATTR_MERCURY_ISA_VERSION
	.align		4
        /*0030*/ 	.byte	0x03, 0x5f
        /*0032*/ 	.short	0x0101


	//----- nvinfo : EIATTR_VRC_CTA_INIT_COUNT
	.align		4
        /*0034*/ 	.byte	0x02, 0x4a
	.zero		1
	.zero		1


	//----- nvinfo : EIATTR_EXIT_INSTR_OFFSETS
	.align		4
        /*0038*/ 	.byte	0x04, 0x1c
        /*003a*/ 	.short	(.L_256 - .L_255)


	//   ....[0]....
.L_255:
        /*003c*/ 	.word	0x00000060


	//----- nvinfo : EIATTR_MAX_THREADS
	.align		4
.L_256:
        /*0040*/ 	.byte	0x04, 0x05
        /*0042*/ 	.short	(.L_258 - .L_257)
.L_257:
        /*0044*/ 	.word	0x00000001
        /*0048*/ 	.word	0x00000001
        /*004c*/ 	.word	0x00000001


	//----- nvinfo : EIATTR_CBANK_PARAM_SIZE
	.align		4
.L_258:
        /*0050*/ 	.byte	0x03, 0x19
        /*0052*/ 	.short	0x000c


	//----- nvinfo : EIATTR_PARAM_CBANK
	.align		4
        /*0054*/ 	.byte	0x04, 0x0a
        /*0056*/ 	.short	(.L_260 - .L_259)
	.align		4
.L_259:
        /*0058*/ 	.word	index@(.nv.constant0._ZN6thrust24THRUST_300001_SM_1000_NS8cuda_cub4core6detail13_kernel_agentINS1_8__reduce10DrainAgentIiEEJN3cub18CUB_300001_SM_10009GridQueueIjEEiEEEvDpT0_)
        /*005c*/ 	.short	0x0380
        /*005e*/ 	.short	0x000c


	//----- nvinfo : EIATTR_SW_WAR
	.align		4
.L_260:
        /*0060*/ 	.byte	0x04, 0x36
        /*0062*/ 	.short	(.L_262 - .L_261)
.L_261:
        /*0064*/ 	.word	0x00000008
.L_262:


//--------------------- .nv.info._ZN6thrust24THRUST_300001_SM_1000_NS8cuda_cub4core6detail13_kernel_agentINS1_8__reduce11ReduceAgentINS0_12zip_iteratorIN4cuda3std3__45tupleIJNS0_10device_ptrIdEENS0_17counting_iteratorIlNS0_11use_defaultESF_SF_EEEEEEEPNSB_IJdlEEESJ_iNS1_9__extrema9arg_max_fIdl19doubleAbsComparatorEEEEJSI_SK_iN3cub18CUB_300001_SM_100013GridEvenShareIiEENSR_9GridQueueIjEESO_EEEvDpT0_ --------------------------
	.section	.nv.info._ZN6thrust24THRUST_300001_SM_1000_NS8cuda_cub4core6detail13_kernel_agentINS1_8__reduce11ReduceAgentINS0_12zip_iteratorIN4cuda3std3__45tupleIJNS0_10device_ptrIdEENS0_17counting_iteratorIlNS0_11use_defaultESF_SF_EEEEEEEPNSB_IJdlEEESJ_iNS1_9__extrema9arg_max_fIdl19doubleAbsComparatorEEEEJSI_SK_iN3cub18CUB_300001_SM_100013GridEvenShareIiEENSR_9GridQueueIjEESO_EEEvDpT0_,"",@"SHT_CUDA_INFO"
	.sectionflags	@""
	.align	4


	//----- nvinfo : EIATTR_CUDA_API_VERSION
	.align		4
        /*0000*/ 	.byte	0x04, 0x37
        /*0002*/ 	.short	(.L_264 - .L_263)
.L_263:
        /*0004*/ 	.word	0x00000082


	//----- nvinfo : EIATTR_KPARAM_INFO
	.align		4
.L_264:
        /*0008*/ 	.byte	0x04, 0x17
        /*000a*/ 	.short	(.L_266 - .L_265)
.L_265:
        /*000c*/ 	.word	0x00000000
        /*0010*/ 	.short	0x0005
        /*0012*/ 	.short	0x0050
        /*0014*/ 	.byte	0x00, 0xf0, 0x05, 0x00


	//----- nvinfo : EIATTR_KPARAM_INFO
	.align		4
.L_266:
        /*0018*/ 	.byte	0x04, 0x17
        /*001a*/ 	.short	(.L_268 - .L_267)
.L_267:
        /*001c*/ 	.word	0x00000000
        /*0020*/ 	.short	0x0004
        /*0022*/ 	.short	0x0048
        /*0024*/ 	.byte	0x00, 0xf0, 0x21, 0x00


	//----- nvinfo : EIATTR_KPARAM_INFO
	.align		4
.L_268:
        /*0028*/ 	.byte	0x04, 0x17
        /*002a*/ 	.short	(.L_270 - .L_269)
.L_269:
        /*002c*/ 	.word	0x00000000
        /*0030*/ 	.short	0x0003
        /*0032*/ 	.short	0x001c
        /*0034*/ 	.byte	0x00, 0xf0, 0xa1, 0x00


	//----- nvinfo : EIATTR_KPARAM_INFO
	.align		4
.L_270:
        /*0038*/ 	.byte	0x04, 0x17
        /*003a*/ 	.short	(.L_272 - .L_271)
.L_271:
        /*003c*/ 	.word	0x00000000
        /*0040*/ 	.short	0x0002
        /*0042*/ 	.short	0x0018
        /*0044*/ 	.byte	0x00, 0xf0, 0x11, 0x00


	//----- nvinfo : EIATTR_KPARAM_INFO
	.align		4
.L_272:
        /*0048*/ 	.byte	0x04, 0x17
        /*004a*/ 	.short	(.L_274 - .L_273)
.L_273:
        /*004c*/ 	.word	0x00000000
        /*0050*/ 	.short	0x0001
        /*0052*/ 	.short	0x0010
        /*0054*/ 	.byte	0x00, 0xf5, 0x21, 0x00


	//----- nvinfo : EIATTR_KPARAM_INFO
	.align		4
.L_274:
        /*0058*/ 	.byte	0x04, 0x17
        /*005a*/ 	.short	(.L_276 - .L_275)
.L_275:
        /*005c*/ 	.word	0x00000000
        /*0060*/ 	.short	0x0000
        /*0062*/ 	.short	0x0000
        /*0064*/ 	.byte	0x00, 0xf0, 0x41, 0x00


	//----- nvinfo : EIATTR_SPARSE_MMA_MASK
	.align		4
.L_276:
        /*0068*/ 	.byte	0x03, 0x50
        /*006a*/ 	.short	0x0000


	//----- nvinfo : EIATTR_MAXREG_COUNT
	.align		4
        /*006c*/ 	.byte	0x03, 0x1b
        /*006e*/ 	.short	0x00ff


	//----- nvinfo : EIATTR_NUM_BARRIERS
	.align		4
        /*0070*/ 	.byte	0x02, 0x4c
        /*0072*/ 	.byte	0x01
	.zero		1


	//----- nvinfo : EIATTR_MERCURY_ISA_VERSION
	.align		4
        /*0074*/ 	.byte	0x03, 0x5f
        /*0076*/ 	.short	0x0101


	//----- nvinfo : EIATTR_COOP_GROUP_MASK_REGIDS
	.align		4
        /*0078*/ 	.byte	0x04, 0x29
        /*007a*/ 	.short	(.L_278 - .L_277)


	//   ....[0]....
.L_277:
        /*007c*/ 	.word	0xffffffff


	//   ....[1]....
        /*0080*/ 	.word	0xffffffff


	//   ....[2]....
        /*0084*/ 	.word	0xffffffff


	//   ....[3]....
        /*0088*/ 	.word	0xffffffff


	//   ....[4]....
        /*008c*/ 	.word	0xffffffff


	//   ....[5]....
        /*0090*/ 	.word	0xffffffff


	//   ....[6]....
        /*0094*/ 	.word	0xffffffff


	//   ....[7]....
        /*0098*/ 	.word	0xffffffff


	//   ....[8]....
        /*009c*/ 	.word	0xffffffff


	//   ....[9]....
        /*00a0*/ 	.word	0xffffffff


	//   ....[10]....
        /*00a4*/ 	.word	0xffffffff


	//   ....[11]....
        /*00a8*/ 	.word	0xffffffff


	//   ....[12]....
        /*00ac*/ 	.word	0xffffffff


	//   ....[13]....
        /*00b0*/ 	.word	0xffffffff


	//   ....[14]....
        /*00b4*/ 	.word	0xffffffff


	//   ....[15]....
        /*00b8*/ 	.word	0xffffffff


	//   ....[16]....
        /*00bc*/ 	.word	0xffffffff


	//   ....[17]....
        /*00c0*/ 	.word	0xffffffff


	//   ....[18]....
        /*00c4*/ 	.word	0xffffffff


	//   ....[19]....
        /*00c8*/ 	.word	0xffffffff


	//   ....[20]....
        /*00cc*/ 	.word	0xffffffff


	//   ....[21]....
        /*00d0*/ 	.word	0xffffffff


	//   ....[22]....
        /*00d4*/ 	.word	0xffffffff


	//   ....[23]....
        /*00d8*/ 	.word	0xffffffff


	//   ....[24]....
        /*00dc*/ 	.word	0xffffffff


	//   ....[25]....
        /*00e0*/ 	.word	0xffffffff


	//   ....[26]....
        /*00e4*/ 	.word	0xffffffff


	//   ....[27]....
        /*00e8*/ 	.word	0xffffffff


	//   ....[28]....
        /*00ec*/ 	.word	0xffffffff


	//   ....[29]....
        /*00f0*/ 	.word	0xffffffff


	//   ....[30]....
        /*00f4*/ 	.word	0xffffffff


	//   ....[31]....
        /*00f8*/ 	.word	0xffffffff


	//   ....[32]....
        /*00fc*/ 	.word	0xffffffff


	//   ....[33]....
        /*0100*/ 	.word	0xffffffff


	//   ....[34]....
        /*0104*/ 	.word	0xffffffff


	//   ....[35]....
        /*0108*/ 	.word	0xffffffff


	//   ....[36]....
        /*010c*/ 	.word	0xffffffff


	//   ....[37]....
        /*0110*/ 	.word	0xffffffff


	//   ....[38]....
        /*0114*/ 	.word	0xffffffff


	//   ....[39]....
        /*0118*/ 	.word	0xffffffff


	//   ....[40]....
        /*011c*/ 	.word	0xffffffff


	//   ....[41]....
        /*0120*/ 	.word	0xffffffff


	//   ....[42]....
        /*0124*/ 	.word	0xffffffff


	//   ....[43]....
        /*0128*/ 	.word	0xffffffff


	//   ....[44]....
        /*012c*/ 	.word	0xffffffff


	//   ....[45]....
        /*0130*/ 	.word	0xffffffff


	//   ....[46]....
        /*0134*/ 	.word	0xffffffff


	//   ....[47]....
        /*0138*/ 	.word	0xffffffff


	//   ....[48]....
        /*013c*/ 	.word	0xffffffff


	//   ....[49]....
        /*0140*/ 	.word	0xffffffff


	//   ....[50]....
        /*0144*/ 	.word	0xffffffff


	//   ....[51]....
        /*0148*/ 	.word	0xffffffff


	//   ....[52]....
        /*014c*/ 	.word	0xffffffff


	//   ....[53]....
        /*0150*/ 	.word	0xffffffff


	//   ....[54]....
        /*0154*/ 	.word	0xffffffff


	//   ....[55]....
        /*0158*/ 	.word	0xffffffff


	//   ....[56]....
        /*015c*/ 	.word	0xffffffff


	//   ....[57]....
        /*0160*/ 	.word	0xffffffff


	//   ....[58]....
        /*0164*/ 	.word	0xffffffff


	//   ....[59]....
        /*0168*/ 	.word	0xffffffff


	//----- nvinfo : EIATTR_COOP_GROUP_INSTR_OFFSETS
	.align		4
.L_278:
        /*016c*/ 	.byte	0x04, 0x28
        /*016e*/ 	.short	(.L_280 - .L_279)


	//   ....[0]....
.L_279:
        /*0170*/ 	.word	0x00000cd0


	//   ....[1]....
        /*0174*/ 	.word	0x00000d00


	//   ....[2]....
        /*0178*/ 	.word	0x00000d20


	//   ....[3]....
        /*017c*/ 	.word	0x00000d30


	//   ....[4]....
        /*0180*/ 	.word	0x00000ec0


	//   ....[5]....
        /*0184*/ 	.word	0x00000ef0


	//   ....[6]....
        /*0188*/ 	.word	0x00000f20


	//   ....[7]....
        /*018c*/ 	.word	0x00000f40


	//   ....[8]....
        /*0190*/ 	.word	0x000010c0


	//   ....[9]....
        /*0194*/ 	.word	0x00001100


	//   ....[10]....
        /*0198*/ 	.word	0x00001130


	//   ....[11]....
        /*019c*/ 	.word	0x00001140


	//   ....[12]....
        /*01a0*/ 	.word	0x000012c0


	//   ....[13]....
        /*01a4*/ 	.word	0x000012f0


	//   ....[14]....
        /*01a8*/ 	.word	0x00001320


	//   ....[15]....
        /*01ac*/ 	.word	0x00001340


	//   ....[16]....
        /*01b0*/ 	.word	0x000014c0


	//   ....[17]....
        /*01b4*/ 	.word	0x000014f0


	//   ....[18]....
        /*01b8*/ 	.word	0x00001520


	//   ....[19]....
        /*01bc*/ 	.word	0x00001540


	//   ....[20]....
        /*01c0*/ 	.word	0x000022b0


	//   ....[21]....
        /*01c4*/ 	.word	0x000022c0


	//   ....[22]....
        /*01c8*/ 	.word	0x000022d0


	//   ....[23]....
        /*01cc*/ 	.word	0x000022f0


	//   ....[24]....
        /*01d0*/ 	.word	0x00002470


	//   ....[25]....
        /*01d4*/ 	.word	0x000024b0


	//   ....[26]....
        /*01d8*/ 	.word	0x000024e0


	//   ....[27]....
        /*01dc*/ 	.word	0x00002500


	//   ....[28]....
        /*01e0*/ 	.word	0x00002680


	//   ....[29]....
        /*01e4*/ 	.word	0x000026c0


	//   ....[30]....
        /*01e8*/ 	.word	0x000026f0


	//   ....[31]....
        /*01ec*/ 	.word	0x00002710


	//   ....[32]....
        /*01f0*/ 	.word	0x00002890


	//   ....[33]....
        /*01f4*/ 	.word	0x000028d0


	//   ....[34]....
        /*01f8*/ 	.word	0x00002900


	//   ....[35]....
        /*01fc*/ 	.word	0x00002920


	//   ....[36]....
        /*0200*/ 	.word	0x00002aa0


	//   ....[37]....
        /*0204*/ 	.word	0x00002ae0


	//   ....[38]....
        /*0208*/ 	.word	0x00002b10


	//   ....[39]....
        /*020c*/ 	.word	0x00002b30


	//   ....[40]....
        /*0210*/ 	.word	0x000051f0


	//   ....[41]....
        /*0214*/ 	.word	0x00005220


	//   ....[42]....
        /*0218*/ 	.word	0x00005240


	//   ....[43]....
        /*021c*/ 	.word	0x00005250


	//   ....[44]....
        /*0220*/ 	.word	0x000053e0


	//   ....[45]....
        /*0224*/ 	.word	0x00005410


	//   ....[46]....
        /*0228*/ 	.word	0x00005440


	//   ....[47]....
        /*022c*/ 	.word	0x00005460


	//   ....[48]....
        /*0230*/ 	.word	0x000055e0


	//   ....[49]....
        /*0234*/ 	.word	0x00005610


	//   ....[50]....
        /*0238*/ 	.word	0x00005640


	//   ....[51]....
        /*023c*/ 	.word	0x00005660


	//   ....[52]....
        /*0240*/ 	.word	0x000057e0


	//   ....[53]....
        /*0244*/ 	.word	0x00005810


	//   ....[54]....
        /*0248*/ 	.word	0x00005840


	//   ....[55]....
        /*024c*/ 	.word	0x00005860


	//   ....[56]....
        /*0250*/ 	.word	0x000059e0


	//   ....[57]....
        /*0254*/ 	.word	0x00005a10


	//   ....[58]....
        /*0258*/ 	.word	0x00005a40


	//   ....[59]....
        /*025c*/ 	.word	0x00005a60


	//----- nvinfo : EIATTR_VRC_CTA_INIT_COUNT
	.align		4
.L_280:
        /*0260*/ 	.byte	0x02, 0x4a
	.zero		1
	.zero		1


	//----- nvinfo : EIATTR_EXIT_INSTR_OFFSETS
	.align		4
        /*0264*/ 	.byte	0x04, 0x1c
        /*0266*/ 	.short	(.L_282 - .L_281)


	//   ....[0]....
.L_281:
        /*0268*/ 	.word	0x00006710


	//   ....[1]....
        /*026c*/ 	.word	0x00006770


	//----- nvinfo : EIATTR_MAX_THREADS
	.align		4
.L_282:
        /*0270*/ 	.byte	0x04, 0x05
        /*0272*/ 	.short	(.L_284 - .L_283)
.L_283:
        /*0274*/ 	.word	0x00000100
        /*0278*/ 	.word	0x00000001
        /*027c*/ 	.word	0x00000001


	//----- nvinfo : EIATTR_CRS_STACK_SIZE
	.align		4
.L_284:
        /*0280*/ 	.byte	0x04, 0x1e
        /*0282*/ 	.short	(.L_286 - .L_285)
.L_285:
        /*0284*/ 	.word	0x00000000


	//----- nvinfo : EIATTR_CBANK_PARAM_SIZE
	.align		4
.L_286:
        /*0288*/ 	.byte	0x03, 0x19
        /*028a*/ 	.short	0x0051


	//----- nvinfo : EIATTR_PARAM_CBANK
	.align		4
        /*028c*/ 	.byte	0x04, 0x0a
        /*028e*/ 	.short	(.L_288 - .L_287)
	.align		4
.L_287:
        /*0290*/ 	.word	index@(.nv.constant0._ZN6thrust24THRUST_300001_SM_1000_NS8cuda_cub4core6detail13_kernel_agentINS1_8__reduce11ReduceAgentINS0_12zip_iteratorIN4cuda3std3__45tupleIJNS0_10device_ptrIdEENS0_17counting_iteratorIlNS0_11use_defaultESF_SF_EEEEEEEPNSB_IJdlEEESJ_iNS1_9__extrema9arg_max_fIdl19doubleAbsComparatorEEEEJSI_SK_iN3cub18CUB_300001_SM_100013GridEvenShareIiEENSR_9GridQueueIjEESO_EEEvDpT0_)
        /*0294*/ 	.short	0x0380
        /*0296*/ 	.short	0x0051


	//----- nvinfo : EIATTR_SW_WAR
	.align		4
.L_288:
        /*0298*/ 	.byte	0x04, 0x36
        /*029a*/ 	.short	(.L_290 - .L_289)
.L_289:
        /*029c*/ 	.word	0x00000008
.L_290:


//--------------------- .nv.info._ZN6thrust24THRUST_300001_SM_1000_NS8cuda_cub4core6detail13_kernel_agentINS1_8__reduce11ReduceAgentINS0_12zip_iteratorIN4cuda3std3__45tupleIJNS0_10device_ptrIdEENS0_17counting_iteratorIlNS0_11use_defaultESF_SF_EEEEEEEPNSB_IJdlEEESJ_iNS1_9__extrema9arg_max_fIdl19doubleAbsComparatorEEEEJSI_SK_iSO_EEEvDpT0_ --------------------------
	.section	.nv.info._ZN6thrust24THRUST_300001_SM_1000_NS8cuda_cub4core6detail13_kernel_agentINS1_8__reduce11ReduceAgentINS0_12zip_iteratorIN4cuda3std3__45tupleIJNS0_10device_ptrIdEENS0_17counting_iteratorIlNS0_11use_defaultESF_SF_EEEEEEEPNSB_IJdlEEESJ_iNS1_9__extrema9arg_max_fIdl19doubleAbsComparatorEEEEJSI_SK_iSO_EEEvDpT0_,"",@"SHT_CUDA_INFO"
	.sectionflags	@""
	.align	4


	//----- nvinfo : EIATTR_CUDA_API_VERSION
	.align		4
        /*0000*/ 	.byte	0x04, 0x37
        /*0002*/ 	.short	(.L_292 - .L_291)
.L_291:
        /*0004*/ 	.word	0x00000082


	//----- nvinfo : EIATTR_KPARAM_INFO
	.align		4
.L_292:
        /*0008*/ 	.byte	0x04, 0x17
        /*000a*/ 	.short	(.L_294 - .L_293)
.L_293:
        /*000c*/ 	.word	0x00000000
        /*0010*/ 	.short	0x0003
        /*0012*/ 	.short	0x001c
        /*0014*/ 	.byte	0x00, 0xf0, 0x05, 0x00


	//----- nvinfo : EIATTR_KPARAM_INFO
	.align		4
.L_294:
        /*0018*/ 	.byte	0x04, 0x17
        /*001a*/ 	.short	(.L_296 - .L_295)
.L_295:
        /*001c*/ 	.word	0x00000000
        /*0020*/ 	.short	0x0002
        /*0022*/ 	.short	0x0018
        /*0024*/ 	.byte	0x00, 0xf0, 0x11, 0x00


	//----- nvinfo : EIATTR_KPARAM_INFO
	.align		4
.L_296:
        /*0028*/ 	.byte	0x04, 0x17
        /*002a*/ 	.short	(.L_298 - .L_297)
.L_297:
        /*002c*/ 	.word	0x00000000
        /*0030*/ 	.short	0x0001
        /*0032*/ 	.short	0x0010
        /*0034*/ 	.byte	0x00, 0xf5, 0x21, 0x00


	//----- nvinfo : EIATTR_KPARAM_INFO
	.align		4
.L_298:
        /*0038*/ 	.byte	0x04, 0x17
        /*003a*/ 	.short	(.L_300 - .L_299)
.L_299:
        /*003c*/ 	.word	0x00000000
        /*0040*/ 	.short	0x0000
        /*0042*/ 	.short	0x0000
        /*0044*/ 	.byte	0x00, 0xf0, 0x41, 0x00


	//----- nvinfo : EIATTR_SPARSE_MMA_MASK
	.align		4
.L_300:
        /*0048*/ 	.byte	0x03, 0x50
        /*004a*/ 	.short	0x0000


	//----- nvinfo : EIATTR_MAXREG_COUNT
	.align		4
        /*004c*/ 	.byte	0x03, 0x1b
        /*004e*/ 	.short	0x00ff


	//----- nvinfo : EIATTR_NUM_BARRIERS
	.align		4
        /*0050*/ 	.byte	0x02, 0x4c
        /*0052*/ 	.byte	0x01
	.zero		1


	//----- nvinfo : EIATTR_MERCURY_ISA_VERSION
	.align		4
        /*0054*/ 	.byte	0x03, 0x5f
        /*0056*/ 	.short	0x0101


	//----- nvinfo : EIATTR_COOP_GROUP_MASK_REGIDS
	.align		4
        /*0058*/ 	.byte	0x04, 0x29
        /*005a*/ 	.short	(.L_302 - .L_301)


	//   ....[0]....
.L_301:
        /*005c*/ 	.word	0xffffffff


	//   ....[1]....
        /*0060*/ 	.word	0xffffffff


	//   ....[2]....
        /*0064*/ 	.word	0xffffffff


	//   ....[3]....
        /*0068*/ 	.word	0xffffffff


	//   ....[4]....
        /*006c*/ 	.word	0xffffffff


	//   ....[5]....
        /*0070*/ 	.word	0xffffffff


	//   ....[6]....
        /*0074*/ 	.word	0xffffffff


	//   ....[7]....
        /*0078*/ 	.word	0xffffffff


	//   ....[8]....
        /*007c*/ 	.word	0xffffffff


	//   ....[9]....
        /*0080*/ 	.word	0xffffffff


	//   ....[10]....
        /*0084*/ 	.word	0xffffffff


	//   ....[11]....
        /*0088*/ 	.word	0xffffffff


	//   ....[12]....
        /*008c*/ 	.word	0xffffffff


	//   ....[13]....
        /*0090*/ 	.word	0xffffffff


	//   ....[14]....
        /*0094*/ 	.word	0xffffffff


	//   ....[15]....
        /*0098*/ 	.word	0xffffffff


	//   ....[16]....
        /*009c*/ 	.word	0xffffffff


	//   ....[17]....
        /*00a0*/ 	.word	0xffffffff


	//   ....[18]....
        /*00a4*/ 	.word	0xffffffff


	//   ....[19]....
        /*00a8*/ 	.word	0xffffffff


	//   ....[20]....
        /*00ac*/ 	.word	0xffffffff


	//   ....[21]....
        /*00b0*/ 	.word	0xffffffff


	//   ....[22]....
        /*00b4*/ 	.word	0xffffffff


	//   ....[23]....
        /*00b8*/ 	.word	0xffffffff


	//   ....[24]....
        /*00bc*/ 	.word	0xffffffff


	//   ....[25]....
        /*00c0*/ 	.word	0xffffffff


	//   ....[26]....
        /*00c4*/ 	.word	0xffffffff


	//   ....[27]....
        /*00c8*/ 	.word	0xffffffff


	//   ....[28]....
        /*00cc*/ 	.word	0xffffffff


	//   ....[29]....
        /*00d0*/ 	.word	0xffffffff


	//   ....[30]....
        /*00d4*/ 	.word	0xffffffff


	//   ....[31]....
        /*00d8*/ 	.word	0xffffffff


	//   ....[32]....
        /*00dc*/ 	.word	0xffffffff


	//   ....[33]....
        /*00e0*/ 	.word	0xffffffff


	//   ....[34]....
        /*00e4*/ 	.word	0xffffffff


	//   ....[35]....
        /*00e8*/ 	.word	0xffffffff


	//   ....[36]....
        /*00ec*/ 	.word	0xffffffff


	//   ....[37]....
        /*00f0*/ 	.word	0xffffffff


	//   ....[38]....
        /*00f4*/ 	.word	0xffffffff


	//   ....[39]....
        /*00f8*/ 	.word	0xffffffff


	//   ....[40]....
        /*00fc*/ 	.word	0xffffffff


	//   ....[41]....
        /*0100*/ 	.word	0xffffffff


	//   ....[42]....
        /*0104*/ 	.word	0xffffffff


	//   ....[43]....
        /*0108*/ 	.word	0xffffffff


	//   ....[44]....
        /*010c*/ 	.word	0xffffffff


	//   ....[45]....
        /*0110*/ 	.word	0xffffffff


	//   ....[46]....
        /*0114*/ 	.word	0xffffffff


	//   ....[47]....
        /*0118*/ 	.word	0xffffffff


	//   ....[48]....
        /*011c*/ 	.word	0xffffffff


	//   ....[49]....
        /*0120*/ 	.word	0xffffffff


	//   ....[50]....
        /*0124*/ 	.word	0xffffffff


	//   ....[51]....
        /*0128*/ 	.word	0xffffffff


	//   ....[52]....
        /*012c*/ 	.word	0xffffffff


	//   ....[53]....
        /*0130*/ 	.word	0xffffffff


	//   ....[54]....
        /*0134*/ 	.word	0xffffffff


	//   ....[55]....
        /*0138*/ 	.word	0xffffffff


	//   ....[56]....
        /*013c*/ 	.word	0xffffffff


	//   ....[57]....
        /*0140*/ 	.word	0xffffffff


	//   ....[58]....
        /*0144*/ 	.word	0xffffffff


	//   ....[59]....
        /*0148*/ 	.word	0xffffffff


	//----- nvinfo : EIATTR_COOP_GROUP_INSTR_OFFSETS
	.align		4
.L_302:
        /*014c*/ 	.byte	0x04, 0x28
        /*014e*/ 	.short	(.L_304 - .L_303)


	//   ....[0]....
.L_303:
        /*0150*/ 	.word	0x00000c90


	//   ....[1]....
        /*0154*/ 	.word	0x00000cc0


	//   ....[2]....
        /*0158*/ 	.word	0x00000ce0


	//   ....[3]....
        /*015c*/ 	.word	0x00000cf0


	//   ....[4]....
        /*0160*/ 	.word	0x00000e80


	//   ....[5]....
        /*0164*/ 	.word	0x00000eb0


	//   ....[6]....
        /*0168*/ 	.word	0x00000ee0


	//   ....[7]....
        /*016c*/ 	.word	0x00000f00


	//   ....[8]....
        /*0170*/ 	.word	0x00001080


	//   ....[9]....
        /*0174*/ 	.word	0x000010b0


	//   ....[10]....
        /*0178*/ 	.word	0x000010e0


	//   ....[11]....
        /*017c*/ 	.word	0x00001100


	//   ....[12]....
        /*0180*/ 	.word	0x00001280


	//   ....[13]....
        /*0184*/ 	.word	0x000012b0


	//   ....[14]....
        /*0188*/ 	.word	0x000012e0


	//   ....[15]....
        /*018c*/ 	.word	0x00001300


	//   ....[16]....
        /*0190*/ 	.word	0x00001480


	//   ....[17]....
        /*0194*/ 	.word	0x000014b0


	//   ....[18]....
        /*0198*/ 	.word	0x000014e0


	//   ....[19]....
        /*019c*/ 	.word	0x00001500


	//   ....[20]....
        /*01a0*/ 	.word	0x00002260


	//   ....[21]....
        /*01a4*/ 	.word	0x00002270


	//   ....[22]....
        /*01a8*/ 	.word	0x00002280


	//   ....[23]....
        /*01ac*/ 	.word	0x000022a0


	//   ....[24]....
        /*01b0*/ 	.word	0x00002420


	//   ....[25]....
        /*01b4*/ 	.word	0x00002460


	//   ....[26]....
        /*01b8*/ 	.word	0x00002490


	//   ....[27]....
        /*01bc*/ 	.word	0x000024b0


	//   ....[28]....
        /*01c0*/ 	.word	0x00002630


	//   ....[29]....
        /*01c4*/ 	.word	0x00002670


	//   ....[30]....
        /*01c8*/ 	.word	0x000026a0


	//   ....[31]....
        /*01cc*/ 	.word	0x000026c0


	//   ....[32]....
        /*01d0*/ 	.word	0x00002840


	//   ....[33]....
        /*01d4*/ 	.word	0x00002880


	//   ....[34]....
        /*01d8*/ 	.word	0x000028b0


	//   ....[35]....
        /*01dc*/ 	.word	0x000028d0


	//   ....[36]....
        /*01e0*/ 	.word	0x00002a50


	//   ....[37]....
        /*01e4*/ 	.word	0x00002a90


	//   ....[38]....
        /*01e8*/ 	.word	0x00002ac0


	//   ....[39]....
        /*01ec*/ 	.word	0x00002ae0


	//   ....[40]....
        /*01f0*/ 	.word	0x00004f90


	//   ....[41]....
        /*01f4*/ 	.word	0x00004fc0


	//   ....[42]....
        /*01f8*/ 	.word	0x00004fe0


	//   ....[43]....
        /*01fc*/ 	.word	0x00004ff0


	//   ....[44]....
        /*0200*/ 	.word	0x00005180


	//   ....[45]....
        /*0204*/ 	.word	0x000051b0


	//   ....[46]....
        /*0208*/ 	.word	0x000051e0


	//   ....[47]....
        /*020c*/ 	.word	0x00005200


	//   ....[48]....
        /*0210*/ 	.word	0x00005380


	//   ....[49]....
        /*0214*/ 	.word	0x000053b0


	//   ....[50]....
        /*0218*/ 	.word	0x000053e0


	//   ....[51]....
        /*021c*/ 	.word	0x00005400


	//   ....[52]....
        /*0220*/ 	.word	0x00005580


	//   ....[53]....
        /*0224*/ 	.word	0x000055c0


	//   ....[54]....
        /*0228*/ 	.word	0x000055f0


	//   ....[55]....
        /*022c*/ 	.word	0x00005600


	//   ....[56]....
        /*0230*/ 	.word	0x00005780


	//   ....[57]....
        /*0234*/ 	.word	0x000057b0


	//   ....[58]....
        /*0238*/ 	.word	0x000057e0


	//   ....[59]....
        /*023c*/ 	.word	0x00005800


	//----- nvinfo : EIATTR_VRC_CTA_INIT_COUNT
	.align		4
.L_304:
        /*0240*/ 	.byte	0x02, 0x4a
	.zero		1
	.zero		1


	//----- nvinfo : EIATTR_EXIT_INSTR_OFFSETS
	.align		4
        /*0244*/ 	.byte	0x04, 0x1c
        /*0246*/ 	.short	(.L_306 - .L_305)


	//   ....[0]....
.L_305:
        /*0248*/ 	.word	0x00000030


	//   ....[1]....
        /*024c*/ 	.word	0x000064a0


	//   ....[2]....
        /*0250*/ 	.word	0x000064e0


	//----- nvinfo : EIATTR_MAX_THREADS
	.align		4
.L_306:
        /*0254*/ 	.byte	0x04, 0x05
        /*0256*/ 	.short	(.L_308 - .L_307)
.L_307:
        /*0258*/ 	.word	0x00000100
        /*025c*/ 	.word	0x00000001
        /*0260*/ 	.word	0x00000001


	//----- nvinfo : EIATTR_CRS_STACK_SIZE
	.align		4
.L_308:
        /*0264*/ 	.byte	0x04, 0x1e
        /*0266*/ 	.short	(.L_310 - .L_309)
.L_309:
        /*0268*/ 	.word	0x00000000


	//----- nvinfo : EIATTR_CBANK_PARAM_SIZE
	.align		4
.L_310:
        /*026c*/ 	.byte	0x03, 0x19
        /*026e*/ 	.short	0x001d


	//----- nvinfo : EIATTR_PARAM_CBANK
	.align		4
        /*0270*/ 	.byte	0x04, 0x0a
        /*0272*/ 	.short	(.L_312 - .L_311)
	.align		4
.L_311:
        /*0274*/ 	.word	index@(.nv.constant0._ZN6thrust24THRUST_300001_SM_1000_NS8cuda_cub4core6detail13_kernel_agentINS1_8__reduce11ReduceAgentINS0_12zip_iteratorIN4cuda3std3__45tupleIJNS0_10device_ptrIdEENS0_17counting_iteratorIlNS0_11use_defaultESF_SF_EEEEEEEPNSB_IJdlEEESJ_iNS1_9__extrema9arg_max_fIdl19doubleAbsComparatorEEEEJSI_SK_iSO_EEEvDpT0_)
        /*0278*/ 	.short	0x0380
        /*027a*/ 	.short	0x001d


	//----- nvinfo : EIATTR_SW_WAR
	.align		4
.L_312:
        /*027c*/ 	.byte	0x04, 0x36
        /*027e*/ 	.short	(.L_314 - .L_313)
.L_313:
        /*0280*/ 	.word	0x00000008
.L_314:


//--------------------- .nv.info._Z23normalizeDiagonalKernelPdi --------------------------
	.section	.nv.info._Z23normalizeDiagonalKernelPdi,"",@"SHT_CUDA_INFO"
	.sectionflags	@""
	.align	4


	//----- nvinfo : EIATTR_CUDA_API_VERSION
	.align		4
        /*0000*/ 	.byte	0x04, 0x37
        /*0002*/ 	.short	(.L_316 - .L_315)
.L_315:
        /*0004*/ 	.word	0x00000082


	//----- nvinfo : EIATTR_KPARAM_INFO
	.align		4
.L_316:
        /*0008*/ 	.byte	0x04, 0x17
        /*000a*/ 	.short	(.L_318 - .L_317)
.L_317:
        /*000c*/ 	.word	0x00000000
        /*0010*/ 	.short	0x0001
        /*0012*/ 	.short	0x0008
        /*0014*/ 	.byte	0x00, 0xf0, 0x11, 0x00


	//----- nvinfo : EIATTR_KPARAM_INFO
	.align		4
.L_318:
        /*0018*/ 	.byte	0x04, 0x17
        /*001a*/ 	.short	(.L_320 - .L_319)
.L_319:
        /*001c*/ 	.word	0x00000000
        /*0020*/ 	.short	0x0000
        /*0022*/ 	.short	0x0000
        /*0024*/ 	.byte	0x00, 0xf5, 0x21, 0x00


	//----- nvinfo : EIATTR_SPARSE_MMA_MASK
	.align		4
.L_320:
        /*0028*/ 	.byte	0x03, 0x50
        /*002a*/ 	.short	0x0000


	//----- nvinfo : EIATTR_MAXREG_COUNT
	.align		4
        /*002c*/ 	.byte	0x03, 0x1b
        /*002e*/ 	.short	0x00ff


	//----- nvinfo : EIATTR_MERCURY_ISA_VERSION
	.align		4
        /*0030*/ 	.byte	0x03, 0x5f
        /*0032*/ 	.short	0x0101


	//----- nvinfo : EIATTR_VRC_CTA_INIT_COUNT
	.align		4
        /*0034*/ 	.byte	0x02, 0x4a
	.zero		1
	.zero		1


	//----- nvinfo : EIATTR_EXIT_INSTR_OFFSETS
	.align		4
        /*0038*/ 	.byte	0x04, 0x1c
        /*003a*/ 	.short	(.L_322 - .L_321)


	//   ....[0]....
.L_321:
        /*003c*/ 	.word	0x000000a0


	//   ....[1]....
        /*0040*/ 	.word	0x00001f60


	//----- nvinfo : EIATTR_CRS_STACK_SIZE
	.align		4
.L_322:
        /*0044*/ 	.byte	0x04, 0x1e
        /*0046*/ 	.short	(.L_324 - .L_323)
.L_323:
        /*0048*/ 	.word	0x00000000


	//----- nvinfo : EIATTR_CBANK_PARAM_SIZE
	.align		4
.L_324:
        /*004c*/ 	.byte	0x03, 0x19
        /*004e*/ 	.short	0x000c


	//----- nvinfo : EIATTR_PARAM_CBANK
	.align		4
        /*0050*/ 	.byte	0x04, 0x0a
        /*0052*/ 	.short	(.L_326 - .L_325)
	.align		4
.L_325:
        /*0054*/ 	.word	index@(.nv.constant0._Z23normalizeDiagonalKernelPdi)
        /*0058*/ 	.short	0x0380
        /*005a*/ 	.short	0x000c


	//----- nvinfo : EIATTR_SW_WAR
	.align		4
.L_326:
        /*005c*/ 	.byte	0x04, 0x36
        /*005e*/ 	.short	(.L_328 - .L_327)
.L_327:
        /*0060*/ 	.word	0x00000008
.L_328:


//--------------------- .nv.info._Z22nullifyRowsAboveKernelPdii --------------------------
	.section	.nv.info._Z22nullifyRowsAboveKernelPdii,"",@"SHT_CUDA_INFO"
	.sectionflags	@""
	.align	4


	//----- nvinfo : EIATTR_CUDA_API_VERSION
	.align		4
        /*0000*/ 	.byte	0x04, 0x37
        /*0002*/ 	.short	(.L_330 - .L_329)
.L_329:
        /*0004*/ 	.word	0x00000082


	//----- nvinfo : EIATTR_KPARAM_INFO
	.align		4
.L_330:
        /*0008*/ 	.byte	0x04, 0x17
        /*000a*/ 	.short	(.L_332 - .L_331)
.L_331:
        /*000c*/ 	.word	0x00000000
        /*0010*/ 	.short	0x0002
        /*0012*/ 	.short	0x000c
        /*0014*/ 	.byte	0x00, 0xf0, 0x11, 0x00


	//----- nvinfo : EIATTR_KPARAM_INFO
	.align		4
.L_332:
        /*0018*/ 	.byte	0x04, 0x17
        /*001a*/ 	.short	(.L_334 - .L_333)
.L_333:
        /*001c*/ 	.word	0x00000000
        /*0020*/ 	.short	0x0001
        /*0022*/ 	.short	0x0008
        /*0024*/ 	.byte	0x00, 0xf0, 0x11, 0x00


	//----- nvinfo : EIATTR_KPARAM_INFO
	.align		4
.L_334:
        /*0028*/ 	.byte	0x04, 0x17
        /*002a*/ 	.short	(.L_336 - .L_335)
.L_335:
        /*002c*/ 	.word	0x00000000
        /*0030*/ 	.short	0x0000
        /*0032*/ 	.short	0x0000
        /*0034*/ 	.byte	0x00, 0xf5, 0x21, 0x00


	//----- nvinfo : EIATTR_SPARSE_MMA_MASK
	.align		4
.L_336:
        /*0038*/ 	.byte	0x03, 0x50
        /*003a*/ 	.short	0x0000


	//----- nvinfo : EIATTR_MAXREG_COUNT
	.align		4
        /*003c*/ 	.byte	0x03, 0x1b
        /*003e*/ 	.short	0x00ff


	//----- nvinfo : EIATTR_MERCURY_ISA_VERSION
	.align		4
        /*0040*/ 	.byte	0x03, 0x5f
        /*0042*/ 	.short	0x0101


	//----- nvinfo : EIATTR_VRC_CTA_INIT_COUNT
	.align		4
        /*0044*/ 	.byte	0x02, 0x4a
	.zero		1
	.zero		1


	//----- nvinfo : EIATTR_EXIT_INSTR_OFFSETS
	.align		4
        /*0048*/ 	.byte	0x04, 0x1c
        /*004a*/ 	.short	(.L_338 - .L_337)


	//   ....[0]....
.L_337:
        /*004c*/ 	.word	0x00000070


	//   ....[1]....
        /*0050*/ 	.word	0x000000c0


	//   ....[2]....
        /*0054*/ 	.word	0x00000dc0


	//----- nvinfo : EIATTR_CRS_STACK_SIZE
	.align		4
.L_338:
        /*0058*/ 	.byte	0x04, 0x1e
        /*005a*/ 	.short	(.L_340 - .L_339)
.L_339:
        /*005c*/ 	.word	0x00000000


	//----- nvinfo : EIATTR_CBANK_PARAM_SIZE
	.align		4
.L_340:
        /*0060*/ 	.byte	0x03, 0x19
        /*0062*/ 	.short	0x0010


	//----- nvinfo : EIATTR_PARAM_CBANK
	.align		4
        /*0064*/ 	.byte	0x04, 0x0a
        /*0066*/ 	.short	(.L_342 - .L_341)
	.align		4
.L_341:
        /*0068*/ 	.word	index@(.nv.constant0._Z22nullifyRowsAboveKernelPdii)
        /*006c*/ 	.short	0x0380
        /*006e*/ 	.short	0x0010


	//----- nvinfo : EIATTR_SW_WAR
	.align		4
.L_342:
        /*0070*/ 	.byte	0x04, 0x36
        /*0072*/ 	.short	(.L_344 - .L_343)
.L_343:
        /*0074*/ 	.word	0x00000008
.L_344:


//--------------------- .nv.info._Z22nullifyRowsBelowKernelPdii --------------------------
	.section	.nv.info._Z22nullifyRowsBelowKernelPdii,"",@"SHT_CUDA_INFO"
	.sectionflags	@""
	.align	4


	//----- nvinfo : EIATTR_CUDA_API_VERSION
	.align		4
        /*0000*/ 	.byte	0x04, 0x37
        /*0002*/ 	.short	(.L_346 - .L_345)
.L_345:
        /*0004*/ 	.word	0x00000082


	//----- nvinfo : EIATTR_KPARAM_INFO
	.align		4
.L_346:
        /*0008*/ 	.byte	0x04, 0x17
        /*000a*/ 	.short	(.L_348 - .L_347)
.L_347:
        /*000c*/ 	.word	0x00000000
        /*0010*/ 	.short	0x0002
        /*0012*/ 	.short	0x000c
        /*0014*/ 	.byte	0x00, 0xf0, 0x11, 0x00


	//----- nvinfo : EIATTR_KPARAM_INFO
	.align		4
.L_348:
        /*0018*/ 	.byte	0x04, 0x17
        /*001a*/ 	.short	(.L_350 - .L_349)
.L_349:
        /*001c*/ 	.word	0x00000000
        /*0020*/ 	.short	0x0001
        /*0022*/ 	.short	0x0008
        /*0024*/ 	.byte	0x00, 0xf0, 0x11, 0x00


	//----- nvinfo : EIATTR_KPARAM_INFO
	.align		4
.L_350:
        /*0028*/ 	.byte	0x04, 0x17
        /*002a*/ 	.short	(.L_352 - .L_351)
.L_351:
        /*002c*/ 	.word	0x00000000
        /*0030*/ 	.short	0x0000
        /*0032*/ 	.short	0x0000
        /*0034*/ 	.byte	0x00, 0xf5, 0x21, 0x00


	//----- nvinfo : EIATTR_SPARSE_MMA_MASK
	.align		4
.L_352:
        /*0038*/ 	.byte	0x03, 0x50
        /*003a*/ 	.short	0x0000


	//----- nvinfo : EIATTR_MAXREG_COUNT
	.align		4
        /*003c*/ 	.byte	0x03, 0x1b
        /*003e*/ 	.short	0x00ff


	//----- nvinfo : EIATTR_MERCURY_ISA_VERSION
	.align		4
        /*0040*/ 	.byte	0x03, 0x5f
        /*0042*/ 	.short	0x0101


	//----- nvinfo : EIATTR_VRC_CTA_INIT_COUNT
	.align		4
        /*0044*/ 	.byte	0x02, 0x4a
	.zero		1
	.zero		1


	//----- nvinfo : EIATTR_EXIT_INSTR_OFFSETS
	.align		4
        /*0048*/ 	.byte	0x04, 0x1c
        /*004a*/ 	.short	(.L_354 - .L_353)


	//   ....[0]....
.L_353:
        /*004c*/ 	.word	0x00000080


	//   ....[1]....
        /*0050*/ 	.word	0x000000d0


	//   ....[2]....
        /*0054*/ 	.word	0x00000e80


	//----- nvinfo : EIATTR_CRS_STACK_SIZE
	.align		4
.L_354:
        /*0058*/ 	.byte	0x04, 0x1e
        /*005a*/ 	.short	(.L_356 - .L_355)
.L_355:
        /*005c*/ 	.word	0x00000000


	//----- nvinfo : EIATTR_CBANK_PARAM_SIZE
	.align		4
.L_356:
        /*0060*/ 	.byte	0x03, 0x19
        /*0062*/ 	.short	0x0010


	//----- nvinfo : EIATTR_PARAM_CBANK
	.align		4
        /*0064*/ 	.byte	0x04, 0x0a
        /*0066*/ 	.short	(.L_358 - .L_357)
	.align		4
.L_357:
        /*0068*/ 	.word	index@(.nv.constant0._Z22nullifyRowsBelowKernelPdii)
        /*006c*/ 	.short	0x0380
        /*006e*/ 	.short	0x0010


	//----- nvinfo : EIATTR_SW_WAR
	.align		4
.L_358:
        /*0070*/ 	.byte	0x04, 0x36
        /*0072*/ 	.short	(.L_360 - .L_359)
.L_359:
        /*0074*/ 	.word	0x00000008
.L_360:


//--------------------- .nv.info._Z14swapRowsKernelPdiiii --------------------------
	.section	.nv.info._Z14swapRowsKernelPdiiii,"",@"SHT_CUDA_INFO"
	.sectionflags	@""
	.align	4


	//----- nvinfo : EIATTR_CUDA_API_VERSION
	.align		4
        /*0000*/ 	.byte	0x04, 0x37
        /*0002*/ 	.short	(.L_362 - .L_361)
.L_361:
        /*0004*/ 	.word	0x00000082


	//----- nvinfo : EIATTR_KPARAM_INFO
	.align		4
.L_362:
        /*0008*/ 	.byte	0x04, 0x17
        /*000a*/ 	.short	(.L_364 - .L_363)
.L_363:
        /*000c*/ 	.word	0x00000000
        /*0010*/ 	.short	0x0004
        /*0012*/ 	.short	0x0014
        /*0014*/ 	.byte	0x00, 0xf0, 0x11, 0x00


	//----- nvinfo : EIATTR_KPARAM_INFO
	.align		4
.L_364:
        /*0018*/ 	.byte	0x04, 0x17
        /*001a*/ 	.short	(.L_366 - .L_365)
.L_365:
        /*001c*/ 	.word	0x00000000
        /*0020*/ 	.short	0x0003
        /*0022*/ 	.short	0x0010
        /*0024*/ 	.byte	0x00, 0xf0, 0x11, 0x00


	//----- nvinfo : EIATTR_KPARAM_INFO
	.align		4
.L_366:
        /*0028*/ 	.byte	0x04, 0x17
        /*002a*/ 	.short	(.L_368 - .L_367)
.L_367:
        /*002c*/ 	.word	0x00000000
        /*0030*/ 	.short	0x0002
        /*0032*/ 	.short	0x000c
        /*0034*/ 	.byte	0x00, 0xf0, 0x11, 0x00


	//----- nvinfo : EIATTR_KPARAM_INFO
	.align		4
.L_368:
        /*0038*/ 	.byte	0x04, 0x17
        /*003a*/ 	.short	(.L_370 - .L_369)
.L_369:
        /*003c*/ 	.word	0x00000000
        /*0040*/ 	.short	0x0001
        /*0042*/ 	.short	0x0008
        /*0044*/ 	.byte	0x00, 0xf0, 0x11, 0x00


	//----- nvinfo : EIATTR_KPARAM_INFO
	.align		4
.L_370:
        /*0048*/ 	.byte	0x04, 0x17
        /*004a*/ 	.short	(.L_372 - .L_371)
.L_371:
        /*004c*/ 	.word	0x00000000
        /*0050*/ 	.short	0x0000
        /*0052*/ 	.short	0x0000
        /*0054*/ 	.byte	0x00, 0xf5, 0x21, 0x00


	//----- nvinfo : EIATTR_SPARSE_MMA_MASK
	.align		4
.L_372:
        /*0058*/ 	.byte	0x03, 0x50
        /*005a*/ 	.short	0x0000


	//----- nvinfo : EIATTR_MAXREG_COUNT
	.align		4
        /*005c*/ 	.byte	0x03, 0x1b
        /*005e*/ 	.short	0x00ff


	//----- nvinfo : EIATTR_MERCURY_ISA_VERSION
	.align		4
        /*0060*/ 	.byte	0x03, 0x5f
        /*0062*/ 	.short	0x0101


	//----- nvinfo : EIATTR_VRC_CTA_INIT_COUNT
	.align		4
        /*0064*/ 	.byte	0x02, 0x4a
	.zero		1
	.zero		1


	//----- nvinfo : EIATTR_EXIT_INSTR_OFFSETS
	.align		4
        /*0068*/ 	.byte	0x04, 0x1c
        /*006a*/ 	.short	(.L_374 - .L_373)


	//   ....[0]....
.L_373:
        /*006c*/ 	.word	0x000000a0


	//   ....[1]....
        /*0070*/ 	.word	0x000001c0


	//----- nvinfo : EIATTR_CRS_STACK_SIZE
	.align		4
.L_374:
        /*0074*/ 	.byte	0x04, 0x1e
        /*0076*/ 	.short	(.L_376 - .L_375)
.L_375:
        /*0078*/ 	.word	0x00000000


	//----- nvinfo : EIATTR_CBANK_PARAM_SIZE
	.align		4
.L_376:
        /*007c*/ 	.byte	0x03, 0x19
        /*007e*/ 	.short	0x0018


	//----- nvinfo : EIATTR_PARAM_CBANK
	.align		4
        /*0080*/ 	.byte	0x04, 0x0a
        /*0082*/ 	.short	(.L_378 - .L_377)
	.align		4
.L_377:
        /*0084*/ 	.word	index@(.nv.constant0._Z14swapRowsKernelPdiiii)
        /*0088*/ 	.short	0x0380
        /*008a*/ 	.short	0x0018


	//----- nvinfo : EIATTR_SW_WAR
	.align		4
.L_378:
        /*008c*/ 	.byte	0x04, 0x36
        /*008e*/ 	.short	(.L_380 - .L_379)
.L_379:
        /*0090*/ 	.word	0x00000008
.L_380:


//--------------------- .nv.callgraph             --------------------------
	.section	.nv.callgraph,"",@"SHT_CUDA_CALLGRAPH"
	.align	4
	.sectionentsize	8
	.align		4
        /*0000*/ 	.word	0x00000000
	.align		4
        /*0004*/ 	.word	0xffffffff
	.align		4
        /*0008*/ 	.word	0x00000000
	.align		4
        /*000c*/ 	.word	0xfffffffe
	.align		4
        /*0010*/ 	.word	0x00000000
	.align		4
        /*0014*/ 	.word	0xfffffffd
	.align		4
        /*0018*/ 	.word	0x00000000
	.align		4
        /*001c*/ 	.word	0xfffffffc


//--------------------- .nv.constant4             --------------------------
	.section	.nv.constant4,"a",@progbits
	.align	8
	.align		8
.nv.constant4:
        /*0000*/ 	.dword	_ZN34_INTERNAL_b4123027_4_k_cu_dc4306364cuda3std3__45__cpo5beginE
	.align		8
        /*0008*/ 	.dword	_ZN34_INTERNAL_b4123027_4_k_cu_dc4306364cuda3std3__45__cpo3endE
	.align		8
        /*0010*/ 	.dword	_ZN34_INTERNAL_b4123027_4_k_cu_dc4306364cuda3std3__45__cpo6cbeginE
	.align		8
        /*0018*/ 	.dword	_ZN34_INTERNAL_b4123027_4_k_cu_dc4306364cuda3std3__45__cpo4cendE
	.align		8
        /*0020*/ 	.dword	_ZN34_INTERNAL_b4123027_4_k_cu_dc4306364cuda3std3__45__cpo6rbeginE
	.align		8
        /*0028*/ 	.dword	_ZN34_INTERNAL_b4123027_4_k_cu_dc4306364cuda3std3__45__cpo4rendE
	.align		8
        /*0030*/ 	.dword	_ZN34_INTERNAL_b4123027_4_k_cu_dc4306364cuda3std3__45__cpo7crbeginE
	.align		8
        /*0038*/ 	.dword	_ZN34_INTERNAL_b4123027_4_k_cu_dc4306364cuda3std3__45__cpo5crendE
	.align		8
        /*0040*/ 	.dword	_ZN34_INTERNAL_b4123027_4_k_cu_dc4306364cuda3std3__436_GLOBAL__N__b4123027_4_k_cu_dc4306366ignoreE
	.align		8
        /*0048*/ 	.dword	_ZN34_INTERNAL_b4123027_4_k_cu_dc4306364cuda3std3__419piecewise_constructE
	.align		8
        /*0050*/ 	.dword	_ZN34_INTERNAL_b4123027_4_k_cu_dc4306364cuda3std3__48in_placeE
	.align		8
        /*0058*/ 	.dword	_ZN34_INTERNAL_b4123027_4_k_cu_dc4306364cuda3std3__420unreachable_sentinelE
	.align		8
        /*0060*/ 	.dword	_ZN34_INTERNAL_b4123027_4_k_cu_dc4306364cuda3std3__47nulloptE
	.align		8
        /*0068*/ 	.dword	_ZN34_INTERNAL_b4123027_4_k_cu_dc4306364cuda3std3__48unexpectE
	.align		8
        /*0070*/ 	.dword	_ZN34_INTERNAL_b4123027_4_k_cu_dc4306364cuda3std6ranges3__45__cpo4swapE
	.align		8
        /*0078*/ 	.dword	_ZN34_INTERNAL_b4123027_4_k_cu_dc4306364cuda3std6ranges3__45__cpo9iter_moveE
	.align		8
        /*0080*/ 	.dword	_ZN34_INTERNAL_b4123027_4_k_cu_dc4306364cuda3std6ranges3__45__cpo5beginE
	.align		8
        /*0088*/ 	.dword	_ZN34_INTERNAL_b4123027_4_k_cu_dc4306364cuda3std6ranges3__45__cpo3endE
	.align		8
        /*0090*/ 	.dword	_ZN34_INTERNAL_b4123027_4_k_cu_dc4306364cuda3std6ranges3__45__cpo6cbeginE
	.align		8
        /*0098*/ 	.dword	_ZN34_INTERNAL_b4123027_4_k_cu_dc4306364cuda3std6ranges3__45__cpo4cendE
	.align		8
        /*00a0*/ 	.dword	_ZN34_INTERNAL_b4123027_4_k_cu_dc4306364cuda3std6ranges3__45__cpo7advanceE
	.align		8
        /*00a8*/ 	.dword	_ZN34_INTERNAL_b4123027_4_k_cu_dc4306364cuda3std6ranges3__45__cpo9iter_swapE
	.align		8
        /*00b0*/ 	.dword	_ZN34_INTERNAL_b4123027_4_k_cu_dc4306364cuda3std6ranges3__45__cpo4nextE
	.align		8
        /*00b8*/ 	.dword	_ZN34_INTERNAL_b4123027_4_k_cu_dc4306364cuda3std6ranges3__45__cpo4prevE
	.align		8
        /*00c0*/ 	.dword	_ZN34_INTERNAL_b4123027_4_k_cu_dc4306364cuda3std6ranges3__45__cpo4dataE
	.align		8
        /*00c8*/ 	.dword	_ZN34_INTERNAL_b4123027_4_k_cu_dc4306364cuda3std6ranges3__45__cpo5cdataE
	.align		8
        /*00d0*/ 	.dword	_ZN34_INTERNAL_b4123027_4_k_cu_dc4306364cuda3std6ranges3__45__cpo4sizeE
	.align		8
        /*00d8*/ 	.dword	_ZN34_INTERNAL_b4123027_4_k_cu_dc4306364cuda3std6ranges3__45__cpo5ssizeE
	.align		8
        /*00e0*/ 	.dword	_ZN34_INTERNAL_b4123027_4_k_cu_dc4306364cuda3std6ranges3__45__cpo8distanceE
	.align		8
        /*00e8*/ 	.dword	_ZN34_INTERNAL_b4123027_4_k_cu_dc4306366thrust24THRUST_300001_SM_1000_NS8cuda_cub3parE
	.align		8
        /*00f0*/ 	.dword	_ZN34_INTERNAL_b4123027_4_k_cu_dc4306366thrust24THRUST_300001_SM_1000_NS8cuda_cub10par_nosyncE
	.align		8
        /*00f8*/ 	.dword	_ZN34_INTERNAL_b4123027_4_k_cu_dc4306366thrust24THRUST_300001_SM_1000_NS6system6detail10sequential3seqE
	.align		8
        /*0100*/ 	.dword	_ZN34_INTERNAL_b4123027_4_k_cu_dc4306366thrust24THRUST_300001_SM_1000_NS6system3cpp3parE
	.align		8
        /*0108*/ 	.dword	_ZN34_INTERNAL_b4123027_4_k_cu_dc4306366thrust24THRUST_300001_SM_1000_NS12placeholders2_1E
	.align		8
        /*0110*/ 	.dword	_ZN34_INTERNAL_b4123027_4_k_cu_dc4306366thrust24THRUST_300001_SM_1000_NS12placeholders2_2E
	.align		8
        /*0118*/ 	.dword	_ZN34_INTERNAL_b4123027_4_k_cu_dc4306366thrust24THRUST_300001_SM_1000_NS12placeholders2_3E
	.align		8
        /*0120*/ 	.dword	_ZN34_INTERNAL_b4123027_4_k_cu_dc4306366thrust24THRUST_300001_SM_1000_NS12placeholders2_4E
	.align		8
        /*0128*/ 	.dword	_ZN34_INTERNAL_b4123027_4_k_cu_dc4306366thrust24THRUST_300001_SM_1000_NS12placeholders2_5E
	.align		8
        /*0130*/ 	.dword	_ZN34_INTERNAL_b4123027_4_k_cu_dc4306366thrust24THRUST_300001_SM_1000_NS12placeholders2_6E
	.align		8
        /*0138*/ 	.dword	_ZN34_INTERNAL_b4123027_4_k_cu_dc4306366thrust24THRUST_300001_SM_1000_NS12placeholders2_7E
	.align		8
        /*0140*/ 	.dword	_ZN34_INTERNAL_b4123027_4_k_cu_dc4306366thrust24THRUST_300001_SM_1000_NS12placeholders2_8E
	.align		8
        /*0148*/ 	.dword	_ZN34_INTERNAL_b4123027_4_k_cu_dc4306366thrust24THRUST_300001_SM_1000_NS12placeholders2_9E
	.align		8
        /*0150*/ 	.dword	_ZN34_INTERNAL_b4123027_4_k_cu_dc4306366thrust24THRUST_300001_SM_1000_NS12placeholders3_10E
	.align		8
        /*0158*/ 	.dword	_ZN34_INTERNAL_b4123027_4_k_cu_dc4306366thrust24THRUST_300001_SM_1000_NS3seqE
	.align		8
        /*0160*/ 	.dword	_ZN34_INTERNAL_b4123027_4_k_cu_dc4306366thrust24THRUST_300001_SM_1000_NS6deviceE


//--------------------- .text._ZN3cub18CUB_300001_SM_10006detail11EmptyKernelIvEEvv --------------------------
	.section	.text._ZN3cub18CUB_300001_SM_10006detail11EmptyKernelIvEEvv,"ax",@progbits
	.align	128
        .global         _ZN3cub18CUB_300001_SM_10006detail11EmptyKernelIvEEvv
        .type           _ZN3cub18CUB_300001_SM_10006detail11EmptyKernelIvEEvv,@function
        .size           _ZN3cub18CUB_300001_SM_10006detail11EmptyKernelIvEEvv,(.L_x_771 - _ZN3cub18CUB_300001_SM_10006detail11EmptyKernelIvEEvv)
        .other          _ZN3cub18CUB_300001_SM_10006detail11EmptyKernelIvEEvv,@"STO_CUDA_ENTRY STV_DEFAULT"
_ZN3cub18CUB_300001_SM_10006detail11EmptyKernelIvEEvv:
.text._ZN3cub18CUB_300001_SM_10006detail11EmptyKernelIvEEvv:
[----:B------:R-:W-:Y:S01]  /*0000*/  LDC R1, c[0x0][0x37c] ;  /* 0x0000df00ff017b82 */ /* 0x000fe20000000800 */
[----:B------:R-:W-:Y:S05]  /*0010*/  EXIT ;  /* 0x000000000000794d */ /* 0x000fea0003800000 */
.L_x_0:
[----:B------:R-:W-:-:S00]  /*0020*/  BRA `(.L_x_0) ;  /* 0xfffffffc00fc7947 */ /* 0x000fc0000383ffff */
[----:B------:R-:W-:-:S00]  /*0030*/  NOP ;  /* 0x0000000000007918 */ /* 0x000fc00000000000 */
        /* <DEDUP_REMOVED lines=12> */
.L_x_771:


//--------------------- .text._ZN6thrust24THRUST_300001_SM_1000_NS8cuda_cub4core6detail13_kernel_agentINS1_8__reduce11ReduceAgentIPN4cuda3std3__45tupleIJdlEEESC_SB_lNS1_9__extrema9arg_max_fIdl19doubleAbsComparatorEEEEJSC_SC_iSG_EEEvDpT0_ --------------------------
	.section	.text._ZN6thrust24THRUST_300001_SM_1000_NS8cuda_cub4core6detail13_kernel_agentINS1_8__reduce11ReduceAgentIPN4cuda3std3__45tupleIJdlEEESC_SB_lNS1_9__extrema9arg_max_fIdl19doubleAbsComparatorEEEEJSC_SC_iSG_EEEvDpT0_,"ax",@progbits
	.align	128
        .global         _ZN6thrust24THRUST_300001_SM_1000_NS8cuda_cub4core6detail13_kernel_agentINS1_8__reduce11ReduceAgentIPN4cuda3std3__45tupleIJdlEEESC_SB_lNS1_9__extrema9arg_max_fIdl19doubleAbsComparatorEEEEJSC_SC_iSG_EEEvDpT0_
        .type           _ZN6thrust24THRUST_300001_SM_1000_NS8cuda_cub4core6detail13_kernel_agentINS1_8__reduce11ReduceAgentIPN4cuda3std3__45tupleIJdlEEESC_SB_lNS1_9__extrema9arg_max_fIdl19doubleAbsComparatorEEEEJSC_SC_iSG_EEEvDpT0_,@function
        .size           _ZN6thrust24THRUST_300001_SM_1000_NS8cuda_cub4core6detail13_kernel_agentINS1_8__reduce11ReduceAgentIPN4cuda3std3__45tupleIJdlEEESC_SB_lNS1_9__extrema9arg_max_fIdl19doubleAbsComparatorEEEEJSC_SC_iSG_EEEvDpT0_,(.L_x_772 - _ZN6thrust24THRUST_300001_SM_1000_NS8cuda_cub4core6detail13_kernel_agentINS1_8__reduce11ReduceAgentIPN4cuda3std3__45tupleIJdlEEESC_SB_lNS1_9__extrema9arg_max_fIdl19doubleAbsComparatorEEEEJSC_SC_iSG_EEEvDpT0_)
        .other          _ZN6thrust24THRUST_300001_SM_1000_NS8cuda_cub4core6detail13_kernel_agentINS1_8__reduce11ReduceAgentIPN4cuda3std3__45tupleIJdlEEESC_SB_lNS1_9__extrema9arg_max_fIdl19doubleAbsComparatorEEEEJSC_SC_iSG_EEEvDpT0_,@"STO_CUDA_ENTRY STV_DEFAULT"
_ZN6thrust24THRUST_300001_SM_1000_NS8cuda_cub4core6detail13_kernel_agentINS1_8__reduce11ReduceAgentIPN4cuda3std3__45tupleIJdlEEESC_SB_lNS1_9__extrema9arg_max_fIdl19doubleAbsComparatorEEEEJSC_SC_iSG_EEEvDpT0_:
.text._ZN6thrust24THRUST_300001_SM_1000_NS8cuda_cub4core6detail13_kernel_agentINS1_8__reduce11ReduceAgentIPN4cuda3std3__45tupleIJdlEEESC_SB_lNS1_9__extrema9arg_max_fIdl19doubleAbsComparatorEEEEJSC_SC_iSG_EEEvDpT0_:
[----:B------:R-:W-:Y:S01]  /*0000*/  LDC R1, c[0x0][0x37c] ;  /* 0x0000df00ff017b82 */ /* 0x000fe20000000800 */
[----:B------:R-:W0:Y:S02]  /*0010*/  LDCU UR8, c[0x0][0x390] ;  /* 0x00007200ff0877ac */ /* 0x000e240008000800 */
[----:B0-----:R-:W-:-:S13]  /*0020*/  ISETP.NE.AND P0, PT, RZ, UR8, PT ;  /* 0x00000008ff007c0c */ /* 0x001fda000bf05270 */
[----:B------:R-:W-:Y:S05]  /*0030*/  @!P0 EXIT ;  /* 0x000000000000894d */ /* 0x000fea0003800000 */
[----:B------:R-:W-:Y:S01]  /*0040*/  UISETP.GT.AND UP0, UPT, UR8, 0x4ff, UPT ;  /* 0x000004ff0800788c */ /* 0x000fe2000bf04270 */
[----:B------:R-:W-:Y:S01]  /*0050*/  BSSY.RECONVERGENT B0, `(.L_x_1) ;  /* 0x00006c1000007945 */ /* 0x000fe20003800200 */
[----:B------:R-:W0:Y:S07]  /*0060*/  LDCU.64 UR10, c[0x0][0x358] ;  /* 0x00006b00ff0a77ac */ /* 0x000e2e0008000a00 */
[----:B------:R-:W-:Y:S05]  /*0070*/  BRA.U UP0, `(.L_x_2) ;  /* 0x0000003900807547 */ /* 0x000fea000b800000 */
[----:B------:R-:W1:Y:S01]  /*0080*/  S2R R0, SR_TID.X ;  /* 0x0000000000007919 */ /* 0x000e620000002100 */
[----:B------:R-:W2:Y:S01]  /*0090*/  LDCU UR4, c[0x0][0x390] ;  /* 0x00007200ff0477ac */ /* 0x000ea20008000800 */
[----:B------:R-:W-:Y:S01]  /*00a0*/  BSSY.RECONVERGENT B1, `(.L_x_3) ;  /* 0x000000b000017945 */ /* 0x000fe20003800200 */
[----:B------:R-:W-:Y:S02]  /*00b0*/  CS2R R14, SRZ ;  /* 0x00000000000e7805 */ /* 0x000fe4000001ff00 */
[----:B------:R-:W-:Y:S02]  /*00c0*/  CS2R R12, SRZ ;  /* 0x00000000000c7805 */ /* 0x000fe4000001ff00 */
[----:B-1----:R-:W-:Y:S01]  /*00d0*/  ISETP.GE.AND P0, PT, R0, UR8, PT ;  /* 0x0000000800007c0c */ /* 0x002fe2000bf06270 */
[----:B------:R-:W-:-:S12]  /*00e0*/  IMAD.MOV.U32 R19, RZ, RZ, R0 ;  /* 0x000000ffff137224 */ /* 0x000fd800078e0000 */
[----:B--2---:R-:W-:Y:S05]  /*00f0*/  @P0 BRA `(.L_x_4) ;  /* 0x0000000000140947 */ /* 0x004fea0003800000 */
[----:B------:R-:W1:Y:S02]  /*0100*/  LDC.64 R2, c[0x0][0x380] ;  /* 0x0000e000ff027b82 */ /* 0x000e640000000a00 */
[----:B-1----:R-:W-:-:S05]  /*0110*/  IMAD.WIDE.U32 R2, R0, 0x10, R2 ;  /* 0x0000001000027825 */ /* 0x002fca00078e0002 */
[----:B0-----:R1:W5:Y:S04]  /*0120*/  LDG.E.64.CONSTANT R14, desc[UR10][R2.64] ;  /* 0x0000000a020e7981 */ /* 0x001368000c1e9b00 */
[----:B------:R1:W5:Y:S01]  /*0130*/  LDG.E.64.CONSTANT R12, desc[UR10][R2.64+0x8] ;  /* 0x0000080a020c7981 */ /* 0x000362000c1e9b00 */
[----:B------:R-:W-:-:S07]  /*0140*/  VIADD R19, R0, 0x100 ;  /* 0x0000010000137836 */ /* 0x000fce0000000000 */
.L_x_4:
[----:B0-----:R-:W-:Y:S05]  /*0150*/  BSYNC.RECONVERGENT B1 ;  /* 0x0000000000017941 */ /* 0x001fea0003800200 */
.L_x_3:
[----:B------:R-:W-:Y:S01]  /*0160*/  ISETP.GE.AND P0, PT, R19, UR8, PT ;  /* 0x0000000813007c0c */ /* 0x000fe2000bf06270 */
[----:B------:R-:W-:-:S12]  /*0170*/  BSSY.RECONVERGENT B1, `(.L_x_5) ;  /* 0x0000099000017945 */ /* 0x000fd80003800200 */
[----:B------:R-:W-:Y:S05]  /*0180*/  @P0 BRA `(.L_x_6) ;  /* 0x00000008005c0947 */ /* 0x000fea0003800000 */
[----:B------:R-:W-:Y:S01]  /*0190*/  LOP3.LUT R4, RZ, R19, RZ, 0x33, !PT ;  /* 0x00000013ff047212 */ /* 0x000fe200078e33ff */
[----:B------:R-:W-:Y:S04]  /*01a0*/  BSSY.RECONVERGENT B2, `(.L_x_7) ;  /* 0x000002e000027945 */ /* 0x000fe80003800200 */
[----:B------:R-:W-:-:S05]  /*01b0*/  VIADD R4, R4, UR8 ;  /* 0x0000000804047c36 */ /* 0x000fca0008000000 */
[----:B-1----:R-:W-:-:S04]  /*01c0*/  LOP3.LUT R2, R4, 0x300, RZ, 0xc0, !PT ;  /* 0x0000030004027812 */ /* 0x002fc800078ec0ff */
[----:B------:R-:W-:-:S13]  /*01d0*/  ISETP.NE.AND P0, PT, R2, 0x300, PT ;  /* 0x000003000200780c */ /* 0x000fda0003f05270 */
[----:B------:R-:W-:Y:S05]  /*01e0*/  @!P0 BRA `(.L_x_8) ;  /* 0x0000000000a48947 */ /* 0x000fea0003800000 */
[----:B------:R-:W0:Y:S01]  /*01f0*/  LDC.64 R2, c[0x0][0x380] ;  /* 0x0000e000ff027b82 */ /* 0x000e220000000a00 */
[----:B------:R-:W-:-:S04]  /*0200*/  LEA.HI R5, R4, 0x1, RZ, 0x18 ;  /* 0x0000000104057811 */ /* 0x000fc800078fc0ff */
[----:B------:R-:W-:-:S05]  /*0210*/  LOP3.LUT R5, R5, 0x3, RZ, 0xc0, !PT ;  /* 0x0000000305057812 */ /* 0x000fca00078ec0ff */
[----:B------:R-:W-:Y:S02]  /*0220*/  IMAD.MOV R5, RZ, RZ, -R5 ;  /* 0x000000ffff057224 */ /* 0x000fe400078e0a05 */
[----:B0-----:R-:W-:-:S04]  /*0230*/  IMAD.WIDE.U32 R2, R19, 0x10, R2 ;  /* 0x0000001013027825 */ /* 0x001fc800078e0002 */
[----:B------:R-:W-:-:S07]  /*0240*/  IMAD.MOV.U32 R16, RZ, RZ, R2 ;  /* 0x000000ffff107224 */ /* 0x000fce00078e0002 */
.L_x_11:
[----:B------:R-:W-:-:S05]  /*0250*/  IMAD.MOV.U32 R2, RZ, RZ, R16 ;  /* 0x000000ffff027224 */ /* 0x000fca00078e0010 */
[----:B------:R-:W2:Y:S04]  /*0260*/  LDG.E.64.CONSTANT R8, desc[UR10][R2.64] ;  /* 0x0000000a02087981 */ /* 0x000ea8000c1e9b00 */
[----:B------:R-:W3:Y:S01]  /*0270*/  LDG.E.64.CONSTANT R10, desc[UR10][R2.64+0x8] ;  /* 0x0000080a020a7981 */ /* 0x000ee2000c1e9b00 */
[----:B------:R-:W-:Y:S01]  /*0280*/  VIADD R5, R5, 0x1 ;  /* 0x0000000105057836 */ /* 0x000fe20000000000 */
[----:B------:R-:W-:Y:S01]  /*0290*/  BSSY.RECONVERGENT B3, `(.L_x_9) ;  /* 0x000001b000037945 */ /* 0x000fe20003800200 */
[----:B-----5:R-:W-:Y:S01]  /*02a0*/  IMAD.MOV.U32 R21, RZ, RZ, R13 ;  /* 0x000000ffff157224 */ /* 0x020fe200078e000d */
[----:B------:R-:W-:Y:S01]  /*02b0*/  IADD3 R16, P3, PT, R2, 0x1000, RZ ;  /* 0x0000100002107810 */ /* 0x000fe20007f7e0ff */
[----:B------:R-:W-:Y:S01]  /*02c0*/  IMAD.MOV.U32 R17, RZ, RZ, R12 ;  /* 0x000000ffff117224 */ /* 0x000fe200078e000c */
[----:B------:R-:W-:Y:S01]  /*02d0*/  ISETP.NE.AND P2, PT, R5, RZ, PT ;  /* 0x000000ff0500720c */ /* 0x000fe20003f45270 */
[----:B------:R-:W-:-:S02]  /*02e0*/  IMAD.MOV.U32 R6, RZ, RZ, R14 ;  /* 0x000000ffff067224 */ /* 0x000fc400078e000e */
[----:B------:R-:W-:Y:S01]  /*02f0*/  IMAD.MOV.U32 R7, RZ, RZ, R15 ;  /* 0x000000ffff077224 */ /* 0x000fe200078e000f */
[----:B--2---:R-:W-:Y:S01]  /*0300*/  DSETP.GEU.AND P0, PT, |R14|, |R8|, PT ;  /* 0x400000080e00722a */ /* 0x004fe20003f0e200 */
[----:B------:R-:W-:Y:S02]  /*0310*/  IMAD.MOV.U32 R14, RZ, RZ, R8 ;  /* 0x000000ffff0e7224 */ /* 0x000fe400078e0008 */
[----:B---3--:R-:W-:Y:S02]  /*0320*/  IMAD.MOV.U32 R12, RZ, RZ, R10 ;  /* 0x000000ffff0c7224 */ /* 0x008fe400078e000a */
[----:B------:R-:W-:Y:S02]  /*0330*/  IMAD.MOV.U32 R13, RZ, RZ, R11 ;  /* 0x000000ffff0d7224 */ /* 0x000fe400078e000b */
[----:B------:R-:W-:-:S07]  /*0340*/  IMAD.MOV.U32 R15, RZ, RZ, R9 ;  /* 0x000000ffff0f7224 */ /* 0x000fce00078e0009 */
[----:B------:R-:W-:Y:S05]  /*0350*/  @!P0 BRA `(.L_x_10) ;  /* 0x0000000000388947 */ /* 0x000fea0003800000 */
[----:B------:R-:W-:Y:S01]  /*0360*/  DSETP.GEU.AND P0, PT, |R8|, |R6|, PT ;  /* 0x400000060800722a */ /* 0x000fe20003f0e200 */
[----:B------:R-:W-:Y:S02]  /*0370*/  IMAD.MOV.U32 R14, RZ, RZ, R6 ;  /* 0x000000ffff0e7224 */ /* 0x000fe400078e0006 */
[----:B------:R-:W-:Y:S02]  /*0380*/  IMAD.MOV.U32 R15, RZ, RZ, R7 ;  /* 0x000000ffff0f7224 */ /* 0x000fe400078e0007 */
[----:B------:R-:W-:Y:S02]  /*0390*/  IMAD.MOV.U32 R12, RZ, RZ, R17 ;  /* 0x000000ffff0c7224 */ /* 0x000fe400078e0011 */
[----:B------:R-:W-:-:S07]  /*03a0*/  IMAD.MOV.U32 R13, RZ, RZ, R21 ;  /* 0x000000ffff0d7224 */ /* 0x000fce00078e0015 */
[----:B------:R-:W-:Y:S05]  /*03b0*/  @!P0 BRA `(.L_x_10) ;  /* 0x0000000000208947 */ /* 0x000fea0003800000 */
[CC--:B------:R-:W-:Y:S02]  /*03c0*/  ISETP.GE.U32.AND P1, PT, R17.reuse, R10.reuse, PT ;  /* 0x0000000a1100720c */ /* 0x0c0fe40003f26070 */
[----:B------:R-:W-:Y:S02]  /*03d0*/  ISETP.LT.U32.AND P0, PT, R17, R10, PT ;  /* 0x0000000a1100720c */ /* 0x000fe40003f01070 */
[CC--:B------:R-:W-:Y:S02]  /*03e0*/  ISETP.GE.AND.EX P1, PT, R21.reuse, R11.reuse, PT, P1 ;  /* 0x0000000b1500720c */ /* 0x0c0fe40003f26310 */
[----:B------:R-:W-:Y:S02]  /*03f0*/  ISETP.LT.AND.EX P0, PT, R21, R11, PT, P0 ;  /* 0x0000000b1500720c */ /* 0x000fe40003f01300 */
[----:B------:R-:W-:Y:S02]  /*0400*/  FSEL R14, R6, R8, !P1 ;  /* 0x00000008060e7208 */ /* 0x000fe40004800000 */
[----:B------:R-:W-:-:S02]  /*0410*/  FSEL R15, R7, R9, !P1 ;  /* 0x00000009070f7208 */ /* 0x000fc40004800000 */
[----:B------:R-:W-:Y:S02]  /*0420*/  SEL R12, R17, R10, P0 ;  /* 0x0000000a110c7207 */ /* 0x000fe40000000000 */
[----:B------:R-:W-:-:S07]  /*0430*/  SEL R13, R21, R11, P0 ;  /* 0x0000000b150d7207 */ /* 0x000fce0000000000 */
.L_x_10:
[----:B------:R-:W-:Y:S05]  /*0440*/  BSYNC.RECONVERGENT B3 ;  /* 0x0000000000037941 */ /* 0x000fea0003800200 */
.L_x_9:
[----:B------:R-:W-:Y:S02]  /*0450*/  IMAD.X R3, RZ, RZ, R3, P3 ;  /* 0x000000ffff037224 */ /* 0x000fe400018e0603 */
[----:B------:R-:W-:Y:S01]  /*0460*/  VIADD R19, R19, 0x100 ;  /* 0x0000010013137836 */ /* 0x000fe20000000000 */
[----:B------:R-:W-:Y:S06]  /*0470*/  @P2 BRA `(.L_x_11) ;  /* 0xfffffffc00742947 */ /* 0x000fec000383ffff */
.L_x_8:
[----:B------:R-:W-:Y:S05]  /*0480*/  BSYNC.RECONVERGENT B2 ;  /* 0x0000000000027941 */ /* 0x000fea0003800200 */
.L_x_7:
[----:B------:R-:W0:Y:S01]  /*0490*/  LDC.64 R8, c[0x0][0x380] ;  /* 0x0000e000ff087b82 */ /* 0x000e220000000a00 */
[----:B------:R-:W-:-:S13]  /*04a0*/  ISETP.GE.U32.AND P0, PT, R4, 0x300, PT ;  /* 0x000003000400780c */ /* 0x000fda0003f06070 */
[----:B------:R-:W-:Y:S05]  /*04b0*/  @!P0 BRA `(.L_x_6) ;  /* 0x0000000400908947 */ /* 0x000fea0003800000 */
.L_x_20:
[----:B0-----:R-:W-:-:S05]  /*04c0*/  IMAD.WIDE R20, R19, 0x10, R8 ;  /* 0x0000001013147825 */ /* 0x001fca00078e0208 */
[----:B------:R-:W2:Y:S04]  /*04d0*/  LDG.E.64.CONSTANT R10, desc[UR10][R20.64] ;  /* 0x0000000a140a7981 */ /* 0x000ea8000c1e9b00 */
[----:B------:R-:W3:Y:S04]  /*04e0*/  LDG.E.64.CONSTANT R16, desc[UR10][R20.64+0x8] ;  /* 0x0000080a14107981 */ /* 0x000ee8000c1e9b00 */
[----:B-----5:R0:W5:Y:S04]  /*04f0*/  LDG.E.64.CONSTANT R6, desc[UR10][R20.64+0x1000] ;  /* 0x0010000a14067981 */ /* 0x020168000c1e9b00 */
[----:B------:R0:W5:Y:S01]  /*0500*/  LDG.E.64.CONSTANT R4, desc[UR10][R20.64+0x1008] ;  /* 0x0010080a14047981 */ /* 0x000162000c1e9b00 */
[----:B------:R-:W-:Y:S01]  /*0510*/  BSSY.RECONVERGENT B2, `(.L_x_12) ;  /* 0x0000015000027945 */ /* 0x000fe20003800200 */
[----:B--2---:R-:W-:Y:S01]  /*0520*/  DSETP.GEU.AND P0, PT, |R14|, |R10|, PT ;  /* 0x4000000a0e00722a */ /* 0x004fe20003f0e200 */
[----:B------:R-:W-:-:S02]  /*0530*/  IMAD.MOV.U32 R2, RZ, RZ, R10 ;  /* 0x000000ffff027224 */ /* 0x000fc400078e000a */
[----:B------:R-:W-:Y:S02]  /*0540*/  IMAD.MOV.U32 R3, RZ, RZ, R11 ;  /* 0x000000ffff037224 */ /* 0x000fe400078e000b */
[----:B---3--:R-:W-:Y:S02]  /*0550*/  IMAD.MOV.U32 R23, RZ, RZ, R16 ;  /* 0x000000ffff177224 */ /* 0x008fe400078e0010 */
[----:B------:R-:W-:-:S07]  /*0560*/  IMAD.MOV.U32 R25, RZ, RZ, R17 ;  /* 0x000000ffff197224 */ /* 0x000fce00078e0011 */
[----:B0-----:R-:W-:Y:S05]  /*0570*/  @!P0 BRA `(.L_x_13) ;  /* 0x0000000000388947 */ /* 0x001fea0003800000 */
[----:B------:R-:W-:Y:S01]  /*0580*/  DSETP.GEU.AND P0, PT, |R10|, |R14|, PT ;  /* 0x4000000e0a00722a */ /* 0x000fe20003f0e200 */
[----:B------:R-:W-:Y:S02]  /*0590*/  IMAD.MOV.U32 R23, RZ, RZ, R12 ;  /* 0x000000ffff177224 */ /* 0x000fe400078e000c */
[----:B------:R-:W-:Y:S02]  /*05a0*/  IMAD.MOV.U32 R25, RZ, RZ, R13 ;  /* 0x000000ffff197224 */ /* 0x000fe400078e000d */
[----:B------:R-:W-:Y:S02]  /*05b0*/  IMAD.MOV.U32 R2, RZ, RZ, R14 ;  /* 0x000000ffff027224 */ /* 0x000fe400078e000e */
[----:B------:R-:W-:-:S07]  /*05c0*/  IMAD.MOV.U32 R3, RZ, RZ, R15 ;  /* 0x000000ffff037224 */ /* 0x000fce00078e000f */
[----:B------:R-:W-:Y:S05]  /*05d0*/  @!P0 BRA `(.L_x_13) ;  /* 0x0000000000208947 */ /* 0x000fea0003800000 */
[CC--:B------:R-:W-:Y:S02]  /*05e0*/  ISETP.LT.U32.AND P1, PT, R12.reuse, R16.reuse, PT ;  /* 0x000000100c00720c */ /* 0x0c0fe40003f21070 */
[CC--:B------:R-:W-:Y:S02]  /*05f0*/  ISETP.GE.U32.AND P0, PT, R12.reuse, R16.reuse, PT ;  /* 0x000000100c00720c */ /* 0x0c0fe40003f06070 */
[CC--:B------:R-:W-:Y:S02]  /*0600*/  ISETP.LT.AND.EX P1, PT, R13.reuse, R17.reuse, PT, P1 ;  /* 0x000000110d00720c */ /* 0x0c0fe40003f21310 */
[CC--:B------:R-:W-:Y:S02]  /*0610*/  ISETP.GE.AND.EX P0, PT, R13.reuse, R17.reuse, PT, P0 ;  /* 0x000000110d00720c */ /* 0x0c0fe40003f06300 */
[----:B------:R-:W-:Y:S02]  /*0620*/  SEL R23, R12, R16, P1 ;  /* 0x000000100c177207 */ /* 0x000fe40000800000 */
[----:B------:R-:W-:-:S02]  /*0630*/  SEL R25, R13, R17, P1 ;  /* 0x000000110d197207 */ /* 0x000fc40000800000 */
[----:B------:R-:W-:Y:S02]  /*0640*/  FSEL R2, R14, R10, !P0 ;  /* 0x0000000a0e027208 */ /* 0x000fe40004000000 */
[----:B------:R-:W-:-:S07]  /*0650*/  FSEL R3, R15, R11, !P0 ;  /* 0x0000000b0f037208 */ /* 0x000fce0004000000 */
.L_x_13:
[----:B------:R-:W-:Y:S05]  /*0660*/  BSYNC.RECONVERGENT B2 ;  /* 0x0000000000027941 */ /* 0x000fea0003800200 */
.L_x_12:
[----:B------:R0:W5:Y:S04]  /*0670*/  LDG.E.64.CONSTANT R14, desc[UR10][R20.64+0x2000] ;  /* 0x0020000a140e7981 */ /* 0x000168000c1e9b00 */
[----:B------:R0:W5:Y:S04]  /*0680*/  LDG.E.64.CONSTANT R12, desc[UR10][R20.64+0x2008] ;  /* 0x0020080a140c7981 */ /* 0x000168000c1e9b00 */
[----:B------:R0:W5:Y:S04]  /*0690*/  LDG.E.64.CONSTANT R10, desc[UR10][R20.64+0x3000] ;  /* 0x0030000a140a7981 */ /* 0x000168000c1e9b00 */
[----:B------:R0:W5:Y:S02]  /*06a0*/  LDG.E.64.CONSTANT R16, desc[UR10][R20.64+0x3008] ;  /* 0x0030080a14107981 */ /* 0x000164000c1e9b00 */
[----:B-----5:R-:W-:Y:S01]  /*06b0*/  DSETP.GEU.AND P0, PT, |R2|, |R6|, PT ;  /* 0x400000060200722a */ /* 0x020fe20003f0e200 */
[----:B------:R-:W-:Y:S01]  /*06c0*/  BSSY.RECONVERGENT B2, `(.L_x_14) ;  /* 0x0000014000027945 */ /* 0x000fe20003800200 */
[----:B------:R-:W-:-:S02]  /*06d0*/  IMAD.MOV.U32 R26, RZ, RZ, R6 ;  /* 0x000000ffff1a7224 */ /* 0x000fc400078e0006 */
[----:B------:R-:W-:Y:S02]  /*06e0*/  IMAD.MOV.U32 R27, RZ, RZ, R7 ;  /* 0x000000ffff1b7224 */ /* 0x000fe400078e0007 */
[----:B------:R-:W-:Y:S02]  /*06f0*/  IMAD.MOV.U32 R29, RZ, RZ, R4 ;  /* 0x000000ffff1d7224 */ /* 0x000fe400078e0004 */
[----:B------:R-:W-:-:S06]  /*0700*/  IMAD.MOV.U32 R18, RZ, RZ, R5 ;  /* 0x000000ffff127224 */ /* 0x000fcc00078e0005 */
[----:B0-----:R-:W-:Y:S05]  /*0710*/  @!P0 BRA `(.L_x_15) ;  /* 0x0000000000388947 */ /* 0x001fea0003800000 */
        /* <DEDUP_REMOVED lines=14> */
.L_x_15:
[----:B------:R-:W-:Y:S05]  /*0800*/  BSYNC.RECONVERGENT B2 ;  /* 0x0000000000027941 */ /* 0x000fea0003800200 */
.L_x_14:
[----:B------:R-:W-:Y:S01]  /*0810*/  DSETP.GEU.AND P0, PT, |R26|, |R14|, PT ;  /* 0x4000000e1a00722a */ /* 0x000fe20003f0e200 */
[----:B------:R-:W-:Y:S01]  /*0820*/  BSSY.RECONVERGENT B2, `(.L_x_16) ;  /* 0x0000014000027945 */ /* 0x000fe20003800200 */
[----:B------:R-:W-:Y:S02]  /*0830*/  IMAD.MOV.U32 R2, RZ, RZ, R14 ;  /* 0x000000ffff027224 */ /* 0x000fe400078e000e */
[----:B------:R-:W-:Y:S02]  /*0840*/  IMAD.MOV.U32 R3, RZ, RZ, R15 ;  /* 0x000000ffff037224 */ /* 0x000fe400078e000f */
[----:B------:R-:W-:Y:S02]  /*0850*/  IMAD.MOV.U32 R5, RZ, RZ, R12 ;  /* 0x000000ffff057224 */ /* 0x000fe400078e000c */
[----:B------:R-:W-:-:S06]  /*0860*/  IMAD.MOV.U32 R7, RZ, RZ, R13 ;  /* 0x000000ffff077224 */ /* 0x000fcc00078e000d */
        /* <DEDUP_REMOVED lines=15> */
.L_x_17:
[----:B------:R-:W-:Y:S05]  /*0960*/  BSYNC.RECONVERGENT B2 ;  /* 0x0000000000027941 */ /* 0x000fea0003800200 */
.L_x_16:
        /* <DEDUP_REMOVED lines=21> */
.L_x_19:
[----:B------:R-:W-:Y:S05]  /*0ac0*/  BSYNC.RECONVERGENT B2 ;  /* 0x0000000000027941 */ /* 0x000fea0003800200 */
.L_x_18:
[----:B------:R-:W-:-:S05]  /*0ad0*/  VIADD R19, R19, 0x400 ;  /* 0x0000040013137836 */ /* 0x000fca0000000000 */
[----:B------:R-:W-:-:S13]  /*0ae0*/  ISETP.GE.AND P0, PT, R19, UR4, PT ;  /* 0x0000000413007c0c */ /* 0x000fda000bf06270 */
[----:B------:R-:W-:Y:S05]  /*0af0*/  @!P0 BRA `(.L_x_20) ;  /* 0xfffffff800708947 */ /* 0x000fea000383ffff */
.L_x_6:
[----:B------:R-:W-:Y:S05]  /*0b00*/  BSYNC.RECONVERGENT B1 ;  /* 0x0000000000017941 */ /* 0x000fea0003800200 */
.L_x_5:
[----:B------:R-:W2:Y:S02]  /*0b10*/  LDCU UR6, c[0x0][0x390] ;  /* 0x00007200ff0677ac */ /* 0x000ea40008000800 */
[----:B--2---:R-:W-:-:S09]  /*0b20*/  UISETP.GE.AND UP0, UPT, UR6, 0x100, UPT ;  /* 0x000001000600788c */ /* 0x004fd2000bf06270 */
[----:B------:R-:W-:Y:S05]  /*0b30*/  BRA.U !UP0, `(.L_x_21) ;  /* 0x0000001508507547 */ /* 0x000fea000b800000 */
[----:B0-----:R-:W0:Y:S01]  /*0b40*/  S2R R9, SR_LANEID ;  /* 0x0000000000097919 */ /* 0x001e220000000000 */
[----:B------:R-:W-:Y:S01]  /*0b50*/  BSSY.RECONVERGENT B1, `(.L_x_22) ;  /* 0x000001f000017945 */ /* 0x000fe20003800200 */
[----:B-----5:R-:W-:Y:S01]  /*0b60*/  IMAD.MOV.U32 R11, RZ, RZ, R12 ;  /* 0x000000ffff0b7224 */ /* 0x020fe200078e000c */
[----:B------:R2:W3:Y:S01]  /*0b70*/  SHFL.DOWN PT, R4, R14, 0x1, 0x1f ;  /* 0x08201f000e047f89 */ /* 0x0004e200000e0000 */
[----:B------:R-:W-:Y:S02]  /*0b80*/  IMAD.MOV.U32 R16, RZ, RZ, R13 ;  /* 0x000000ffff107224 */ /* 0x000fe400078e000d */
[----:B-1----:R-:W-:Y:S01]  /*0b90*/  IMAD.MOV.U32 R2, RZ, RZ, R14 ;  /* 0x000000ffff027224 */ /* 0x002fe200078e000e */
[----:B------:R2:W1:Y:S01]  /*0ba0*/  SHFL.DOWN PT, R5, R15, 0x1, 0x1f ;  /* 0x08201f000f057f89 */ /* 0x00046200000e0000 */
[----:B------:R-:W-:-:S03]  /*0bb0*/  IMAD.MOV.U32 R3, RZ, RZ, R15 ;  /* 0x000000ffff037224 */ /* 0x000fc600078e000f */
[----:B------:R2:W4:Y:S04]  /*0bc0*/  SHFL.DOWN PT, R7, R12, 0x1, 0x1f ;  /* 0x08201f000c077f89 */ /* 0x00052800000e0000 */
[----:B------:R2:W1:Y:S01]  /*0bd0*/  SHFL.DOWN PT, R17, R13, 0x1, 0x1f ;  /* 0x08201f000d117f89 */ /* 0x00046200000e0000 */
[----:B0-----:R-:W-:-:S13]  /*0be0*/  ISETP.GT.AND P0, PT, R9, 0x1e, PT ;  /* 0x0000001e0900780c */ /* 0x001fda0003f04270 */
[----:B-1234-:R-:W-:Y:S05]  /*0bf0*/  @P0 BRA `(.L_x_23) ;  /* 0x0000000000500947 */ /* 0x01efea0003800000 */
[----:B------:R-:W-:Y:S01]  /*0c00*/  DSETP.GEU.AND P0, PT, |R14|, |R4|, PT ;  /* 0x400000040e00722a */ /* 0x000fe20003f0e200 */
[----:B------:R-:W-:Y:S02]  /*0c10*/  IMAD.MOV.U32 R11, RZ, RZ, R7 ;  /* 0x000000ffff0b7224 */ /* 0x000fe400078e0007 */
[----:B------:R-:W-:Y:S02]  /*0c20*/  IMAD.MOV.U32 R16, RZ, RZ, R17 ;  /* 0x000000ffff107224 */ /* 0x000fe400078e0011 */
        /* <DEDUP_REMOVED lines=9> */
[CC--:B------:R-:W-:Y:S02]  /*0cc0*/  ISETP.LT.U32.AND P1, PT, R12.reuse, R7.reuse, PT ;  /* 0x000000070c00720c */ /* 0x0c0fe40003f21070 */
[C---:B------:R-:W-:Y:S02]  /*0cd0*/  ISETP.GE.U32.AND P0, PT, R12.reuse, R7, PT ;  /* 0x000000070c00720c */ /* 0x040fe40003f06070 */
[CC--:B------:R-:W-:Y:S02]  /*0ce0*/  ISETP.LT.AND.EX P1, PT, R13.reuse, R17.reuse, PT, P1 ;  /* 0x000000110d00720c */ /* 0x0c0fe40003f21310 */
[C---:B------:R-:W-:Y:S02]  /*0cf0*/  ISETP.GE.AND.EX P0, PT, R13.reuse, R17, PT, P0 ;  /* 0x000000110d00720c */ /* 0x040fe40003f06300 */
[----:B------:R-:W-:Y:S02]  /*0d00*/  SEL R11, R12, R7, P1 ;  /* 0x000000070c0b7207 */ /* 0x000fe40000800000 */
[----:B------:R-:W-:-:S02]  /*0d10*/  SEL R16, R13, R17, P1 ;  /* 0x000000110d107207 */ /* 0x000fc40000800000 */
[----:B------:R-:W-:Y:S02]  /*0d20*/  FSEL R2, R14, R4, !P0 ;  /* 0x000000040e027208 */ /* 0x000fe40004000000 */
[----:B------:R-:W-:-:S07]  /*0d30*/  FSEL R3, R15, R5, !P0 ;  /* 0x000000050f037208 */ /* 0x000fce0004000000 */
.L_x_23:
[----:B------:R-:W-:Y:S05]  /*0d40*/  BSYNC.RECONVERGENT B1 ;  /* 0x0000000000017941 */ /* 0x000fea0003800200 */
.L_x_22:
[----:B------:R-:W-:Y:S01]  /*0d50*/  ISETP.GT.AND P0, PT, R9, 0x1d, PT ;  /* 0x0000001d0900780c */ /* 0x000fe20003f04270 */
[----:B------:R0:W1:Y:S01]  /*0d60*/  SHFL.DOWN PT, R6, R2, 0x2, 0x1f ;  /* 0x08401f0002067f89 */ /* 0x00006200000e0000 */
[----:B------:R-:W-:Y:S01]  /*0d70*/  BSSY.RECONVERGENT B1, `(.L_x_24) ;  /* 0x000001d000017945 */ /* 0x000fe20003800200 */
[----:B------:R-:W-:Y:S02]  /*0d80*/  IMAD.MOV.U32 R8, RZ, RZ, R11 ;  /* 0x000000ffff087224 */ /* 0x000fe400078e000b */
[----:B------:R0:W2:Y:S01]  /*0d90*/  SHFL.DOWN PT, R7, R3, 0x2, 0x1f ;  /* 0x08401f0003077f89 */ /* 0x0000a200000e0000 */
[----:B------:R-:W-:Y:S02]  /*0da0*/  IMAD.MOV.U32 R10, RZ, RZ, R16 ;  /* 0x000000ffff0a7224 */ /* 0x000fe400078e0010 */
[----:B------:R-:W-:Y:S01]  /*0db0*/  IMAD.MOV.U32 R4, RZ, RZ, R2 ;  /* 0x000000ffff047224 */ /* 0x000fe200078e0002 */
[----:B------:R0:W3:Y:S01]  /*0dc0*/  SHFL.DOWN PT, R12, R11, 0x2, 0x1f ;  /* 0x08401f000b0c7f89 */ /* 0x0000e200000e0000 */
[----:B------:R-:W-:-:S03]  /*0dd0*/  IMAD.MOV.U32 R5, RZ, RZ, R3 ;  /* 0x000000ffff057224 */ /* 0x000fc600078e0003 */
[----:B------:R0:W4:Y:S01]  /*0de0*/  SHFL.DOWN PT, R13, R16, 0x2, 0x1f ;  /* 0x08401f00100d7f89 */ /* 0x00012200000e0000 */
[----:B------:R-:W-:Y:S05]  /*0df0*/  @P0 BRA `(.L_x_25) ;  /* 0x0000000000500947 */ /* 0x000fea0003800000 */
[----:B-12---:R-:W-:Y:S01]  /*0e00*/  DSETP.GEU.AND P0, PT, |R2|, |R6|, PT ;  /* 0x400000060200722a */ /* 0x006fe20003f0e200 */
[----:B---3--:R-:W-:Y:S02]  /*0e10*/  IMAD.MOV.U32 R8, RZ, RZ, R12 ;  /* 0x000000ffff087224 */ /* 0x008fe400078e000c */
[----:B----4-:R-:W-:Y:S02]  /*0e20*/  IMAD.MOV.U32 R10, RZ, RZ, R13 ;  /* 0x000000ffff0a7224 */ /* 0x010fe400078e000d */
        /* <DEDUP_REMOVED lines=17> */
.L_x_25:
[----:B------:R-:W-:Y:S05]  /*0f40*/  BSYNC.RECONVERGENT B1 ;  /* 0x0000000000017941 */ /* 0x000fea0003800200 */
.L_x_24:
[----:B------:R-:W-:Y:S01]  /*0f50*/  ISETP.GT.AND P0, PT, R9, 0x1b, PT ;  /* 0x0000001b0900780c */ /* 0x000fe20003f04270 */
[----:B-1----:R1:W1:Y:S01]  /*0f60*/  SHFL.DOWN PT, R6, R4, 0x4, 0x1f ;  /* 0x08801f0004067f89 */ /* 0x00226200000e0000 */
[----:B------:R-:W-:Y:S01]  /*0f70*/  BSSY.RECONVERGENT B1, `(.L_x_26) ;  /* 0x000001d000017945 */ /* 0x000fe20003800200 */
[----:B0-----:R-:W-:Y:S02]  /*0f80*/  IMAD.MOV.U32 R11, RZ, RZ, R8 ;  /* 0x000000ffff0b7224 */ /* 0x001fe400078e0008 */
[----:B--2---:R0:W2:Y:S01]  /*0f90*/  SHFL.DOWN PT, R7, R5, 0x4, 0x1f ;  /* 0x08801f0005077f89 */ /* 0x0040a200000e0000 */
[----:B---3--:R-:W-:Y:S02]  /*0fa0*/  IMAD.MOV.U32 R12, RZ, RZ, R10 ;  /* 0x000000ffff0c7224 */ /* 0x008fe400078e000a */
[----:B------:R-:W-:Y:S01]  /*0fb0*/  IMAD.MOV.U32 R2, RZ, RZ, R4 ;  /* 0x000000ffff027224 */ /* 0x000fe200078e0004 */
[----:B----4-:R0:W3:Y:S01]  /*0fc0*/  SHFL.DOWN PT, R13, R8, 0x4, 0x1f ;  /* 0x08801f00080d7f89 */ /* 0x0100e200000e0000 */
        /* <DEDUP_REMOVED lines=23> */
.L_x_27:
[----:B------:R-:W-:Y:S05]  /*1140*/  BSYNC.RECONVERGENT B1 ;  /* 0x0000000000017941 */ /* 0x000fea0003800200 */
.L_x_26:
[----:B------:R-:W-:Y:S01]  /*1150*/  ISETP.GT.AND P0, PT, R9, 0x17, PT ;  /* 0x000000170900780c */ /* 0x000fe20003f04270 */
[----:B-1----:R1:W1:Y:S01]  /*1160*/  SHFL.DOWN PT, R6, R2, 0x8, 0x1f ;  /* 0x09001f0002067f89 */ /* 0x00226200000e0000 */
[----:B------:R-:W-:Y:S01]  /*1170*/  BSSY.RECONVERGENT B1, `(.L_x_28) ;  /* 0x000001d000017945 */ /* 0x000fe20003800200 */
[----:B0-----:R-:W-:Y:S02]  /*1180*/  IMAD.MOV.U32 R8, RZ, RZ, R11 ;  /* 0x000000ffff087224 */ /* 0x001fe400078e000b */
[----:B--2---:R0:W2:Y:S01]  /*1190*/  SHFL.DOWN PT, R7, R3, 0x8, 0x1f ;  /* 0x09001f0003077f89 */ /* 0x0040a200000e0000 */
[----:B------:R-:W-:Y:S02]  /*11a0*/  IMAD.MOV.U32 R10, RZ, RZ, R12 ;  /* 0x000000ffff0a7224 */ /* 0x000fe400078e000c */
[----:B------:R-:W-:Y:S01]  /*11b0*/  IMAD.MOV.U32 R4, RZ, RZ, R2 ;  /* 0x000000ffff047224 */ /* 0x000fe200078e0002 */
[----:B------:R0:W0:Y:S01]  /*11c0*/  SHFL.DOWN PT, R14, R11, 0x8, 0x1f ;  /* 0x09001f000b0e7f89 */ /* 0x00002200000e0000 */
[----:B------:R-:W-:-:S03]  /*11d0*/  IMAD.MOV.U32 R5, RZ, RZ, R3 ;  /* 0x000000ffff057224 */ /* 0x000fc600078e0003 */
[----:B---3--:R3:W0:Y:S01]  /*11e0*/  SHFL.DOWN PT, R13, R12, 0x8, 0x1f ;  /* 0x09001f000c0d7f89 */ /* 0x00862200000e0000 */
[----:B------:R-:W-:Y:S05]  /*11f0*/  @P0 BRA `(.L_x_29) ;  /* 0x0000000000500947 */ /* 0x000fea0003800000 */
[----:B-12---:R-:W-:Y:S01]  /*1200*/  DSETP.GEU.AND P0, PT, |R2|, |R6|, PT ;  /* 0x400000060200722a */ /* 0x006fe20003f0e200 */
[----:B0-----:R-:W-:Y:S02]  /*1210*/  IMAD.MOV.U32 R8, RZ, RZ, R14 ;  /* 0x000000ffff087224 */ /* 0x001fe400078e000e */
        /* <DEDUP_REMOVED lines=18> */
.L_x_29:
[----:B------:R-:W-:Y:S05]  /*1340*/  BSYNC.RECONVERGENT B1 ;  /* 0x0000000000017941 */ /* 0x000fea0003800200 */
.L_x_28:
[----:B------:R-:W-:Y:S01]  /*1350*/  ISETP.GT.AND P0, PT, R9, 0xf, PT ;  /* 0x0000000f0900780c */ /* 0x000fe20003f04270 */
[----:B-1----:R1:W1:Y:S01]  /*1360*/  SHFL.DOWN PT, R6, R4, 0x10, 0x1f ;  /* 0x0a001f0004067f89 */ /* 0x00226200000e0000 */
[----:B------:R-:W-:Y:S01]  /*1370*/  BSSY.RECONVERGENT B1, `(.L_x_30) ;  /* 0x000001d000017945 */ /* 0x000fe20003800200 */
[----:B0-----:R-:W-:Y:S02]  /*1380*/  IMAD.MOV.U32 R14, RZ, RZ, R8 ;  /* 0x000000ffff0e7224 */ /* 0x001fe400078e0008 */
[----:B--2---:R0:W2:Y:S01]  /*1390*/  SHFL.DOWN PT, R7, R5, 0x10, 0x1f ;  /* 0x0a001f0005077f89 */ /* 0x0040a200000e0000 */
[----:B----4-:R-:W-:Y:S02]  /*13a0*/  IMAD.MOV.U32 R15, RZ, RZ, R10 ;  /* 0x000000ffff0f7224 */ /* 0x010fe400078e000a */
[----:B------:R-:W-:Y:S01]  /*13b0*/  IMAD.MOV.U32 R2, RZ, RZ, R4 ;  /* 0x000000ffff027224 */ /* 0x000fe200078e0004 */
[----:B------:R0:W4:Y:S01]  /*13c0*/  SHFL.DOWN PT, R11, R8, 0x10, 0x1f ;  /* 0x0a001f00080b7f89 */ /* 0x00012200000e0000 */
[----:B------:R-:W-:-:S03]  /*13d0*/  IMAD.MOV.U32 R3, RZ, RZ, R5 ;  /* 0x000000ffff037224 */ /* 0x000fc600078e0005 */
[----:B------:R0:W0:Y:S01]  /*13e0*/  SHFL.DOWN PT, R13, R10, 0x10, 0x1f ;  /* 0x0a001f000a0d7f89 */ /* 0x00002200000e0000 */
[----:B------:R-:W-:Y:S05]  /*13f0*/  @P0 BRA `(.L_x_31) ;  /* 0x0000000000500947 */ /* 0x000fea0003800000 */
[----:B-12---:R-:W-:Y:S01]  /*1400*/  DSETP.GEU.AND P0, PT, |R4|, |R6|, PT ;  /* 0x400000060400722a */ /* 0x006fe20003f0e200 */
[----:B----4-:R-:W-:Y:S02]  /*1410*/  IMAD.MOV.U32 R14, RZ, RZ, R11 ;  /* 0x000000ffff0e7224 */ /* 0x010fe400078e000b */
[----:B0-----:R-:W-:Y:S02]  /*1420*/  IMAD.MOV.U32 R15, RZ, RZ, R13 ;  /* 0x000000ffff0f7224 */ /* 0x001fe400078e000d */
        /* <DEDUP_REMOVED lines=17> */
.L_x_31:
[----:B------:R-:W-:Y:S05]  /*1540*/  BSYNC.RECONVERGENT B1 ;  /* 0x0000000000017941 */ /* 0x000fea0003800200 */
.L_x_30:
[----:B------:R-:W-:Y:S01]  /*1550*/  ISETP.NE.AND P0, PT, R9, RZ, PT ;  /* 0x000000ff0900720c */ /* 0x000fe20003f05270 */
[----:B------:R-:W-:-:S12]  /*1560*/  BSSY.RECONVERGENT B1, `(.L_x_32) ;  /* 0x000000a000017945 */ /* 0x000fd80003800200 */
[----:B------:R-:W-:Y:S05]  /*1570*/  @P0 BRA `(.L_x_33) ;  /* 0x0000000000200947 */ /* 0x000fea0003800000 */
[----:B-1----:R-:W1:Y:S01]  /*1580*/  S2R R6, SR_CgaCtaId ;  /* 0x0000000000067919 */ /* 0x002e620000008800 */
[----:B0-----:R-:W-:Y:S02]  /*1590*/  MOV R5, 0x400 ;  /* 0x0000040000057802 */ /* 0x001fe40000000f00 */
[----:B------:R-:W-:-:S04]  /*15a0*/  SHF.R.U32.HI R4, RZ, 0x1, R0 ;  /* 0x00000001ff047819 */ /* 0x000fc80000011600 */
[----:B------:R-:W-:Y:S02]  /*15b0*/  LOP3.LUT R4, R4, 0x1f0, RZ, 0xc0, !PT ;  /* 0x000001f004047812 */ /* 0x000fe400078ec0ff */
[----:B-1----:R-:W-:-:S05]  /*15c0*/  LEA R5, R6, R5, 0x18 ;  /* 0x0000000506057211 */ /* 0x002fca00078ec0ff */
[----:B------:R-:W-:-:S05]  /*15d0*/  IMAD.IADD R5, R4, 0x1, R5 ;  /* 0x0000000104057824 */ /* 0x000fca00078e0205 */
[----:B------:R0:W-:Y:S04]  /*15e0*/  STS.64 [R5+0x10], R14 ;  /* 0x0000100e05007388 */ /* 0x0001e80000000a00 */
[----:B------:R0:W-:Y:S02]  /*15f0*/  STS.64 [R5+0x8], R2 ;  /* 0x0000080205007388 */ /* 0x0001e40000000a00 */
.L_x_33:
[----:B------:R-:W-:Y:S05]  /*1600*/  BSYNC.RECONVERGENT B1 ;  /* 0x0000000000017941 */ /* 0x000fea0003800200 */
.L_x_32:
[----:B------:R-:W-:Y:S01]  /*1610*/  BAR.SYNC.DEFER_BLOCKING 0x0 ;  /* 0x0000000000007b1d */ /* 0x000fe20000010000 */
[----:B------:R-:W-:-:S13]  /*1620*/  ISETP.NE.AND P1, PT, R0, RZ, PT ;  /* 0x000000ff0000720c */ /* 0x000fda0003f25270 */
[----:B------:R-:W-:Y:S05]  /*1630*/  @P1 BRA `(.L_x_34) ;  /* 0x0000005400881947 */ /* 0x000fea0003800000 */
[----:B0-----:R-:W0:Y:S01]  /*1640*/  S2R R5, SR_CgaCtaId ;  /* 0x0000000000057919 */ /* 0x001e220000008800 */
[----:B------:R-:W-:Y:S01]  /*1650*/  MOV R0, 0x400 ;  /* 0x0000040000007802 */ /* 0x000fe20000000f00 */
[----:B------:R-:W-:Y:S03]  /*1660*/  BSSY.RECONVERGENT B1, `(.L_x_35) ;  /* 0x000001a000017945 */ /* 0x000fe60003800200 */
[----:B0-----:R-:W-:-:S05]  /*1670*/  LEA R0, R5, R0, 0x18 ;  /* 0x0000000005007211 */ /* 0x001fca00078ec0ff */
[----:B------:R-:W0:Y:S04]  /*1680*/  LDS.64 R16, [R0+0x18] ;  /* 0x0000180000107984 */ /* 0x000e280000000a00 */
[----:B-12---:R-:W1:Y:S04]  /*1690*/  LDS.128 R4, [R0+0x20] ;  /* 0x0000200000047984 */ /* 0x006e680000000c00 */
[----:B---3--:R2:W3:Y:S04]  /*16a0*/  LDS.64 R12, [R0+0x80] ;  /* 0x00008000000c7984 */ /* 0x0084e80000000a00 */
[----:B----4-:R2:W4:Y:S01]  /*16b0*/  LDS.128 R8, [R0+0x30] ;  /* 0x0000300000087984 */ /* 0x0105220000000c00 */
[----:B0-----:R-:W-:Y:S01]  /*16c0*/  DSETP.GEU.AND P0, PT, |R2|, |R16|, PT ;  /* 0x400000100200722a */ /* 0x001fe20003f0e200 */
[----:B------:R-:W-:-:S02]  /*16d0*/  IMAD.MOV.U32 R24, RZ, RZ, R16 ;  /* 0x000000ffff187224 */ /* 0x000fc400078e0010 */
[----:B------:R-:W-:Y:S02]  /*16e0*/  IMAD.MOV.U32 R25, RZ, RZ, R17 ;  /* 0x000000ffff197224 */ /* 0x000fe400078e0011 */
[----:B-1----:R-:W-:Y:S02]  /*16f0*/  IMAD.MOV.U32 R26, RZ, RZ, R4 ;  /* 0x000000ffff1a7224 */ /* 0x002fe400078e0004 */
[----:B------:R-:W-:-:S07]  /*1700*/  IMAD.MOV.U32 R27, RZ, RZ, R5 ;  /* 0x000000ffff1b7224 */ /* 0x000fce00078e0005 */
[----:B--234-:R-:W-:Y:S05]  /*1710*/  @!P0 BRA `(.L_x_36) ;  /* 0x0000000000388947 */ /* 0x01cfea0003800000 */
        /* <DEDUP_REMOVED lines=14> */
.L_x_36:
[----:B------:R-:W-:Y:S05]  /*1800*/  BSYNC.RECONVERGENT B1 ;  /* 0x0000000000017941 */ /* 0x000fea0003800200 */
.L_x_35:
[----:B------:R0:W1:Y:S01]  /*1810*/  LDS.128 R16, [R0+0x40] ;  /* 0x0000400000107984 */ /* 0x0000620000000c00 */
[----:B------:R-:W-:Y:S01]  /*1820*/  DSETP.GEU.AND P0, PT, |R24|, |R6|, PT ;  /* 0x400000061800722a */ /* 0x000fe20003f0e200 */
[----:B------:R-:W-:Y:S01]  /*1830*/  BSSY.RECONVERGENT B1, `(.L_x_37) ;  /* 0x0000015000017945 */ /* 0x000fe20003800200 */
[----:B------:R-:W-:Y:S01]  /*1840*/  IMAD.MOV.U32 R4, RZ, RZ, R6 ;  /* 0x000000ffff047224 */ /* 0x000fe200078e0006 */
[----:B------:R0:W2:Y:S01]  /*1850*/  LDS.128 R20, [R0+0x50] ;  /* 0x0000500000147984 */ /* 0x0000a20000000c00 */
        /* <DEDUP_REMOVED lines=18> */
.L_x_38:
[----:B------:R-:W-:Y:S05]  /*1980*/  BSYNC.RECONVERGENT B1 ;  /* 0x0000000000017941 */ /* 0x000fea0003800200 */
.L_x_37:
[----:B------:R-:W-:Y:S01]  /*1990*/  DSETP.GEU.AND P0, PT, |R4|, |R10|, PT ;  /* 0x4000000a0400722a */ /* 0x000fe20003f0e200 */
[----:B------:R-:W-:Y:S01]  /*19a0*/  BSSY.RECONVERGENT B1, `(.L_x_39) ;  /* 0x0000014000017945 */ /* 0x000fe20003800200 */
[----:B------:R-:W-:Y:S02]  /*19b0*/  IMAD.MOV.U32 R2, RZ, RZ, R10 ;  /* 0x000000ffff027224 */ /* 0x000fe400078e000a */
[----:B------:R-:W-:Y:S02]  /*19c0*/  IMAD.MOV.U32 R3, RZ, RZ, R11 ;  /* 0x000000ffff037224 */ /* 0x000fe400078e000b */
[----:B-1----:R-:W-:Y:S02]  /*19d0*/  IMAD.MOV.U32 R27, RZ, RZ, R16 ;  /* 0x000000ffff1b7224 */ /* 0x002fe400078e0010 */
        /* <DEDUP_REMOVED lines=16> */
.L_x_40:
[----:B------:R-:W-:Y:S05]  /*1ae0*/  BSYNC.RECONVERGENT B1 ;  /* 0x0000000000017941 */ /* 0x000fea0003800200 */
.L_x_39:
[----:B------:R0:W1:Y:S01]  /*1af0*/  LDS.128 R8, [R0+0x60] ;  /* 0x0000600000087984 */ /* 0x0000620000000c00 */
[----:B------:R-:W-:Y:S01]  /*1b00*/  DSETP.GEU.AND P0, PT, |R2|, |R18|, PT ;  /* 0x400000120200722a */ /* 0x000fe20003f0e200 */
[----:B------:R-:W-:Y:S01]  /*1b10*/  BSSY.RECONVERGENT B1, `(.L_x_41) ;  /* 0x0000015000017945 */ /* 0x000fe20003800200 */
[----:B------:R-:W-:Y:S01]  /*1b20*/  IMAD.MOV.U32 R14, RZ, RZ, R18 ;  /* 0x000000ffff0e7224 */ /* 0x000fe200078e0012 */
[----:B------:R0:W3:Y:S01]  /*1b30*/  LDS.128 R4, [R0+0x70] ;  /* 0x0000700000047984 */ /* 0x0000e20000000c00 */
[----:B------:R-:W-:Y:S02]  /*1b40*/  IMAD.MOV.U32 R15, RZ, RZ, R19 ;  /* 0x000000ffff0f7224 */ /* 0x000fe400078e0013 */
[----:B--2---:R-:W-:Y:S02]  /*1b50*/  IMAD.MOV.U32 R17, RZ, RZ, R20 ;  /* 0x000000ffff117224 */ /* 0x004fe400078e0014 */
        /* <DEDUP_REMOVED lines=16> */
.L_x_42:
[----:B------:R-:W-:Y:S05]  /*1c60*/  BSYNC.RECONVERGENT B1 ;  /* 0x0000000000017941 */ /* 0x000fea0003800200 */
.L_x_41:
        /* <DEDUP_REMOVED lines=21> */
.L_x_44:
[----:B------:R-:W-:Y:S05]  /*1dc0*/  BSYNC.RECONVERGENT B1 ;  /* 0x0000000000017941 */ /* 0x000fea0003800200 */
.L_x_43:
[----:B------:R-:W-:Y:S01]  /*1dd0*/  DSETP.GEU.AND P0, PT, |R2|, |R10|, PT ;  /* 0x4000000a0200722a */ /* 0x000fe20003f0e200 */
[----:B------:R-:W-:Y:S01]  /*1de0*/  BSSY.RECONVERGENT B1, `(.L_x_45) ;  /* 0x0000014000017945 */ /* 0x000fe20003800200 */
[----:B------:R-:W-:Y:S02]  /*1df0*/  IMAD.MOV.U32 R8, RZ, RZ, R10 ;  /* 0x000000ffff087224 */ /* 0x000fe400078e000a */
[----:B------:R-:W-:Y:S02]  /*1e00*/  IMAD.MOV.U32 R9, RZ, RZ, R11 ;  /* 0x000000ffff097224 */ /* 0x000fe400078e000b */
[----:B---3--:R-:W-:Y:S02]  /*1e10*/  IMAD.MOV.U32 R17, RZ, RZ, R4 ;  /* 0x000000ffff117224 */ /* 0x008fe400078e0004 */
        /* <DEDUP_REMOVED lines=16> */
.L_x_46:
[----:B------:R-:W-:Y:S05]  /*1f20*/  BSYNC.RECONVERGENT B1 ;  /* 0x0000000000017941 */ /* 0x000fea0003800200 */
.L_x_45:
        /* <DEDUP_REMOVED lines=19> */
[----:B------:R-:W-:Y:S01]  /*2060*/  SEL R15, R0, R13, P2 ;  /* 0x0000000d000f7207 */ /* 0x000fe20001000000 */
[----:B------:R-:W-:Y:S06]  /*2070*/  BRA `(.L_x_34) ;  /* 0x0000004800f87947 */ /* 0x000fec0003800000 */
.L_x_21:
[----:B------:R-:W2:Y:S01]  /*2080*/  S2R R4, SR_LANEID ;  /* 0x0000000000047919 */ /* 0x000ea20000000000 */
[----:B-1----:R-:W-:Y:S01]  /*2090*/  LOP3.LUT R2, R0, 0x3e0, RZ, 0xc0, !PT ;  /* 0x000003e000027812 */ /* 0x002fe200078ec0ff */
[----:B------:R-:W-:Y:S01]  /*20a0*/  BSSY.RECONVERGENT B1, `(.L_x_47) ;  /* 0x0000024000017945 */ /* 0x000fe20003800200 */
[----:B-----5:R-:W-:Y:S02]  /*20b0*/  IMAD.MOV.U32 R16, RZ, RZ, R12 ;  /* 0x000000ffff107224 */ /* 0x020fe400078e000c */
[----:B------:R-:W-:Y:S02]  /*20c0*/  IMAD.MOV.U32 R18, RZ, RZ, R13 ;  /* 0x000000ffff127224 */ /* 0x000fe400078e000d */
[----:B------:R-:W-:Y:S01]  /*20d0*/  VIADD R3, R2, 0x20 ;  /* 0x0000002002037836 */ /* 0x000fe20000000000 */
[----:B------:R-:W-:-:S04]  /*20e0*/  LOP3.LUT R2, RZ, R2, RZ, 0x33, !PT ;  /* 0x00000002ff027212 */ /* 0x000fc800078e33ff */
[----:B------:R-:W-:Y:S01]  /*20f0*/  ISETP.GT.AND P0, PT, R3, UR6, PT ;  /* 0x0000000603007c0c */ /* 0x000fe2000bf04270 */
[----:B------:R-:W-:Y:S02]  /*2100*/  VIADD R2, R2, UR6 ;  /* 0x0000000602027c36 */ /* 0x000fe40008000000 */
[----:B------:R-:W-:-:S03]  /*2110*/  IMAD.MOV.U32 R3, RZ, RZ, R15 ;  /* 0x000000ffff037224 */ /* 0x000fc600078e000f */
[----:B------:R-:W-:Y:S01]  /*2120*/  SEL R5, R2, 0x1f, P0 ;  /* 0x0000001f02057807 */ /* 0x000fe20000000000 */
[----:B------:R-:W-:-:S04]  /*2130*/  IMAD.MOV.U32 R2, RZ, RZ, R14 ;  /* 0x000000ffff027224 */ /* 0x000fc800078e000e */
[----:B------:R1:W3:Y:S04]  /*2140*/  SHFL.DOWN PT, R6, R14, 0x1, R5 ;  /* 0x082000000e067989 */ /* 0x0002e800000e0005 */
[----:B------:R1:W4:Y:S04]  /*2150*/  SHFL.DOWN PT, R7, R15, 0x1, R5 ;  /* 0x082000000f077989 */ /* 0x00032800000e0005 */
[----:B0-----:R1:W0:Y:S01]  /*2160*/  SHFL.DOWN PT, R9, R12, 0x1, R5 ;  /* 0x082000000c097989 */ /* 0x00122200000e0005 */
[----:B--2---:R-:W-:-:S03]  /*2170*/  ISETP.GE.AND P0, PT, R4, R5, PT ;  /* 0x000000050400720c */ /* 0x004fc60003f06270 */
[----:B------:R1:W2:Y:S10]  /*2180*/  SHFL.DOWN PT, R11, R13, 0x1, R5 ;  /* 0x082000000d0b7989 */ /* 0x0002b400000e0005 */
[----:B-1----:R-:W-:Y:S05]  /*2190*/  @P0 BRA `(.L_x_48) ;  /* 0x0000000000500947 */ /* 0x002fea0003800000 */
[----:B---34-:R-:W-:Y:S01]  /*21a0*/  DSETP.GEU.AND P0, PT, |R14|, |R6|, PT ;  /* 0x400000060e00722a */ /* 0x018fe20003f0e200 */
[----:B0-----:R-:W-:Y:S02]  /*21b0*/  IMAD.MOV.U32 R16, RZ, RZ, R9 ;  /* 0x000000ffff107224 */ /* 0x001fe400078e0009 */
[----:B--2---:R-:W-:Y:S02]  /*21c0*/  IMAD.MOV.U32 R18, RZ, RZ, R11 ;  /* 0x000000ffff127224 */ /* 0x004fe400078e000b */
        /* <DEDUP_REMOVED lines=17> */
.L_x_48:
[----:B------:R-:W-:Y:S05]  /*22e0*/  BSYNC.RECONVERGENT B1 ;  /* 0x0000000000017941 */ /* 0x000fea0003800200 */
.L_x_47:
[----:B---3--:R-:W-:Y:S01]  /*22f0*/  VIADD R6, R4, 0x2 ;  /* 0x0000000204067836 */ /* 0x008fe20000000000 */
[----:B------:R1:W3:Y:S01]  /*2300*/  SHFL.DOWN PT, R8, R2, 0x2, R5 ;  /* 0x0840000002087989 */ /* 0x0002e200000e0005 */
[----:B------:R-:W-:Y:S01]  /*2310*/  BSSY.RECONVERGENT B1, `(.L_x_49) ;  /* 0x000001e000017945 */ /* 0x000fe20003800200 */
[----:B------:R-:W-:Y:S02]  /*2320*/  IMAD.MOV.U32 R10, RZ, RZ, R16 ;  /* 0x000000ffff0a7224 */ /* 0x000fe400078e0010 */
[----:B------:R-:W-:Y:S01]  /*2330*/  ISETP.GT.AND P0, PT, R6, R5, PT ;  /* 0x000000050600720c */ /* 0x000fe20003f04270 */
[----:B0-----:R1:W0:Y:S01]  /*2340*/  SHFL.DOWN PT, R9, R3, 0x2, R5 ;  /* 0x0840000003097989 */ /* 0x00122200000e0005 */
[----:B------:R-:W-:Y:S02]  /*2350*/  IMAD.MOV.U32 R12, RZ, RZ, R18 ;  /* 0x000000ffff0c7224 */ /* 0x000fe400078e0012 */
[----:B------:R-:W-:Y:S01]  /*2360*/  IMAD.MOV.U32 R6, RZ, RZ, R2 ;  /* 0x000000ffff067224 */ /* 0x000fe200078e0002 */
[----:B--2---:R1:W2:Y:S01]  /*2370*/  SHFL.DOWN PT, R11, R16, 0x2, R5 ;  /* 0x08400000100b7989 */ /* 0x0042a200000e0005 */
[----:B----4-:R-:W-:-:S03]  /*2380*/  IMAD.MOV.U32 R7, RZ, RZ, R3 ;  /* 0x000000ffff077224 */ /* 0x010fc600078e0003 */
[----:B------:R1:W4:Y:S04]  /*2390*/  SHFL.DOWN PT, R13, R18, 0x2, R5 ;  /* 0x08400000120d7989 */ /* 0x00032800000e0005 */
[----:B------:R-:W-:Y:S05]  /*23a0*/  @P0 BRA `(.L_x_50) ;  /* 0x0000000000500947 */ /* 0x000fea0003800000 */
[----:B0--3--:R-:W-:Y:S01]  /*23b0*/  DSETP.GEU.AND P0, PT, |R2|, |R8|, PT ;  /* 0x400000080200722a */ /* 0x009fe20003f0e200 */
[----:B--2---:R-:W-:Y:S02]  /*23c0*/  IMAD.MOV.U32 R10, RZ, RZ, R11 ;  /* 0x000000ffff0a7224 */ /* 0x004fe400078e000b */
        /* <DEDUP_REMOVED lines=18> */
.L_x_50:
[----:B------:R-:W-:Y:S05]  /*24f0*/  BSYNC.RECONVERGENT B1 ;  /* 0x0000000000017941 */ /* 0x000fea0003800200 */
.L_x_49:
[----:B-1----:R-:W-:Y:S01]  /*2500*/  VIADD R2, R4, 0x4 ;  /* 0x0000000404027836 */ /* 0x002fe20000000000 */
[----:B---3--:R1:W3:Y:S01]  /*2510*/  SHFL.DOWN PT, R8, R6, 0x4, R5 ;  /* 0x0880000006087989 */ /* 0x0082e200000e0005 */
[----:B------:R-:W-:Y:S01]  /*2520*/  BSSY.RECONVERGENT B1, `(.L_x_51) ;  /* 0x000001e000017945 */ /* 0x000fe20003800200 */
[----:B------:R-:W-:Y:S02]  /*2530*/  IMAD.MOV.U32 R14, RZ, RZ, R10 ;  /* 0x000000ffff0e7224 */ /* 0x000fe400078e000a */
[----:B------:R-:W-:Y:S01]  /*2540*/  ISETP.GT.AND P0, PT, R2, R5, PT ;  /* 0x000000050200720c */ /* 0x000fe20003f04270 */
[----:B0-----:R1:W0:Y:S01]  /*2550*/  SHFL.DOWN PT, R9, R7, 0x4, R5 ;  /* 0x0880000007097989 */ /* 0x00122200000e0005 */
[----:B------:R-:W-:Y:S02]  /*2560*/  IMAD.MOV.U32 R16, RZ, RZ, R12 ;  /* 0x000000ffff107224 */ /* 0x000fe400078e000c */
[----:B------:R-:W-:Y:S01]  /*2570*/  IMAD.MOV.U32 R2, RZ, RZ, R6 ;  /* 0x000000ffff027224 */ /* 0x000fe200078e0006 */
[----:B--2---:R1:W2:Y:S01]  /*2580*/  SHFL.DOWN PT, R11, R10, 0x4, R5 ;  /* 0x088000000a0b7989 */ /* 0x0042a200000e0005 */
[----:B------:R-:W-:-:S03]  /*2590*/  IMAD.MOV.U32 R3, RZ, RZ, R7 ;  /* 0x000000ffff037224 */ /* 0x000fc600078e0007 */
[----:B----4-:R1:W4:Y:S04]  /*25a0*/  SHFL.DOWN PT, R13, R12, 0x4, R5 ;  /* 0x088000000c0d7989 */ /* 0x01032800000e0005 */
        /* <DEDUP_REMOVED lines=21> */
.L_x_52:
[----:B------:R-:W-:Y:S05]  /*2700*/  BSYNC.RECONVERGENT B1 ;  /* 0x0000000000017941 */ /* 0x000fea0003800200 */
.L_x_51:
        /* <DEDUP_REMOVED lines=32> */
.L_x_54:
[----:B------:R-:W-:Y:S05]  /*2910*/  BSYNC.RECONVERGENT B1 ;  /* 0x0000000000017941 */ /* 0x000fea0003800200 */
.L_x_53:
        /* <DEDUP_REMOVED lines=32> */
.L_x_56:
[----:B------:R-:W-:Y:S05]  /*2b20*/  BSYNC.RECONVERGENT B1 ;  /* 0x0000000000017941 */ /* 0x000fea0003800200 */
.L_x_55:
[----:B------:R-:W-:Y:S01]  /*2b30*/  ISETP.NE.AND P0, PT, R4, RZ, PT ;  /* 0x000000ff0400720c */ /* 0x000fe20003f05270 */
[----:B------:R-:W-:-:S12]  /*2b40*/  BSSY.RECONVERGENT B1, `(.L_x_57) ;  /* 0x000000a000017945 */ /* 0x000fd80003800200 */
[----:B------:R-:W-:Y:S05]  /*2b50*/  @P0 BRA `(.L_x_58) ;  /* 0x0000000000200947 */ /* 0x000fea0003800000 */
[----:B-1----:R-:W1:Y:S01]  /*2b60*/  S2R R6, SR_CgaCtaId ;  /* 0x0000000000067919 */ /* 0x002e620000008800 */
[----:B------:R-:W-:Y:S02]  /*2b70*/  MOV R5, 0x400 ;  /* 0x0000040000057802 */ /* 0x000fe40000000f00 */
[----:B------:R-:W-:-:S04]  /*2b80*/  SHF.R.U32.HI R4, RZ, 0x1, R0 ;  /* 0x00000001ff047819 */ /* 0x000fc80000011600 */
[----:B------:R-:W-:Y:S02]  /*2b90*/  LOP3.LUT R4, R4, 0x1f0, RZ, 0xc0, !PT ;  /* 0x000001f004047812 */ /* 0x000fe400078ec0ff */
[----:B-1----:R-:W-:-:S05]  /*2ba0*/  LEA R5, R6, R5, 0x18 ;  /* 0x0000000506057211 */ /* 0x002fca00078ec0ff */
[----:B------:R-:W-:-:S05]  /*2bb0*/  IMAD.IADD R5, R4, 0x1, R5 ;  /* 0x0000000104057824 */ /* 0x000fca00078e0205 */
[----:B------:R1:W-:Y:S04]  /*2bc0*/  STS.64 [R5+0x10], R14 ;  /* 0x0000100e05007388 */ /* 0x0003e80000000a00 */
[----:B------:R1:W-:Y:S02]  /*2bd0*/  STS.64 [R5+0x8], R2 ;  /* 0x0000080205007388 */ /* 0x0003e40000000a00 */
.L_x_58:
[----:B------:R-:W-:Y:S05]  /*2be0*/  BSYNC.RECONVERGENT B1 ;  /* 0x0000000000017941 */ /* 0x000fea0003800200 */
.L_x_57:
[----:B------:R-:W-:Y:S01]  /*2bf0*/  BAR.SYNC.DEFER_BLOCKING 0x0 ;  /* 0x0000000000007b1d */ /* 0x000fe20000010000 */
[----:B------:R-:W-:-:S13]  /*2c00*/  ISETP.NE.AND P1, PT, R0, RZ, PT ;  /* 0x000000ff0000720c */ /* 0x000fda0003f25270 */
[----:B------:R-:W-:Y:S05]  /*2c10*/  @P1 BRA `(.L_x_34) ;  /* 0x0000004000101947 */ /* 0x000fea0003800000 */
[----:B------:R-:W-:Y:S01]  /*2c20*/  UISETP.GE.AND UP0, UPT, UR6, 0x21, UPT ;  /* 0x000000210600788c */ /* 0x000fe2000bf06270 */
[----:B--2---:R-:W-:Y:S02]  /*2c30*/  IMAD.MOV.U32 R11, RZ, RZ, R14 ;  /* 0x000000ffff0b7224 */ /* 0x004fe400078e000e */
[----:B---3--:R-:W-:Y:S02]  /*2c40*/  IMAD.MOV.U32 R8, RZ, RZ, R15 ;  /* 0x000000ffff087224 */ /* 0x008fe400078e000f */
[----:B------:R-:W-:Y:S02]  /*2c50*/  IMAD.MOV.U32 R4, RZ, RZ, R2 ;  /* 0x000000ffff047224 */ /* 0x000fe400078e0002 */
[----:B-1----:R-:W-:Y:S02]  /*2c60*/  IMAD.MOV.U32 R5, RZ, RZ, R3 ;  /* 0x000000ffff057224 */ /* 0x002fe400078e0003 */
[----:B------:R-:W-:Y:S05]  /*2c70*/  BRA.U !UP0, `(.L_x_59) ;  /* 0x00000001086c7547 */ /* 0x000fea000b800000 */
[----:B------:R-:W1:Y:S01]  /*2c80*/  S2UR UR5, SR_CgaCtaId ;  /* 0x00000000000579c3 */ /* 0x000e620000008800 */
[----:B------:R-:W-:Y:S01]  /*2c90*/  UMOV UR4, 0x400 ;  /* 0x0000040000047882 */ /* 0x000fe20000000000 */
[----:B------:R-:W-:Y:S01]  /*2ca0*/  BSSY.RECONVERGENT B1, `(.L_x_59) ;  /* 0x0000018000017945 */ /* 0x000fe20003800200 */
[----:B-1----:R-:W-:-:S09]  /*2cb0*/  ULEA UR4, UR5, UR4, 0x18 ;  /* 0x0000000405047291 */ /* 0x002fd2000f8ec0ff */
[----:B------:R-:W1:Y:S04]  /*2cc0*/  LDS.64 R6, [UR4+0x18] ;  /* 0x00001804ff067984 */ /* 0x000e680008000a00 */
[----:B----4-:R-:W2:Y:S01]  /*2cd0*/  LDS.64 R12, [UR4+0x20] ;  /* 0x00002004ff0c7984 */ /* 0x010ea20008000a00 */
[----:B-1----:R-:W-:Y:S01]  /*2ce0*/  DSETP.GEU.AND P0, PT, |R2|, |R6|, PT ;  /* 0x400000060200722a */ /* 0x002fe20003f0e200 */
[----:B------:R-:W-:Y:S02]  /*2cf0*/  IMAD.MOV.U32 R4, RZ, RZ, R6 ;  /* 0x000000ffff047224 */ /* 0x000fe400078e0006 */
[----:B------:R-:W-:Y:S02]  /*2d00*/  IMAD.MOV.U32 R5, RZ, RZ, R7 ;  /* 0x000000ffff057224 */ /* 0x000fe400078e0007 */
[----:B--2---:R-:W-:-:S02]  /*2d10*/  IMAD.MOV.U32 R11, RZ, RZ, R12 ;  /* 0x000000ffff0b7224 */ /* 0x004fc400078e000c */
        /* <DEDUP_REMOVED lines=16> */
.L_x_60:
[----:B------:R-:W-:Y:S05]  /*2e20*/  BSYNC.RECONVERGENT B1 ;  /* 0x0000000000017941 */ /* 0x000fea0003800200 */
.L_x_59:
[----:B------:R-:W-:Y:S01]  /*2e30*/  UISETP.GE.AND UP0, UPT, UR6, 0x41, UPT ;  /* 0x000000410600788c */ /* 0x000fe2000bf06270 */
[----:B0-----:R-:W-:Y:S02]  /*2e40*/  IMAD.MOV.U32 R9, RZ, RZ, R11 ;  /* 0x000000ffff097224 */ /* 0x001fe400078e000b */
[----:B------:R-:W-:Y:S02]  /*2e50*/  IMAD.MOV.U32 R0, RZ, RZ, R8 ;  /* 0x000000ffff007224 */ /* 0x000fe400078e0008 */
[----:B------:R-:W-:Y:S02]  /*2e60*/  IMAD.MOV.U32 R2, RZ, RZ, R4 ;  /* 0x000000ffff027224 */ /* 0x000fe400078e0004 */
[----:B------:R-:W-:Y:S02]  /*2e70*/  IMAD.MOV.U32 R3, RZ, RZ, R5 ;  /* 0x000000ffff037224 */ /* 0x000fe400078e0005 */
[----:B------:R-:W-:Y:S05]  /*2e80*/  BRA.U !UP0, `(.L_x_61) ;  /* 0x00000001086c7547 */ /* 0x000fea000b800000 */
[----:B------:R-:W0:Y:S01]  /*2e90*/  S2UR UR5, SR_CgaCtaId ;  /* 0x00000000000579c3 */ /* 0x000e220000008800 */
[----:B------:R-:W-:Y:S01]  /*2ea0*/  UMOV UR4, 0x400 ;  /* 0x0000040000047882 */ /* 0x000fe20000000000 */
[----:B------:R-:W-:Y:S01]  /*2eb0*/  BSSY.RECONVERGENT B1, `(.L_x_61) ;  /* 0x0000018000017945 */ /* 0x000fe20003800200 */
[----:B0-----:R-:W-:-:S09]  /*2ec0*/  ULEA UR4, UR5, UR4, 0x18 ;  /* 0x0000000405047291 */ /* 0x001fd2000f8ec0ff */
[----:B------:R-:W0:Y:S04]  /*2ed0*/  LDS.64 R6, [UR4+0x28] ;  /* 0x00002804ff067984 */ /* 0x000e280008000a00 */
[----:B----4-:R-:W1:Y:S01]  /*2ee0*/  LDS.64 R12, [UR4+0x30] ;  /* 0x00003004ff0c7984 */ /* 0x010e620008000a00 */
[----:B0-----:R-:W-:Y:S01]  /*2ef0*/  DSETP.GEU.AND P0, PT, |R4|, |R6|, PT ;  /* 0x400000060400722a */ /* 0x001fe20003f0e200 */
[----:B------:R-:W-:Y:S02]  /*2f00*/  IMAD.MOV.U32 R2, RZ, RZ, R6 ;  /* 0x000000ffff027224 */ /* 0x000fe400078e0006 */
[----:B------:R-:W-:Y:S02]  /*2f10*/  IMAD.MOV.U32 R3, RZ, RZ, R7 ;  /* 0x000000ffff037224 */ /* 0x000fe400078e0007 */
[----:B-1----:R-:W-:-:S02]  /*2f20*/  IMAD.MOV.U32 R9, RZ, RZ, R12 ;  /* 0x000000ffff097224 */ /* 0x002fc400078e000c */
        /* <DEDUP_REMOVED lines=16> */
.L_x_62:
[----:B------:R-:W-:Y:S05]  /*3030*/  BSYNC.RECONVERGENT B1 ;  /* 0x0000000000017941 */ /* 0x000fea0003800200 */
.L_x_61:
[----:B------:R-:W-:Y:S01]  /*3040*/  UISETP.GE.AND UP0, UPT, UR6, 0x61, UPT ;  /* 0x000000610600788c */ /* 0x000fe2000bf06270 */
[----:B------:R-:W-:Y:S02]  /*3050*/  IMAD.MOV.U32 R11, RZ, RZ, R9 ;  /* 0x000000ffff0b7224 */ /* 0x000fe400078e0009 */
        /* <DEDUP_REMOVED lines=30> */
.L_x_64:
[----:B------:R-:W-:Y:S05]  /*3240*/  BSYNC.RECONVERGENT B1 ;  /* 0x0000000000017941 */ /* 0x000fea0003800200 */
.L_x_63:
        /* <DEDUP_REMOVED lines=32> */
.L_x_66:
[----:B------:R-:W-:Y:S05]  /*3450*/  BSYNC.RECONVERGENT B1 ;  /* 0x0000000000017941 */ /* 0x000fea0003800200 */
.L_x_65:
        /* <DEDUP_REMOVED lines=32> */
.L_x_68:
[----:B------:R-:W-:Y:S05]  /*3660*/  BSYNC.RECONVERGENT B1 ;  /* 0x0000000000017941 */ /* 0x000fea0003800200 */
.L_x_67:
        /* <DEDUP_REMOVED lines=32> */
.L_x_70:
[----:B------:R-:W-:Y:S05]  /*3870*/  BSYNC.RECONVERGENT B1 ;  /* 0x0000000000017941 */ /* 0x000fea0003800200 */
.L_x_69:
[----:B------:R-:W-:Y:S01]  /*3880*/  UISETP.GE.AND UP0, UPT, UR6, 0xe1, UPT ;  /* 0x000000e10600788c */ /* 0x000fe2000bf06270 */
[----:B------:R-:W-:Y:S02]  /*3890*/  IMAD.MOV.U32 R14, RZ, RZ, R9 ;  /* 0x000000ffff0e7224 */ /* 0x000fe400078e0009 */
[----:B------:R-:W-:Y:S02]  /*38a0*/  IMAD.MOV.U32 R15, RZ, RZ, R0 ;  /* 0x000000ffff0f7224 */ /* 0x000fe400078e0000 */
[----:B------:R-:W-:Y:S02]  /*38b0*/  IMAD.MOV.U32 R2, RZ, RZ, R6 ;  /* 0x000000ffff027224 */ /* 0x000fe400078e0006 */
[----:B------:R-:W-:Y:S02]  /*38c0*/  IMAD.MOV.U32 R3, RZ, RZ, R7 ;  /* 0x000000ffff037224 */ /* 0x000fe400078e0007 */
[----:B------:R-:W-:Y:S05]  /*38d0*/  BRA.U !UP0, `(.L_x_34) ;  /* 0x0000003108e07547 */ /* 0x000fea000b800000 */
[----:B------:R-:W0:Y:S01]  /*38e0*/  S2UR UR5, SR_CgaCtaId ;  /* 0x00000000000579c3 */ /* 0x000e220000008800 */
[----:B------:R-:W-:Y:S02]  /*38f0*/  UMOV UR4, 0x400 ;  /* 0x0000040000047882 */ /* 0x000fe40000000000 */
[----:B0-----:R-:W-:-:S09]  /*3900*/  ULEA UR4, UR5, UR4, 0x18 ;  /* 0x0000000405047291 */ /* 0x001fd2000f8ec0ff */
[----:B------:R-:W0:Y:S04]  /*3910*/  LDS.64 R4, [UR4+0x78] ;  /* 0x00007804ff047984 */ /* 0x000e280008000a00 */
[----:B------:R-:W1:Y:S01]  /*3920*/  LDS.64 R10, [UR4+0x80] ;  /* 0x00008004ff0a7984 */ /* 0x000e620008000a00 */
        /* <DEDUP_REMOVED lines=21> */
.L_x_2:
[----:B------:R-:W1:Y:S01]  /*3a80*/  S2R R0, SR_TID.X ;  /* 0x0000000000007919 */ /* 0x000e620000002100 */
[----:B------:R-:W1:Y:S02]  /*3a90*/  LDC.64 R2, c[0x0][0x380] ;  /* 0x0000e000ff027b82 */ /* 0x000e640000000a00 */
[----:B-1----:R-:W-:-:S05]  /*3aa0*/  IMAD.WIDE.U32 R18, R0, 0x10, R2 ;  /* 0x0000001000127825 */ /* 0x002fca00078e0002 */
[----:B0-----:R-:W2:Y:S04]  /*3ab0*/  LDG.E.64.CONSTANT R20, desc[UR10][R18.64] ;  /* 0x0000000a12147981 */ /* 0x001ea8000c1e9b00 */
[----:B------:R-:W2:Y:S04]  /*3ac0*/  LDG.E.64.CONSTANT R14, desc[UR10][R18.64+0x1000] ;  /* 0x0010000a120e7981 */ /* 0x000ea8000c1e9b00 */
[----:B------:R-:W3:Y:S04]  /*3ad0*/  LDG.E.64.CONSTANT R12, desc[UR10][R18.64+0x8] ;  /* 0x0000080a120c7981 */ /* 0x000ee8000c1e9b00 */
[----:B------:R-:W3:Y:S04]  /*3ae0*/  LDG.E.64.CONSTANT R10, desc[UR10][R18.64+0x1008] ;  /* 0x0010080a120a7981 */ /* 0x000ee8000c1e9b00 */
[----:B------:R-:W4:Y:S04]  /*3af0*/  LDG.E.64.CONSTANT R8, desc[UR10][R18.64+0x2000] ;  /* 0x0020000a12087981 */ /* 0x000f28000c1e9b00 */
[----:B------:R-:W5:Y:S04]  /*3b00*/  LDG.E.64.CONSTANT R6, desc[UR10][R18.64+0x2008] ;  /* 0x0020080a12067981 */ /* 0x000f68000c1e9b00 */
[----:B------:R-:W5:Y:S04]  /*3b10*/  LDG.E.64.CONSTANT R4, desc[UR10][R18.64+0x3000] ;  /* 0x0030000a12047981 */ /* 0x000f68000c1e9b00 */
[----:B------:R-:W5:Y:S04]  /*3b20*/  LDG.E.64.CONSTANT R2, desc[UR10][R18.64+0x3008] ;  /* 0x0030080a12027981 */ /* 0x000f68000c1e9b00 */
[----:B------:R-:W5:Y:S04]  /*3b30*/  LDG.E.64.CONSTANT R16, desc[UR10][R18.64+0x4000] ;  /* 0x0040000a12107981 */ /* 0x000f68000c1e9b00 */
[----:B------:R-:W5:Y:S01]  /*3b40*/  LDG.E.64.CONSTANT R22, desc[UR10][R18.64+0x4008] ;  /* 0x0040080a12167981 */ /* 0x000f62000c1e9b00 */
[----:B------:R-:W-:Y:S01]  /*3b50*/  UISETP.GE.U32.AND UP0, UPT, UR8, 0xa00, UPT ;  /* 0x00000a000800788c */ /* 0x000fe2000bf06070 */
[----:B--2---:R-:W-:-:S14]  /*3b60*/  DSETP.GEU.AND P2, PT, |R20|, |R14|, PT ;  /* 0x4000000e1400722a */ /* 0x004fdc0003f4e200 */
[----:B---3--:R-:W-:-:S04]  /*3b70*/  @P2 ISETP.GE.U32.AND P0, PT, R12, R10, PT ;  /* 0x0000000a0c00220c */ /* 0x008fc80003f06070 */
[----:B------:R-:W-:-:S13]  /*3b80*/  @P2 ISETP.GE.AND.EX P0, PT, R13, R11, PT, P0 ;  /* 0x0000000b0d00220c */ /* 0x000fda0003f06300 */
[----:B------:R-:W-:-:S06]  /*3b90*/  @P2 DSETP.LT.OR P0, PT, |R14|, |R20|, !P0 ;  /* 0x400000140e00222a */ /* 0x000fcc0004701600 */
[----:B------:R-:W-:Y:S02]  /*3ba0*/  @P2 FSEL R20, R20, R14, P0 ;  /* 0x0000000e14142208 */ /* 0x000fe40000000000 */
[----:B------:R-:W-:Y:S02]  /*3bb0*/  @P2 FSEL R21, R21, R15, P0 ;  /* 0x0000000f15152208 */ /* 0x000fe40000000000 */
[----:B------:R-:W-:Y:S01]  /*3bc0*/  @P2 SEL R10, R12, R10, P0 ;  /* 0x0000000a0c0a2207 */ /* 0x000fe20000000000 */
[----:B------:R-:W-:Y:S01]  /*3bd0*/  @P2 IMAD.MOV.U32 R14, RZ, RZ, R20 ;  /* 0x000000ffff0e2224 */ /* 0x000fe200078e0014 */
[----:B------:R-:W-:Y:S01]  /*3be0*/  @P2 SEL R11, R13, R11, P0 ;  /* 0x0000000b0d0b2207 */ /* 0x000fe20000000000 */
[----:B------:R-:W-:-:S06]  /*3bf0*/  @P2 IMAD.MOV.U32 R15, RZ, RZ, R21 ;  /* 0x000000ffff0f2224 */ /* 0x000fcc00078e0015 */
[----:B----4-:R-:W-:-:S14]  /*3c00*/  DSETP.GEU.AND P1, PT, |R14|, |R8|, PT ;  /* 0x400000080e00722a */ /* 0x010fdc0003f2e200 */
[----:B-----5:R-:W-:-:S04]  /*3c10*/  @P1 ISETP.GE.U32.AND P0, PT, R10, R6, PT ;  /* 0x000000060a00120c */ /* 0x020fc80003f06070 */
        /* <DEDUP_REMOVED lines=8> */
[----:B------:R-:W-:-:S14]  /*3ca0*/  DSETP.GEU.AND P2, PT, |R8|, |R4|, PT ;  /* 0x400000040800722a */ /* 0x000fdc0003f4e200 */
[----:B------:R-:W-:-:S04]  /*3cb0*/  @P2 ISETP.GE.U32.AND P0, PT, R6, R2, PT ;  /* 0x000000020600220c */ /* 0x000fc80003f06070 */
        /* <DEDUP_REMOVED lines=15> */
[----:B------:R-:W-:Y:S01]  /*3db0*/  IMAD.MOV.U32 R2, RZ, RZ, RZ ;  /* 0x000000ffff027224 */ /* 0x000fe200078e00ff */
[----:B------:R-:W-:Y:S01]  /*3dc0*/  @P1 SEL R23, R3, R23, P0 ;  /* 0x0000001703171207 */ /* 0x000fe20000000000 */
[----:B------:R-:W-:Y:S02]  /*3dd0*/  IMAD.MOV.U32 R3, RZ, RZ, 0x500 ;  /* 0x00000500ff037424 */ /* 0x000fe400078e00ff */
[----:B------:R-:W-:Y:S02]  /*3de0*/  @P1 IMAD.MOV.U32 R16, RZ, RZ, R4 ;  /* 0x000000ffff101224 */ /* 0x000fe400078e0004 */
[----:B------:R-:W-:Y:S01]  /*3df0*/  @P1 IMAD.MOV.U32 R17, RZ, RZ, R5 ;  /* 0x000000ffff111224 */ /* 0x000fe200078e0005 */
[----:B------:R-:W-:Y:S06]  /*3e00*/  BRA.U !UP0, `(.L_x_71) ;  /* 0x0000000d08987547 */ /* 0x000fec000b800000 */
[----:B------:R-:W-:Y:S01]  /*3e10*/  UIADD3 UR9, UP0, UPT, UR8, -0xa00, URZ ;  /* 0xfffff60008097890 */ /* 0x000fe2000ff1e0ff */
[----:B------:R-:W-:Y:S02]  /*3e20*/  IMAD.MOV.U32 R3, RZ, RZ, 0x500 ;  /* 0x00000500ff037424 */ /* 0x000fe400078e00ff */
[----:B------:R-:W-:Y:S01]  /*3e30*/  IMAD.MOV.U32 R2, RZ, RZ, RZ ;  /* 0x000000ffff027224 */ /* 0x000fe200078e00ff */
[----:B------:R-:W-:Y:S02]  /*3e40*/  ULEA.HI.X.SX32 UR8, UR8, 0xffffffff, 0x1, UP0 ;  /* 0xffffffff08087891 */ /* 0x000fe400080f0eff */
[----:B------:R-:W-:Y:S02]  /*3e50*/  UIMAD.WIDE.U32 UR12, UR9, -0x33333333, URZ ;  /* 0xcccccccd090c78a5 */ /* 0x000fe4000f8e00ff */
[----:B------:R-:W-:Y:S02]  /*3e60*/  UIMAD.WIDE.U32 UR4, UR8, -0x33333333, URZ ;  /* 0xcccccccd080478a5 */ /* 0x000fe4000f8e00ff */
[----:B------:R-:W-:-:S02]  /*3e70*/  UISETP.GE.U32.AND UP1, UPT, UR9, 0x500, UPT ;  /* 0x000005000900788c */ /* 0x000fc4000bf26070 */
[----:B------:R-:W-:Y:S02]  /*3e80*/  UIMAD.WIDE.U32 UR4, UP0, UR9, -0x33333334, UR4 ;  /* 0xcccccccc090478a5 */ /* 0x000fe4000f800004 */
[----:B------:R-:W-:Y:S02]  /*3e90*/  UISETP.GE.U32.AND.EX UP1, UPT, UR8, URZ, UPT, UP1 ;  /* 0x000000ff0800728c */ /* 0x000fe4000bf26110 */
[----:B------:R-:W-:Y:S02]  /*3ea0*/  UIADD3.X UR7, UPT, UPT, URZ, URZ, URZ, UP0, !UPT ;  /* 0x000000ffff077290 */ /* 0x000fe400087fe4ff */
[----:B------:R-:W-:Y:S01]  /*3eb0*/  UIADD3 URZ, UP0, UPT, UR13, UR4, URZ ;  /* 0x000000040dff7290 */ /* 0x000fe2000ff1e0ff */
[----:B------:R-:W-:-:S03]  /*3ec0*/  UMOV UR6, UR5 ;  /* 0x0000000500067c82 */ /* 0x000fc60008000000 */
[----:B------:R-:W-:-:S04]  /*3ed0*/  UIMAD.WIDE.U32.X UR4, UR8, -0x33333334, UR6, UP0 ;  /* 0xcccccccc080478a5 */ /* 0x000fc800080e0406 */
[----:B------:R-:W-:-:S04]  /*3ee0*/  USHF.R.U64 UR6, UR4, 0xa, UR5 ;  /* 0x0000000a04067899 */ /* 0x000fc80008001205 */
[----:B------:R-:W-:-:S04]  /*3ef0*/  ULOP3.LUT UR7, UR6, 0x1, URZ, 0xc0, !UPT ;  /* 0x0000000106077892 */ /* 0x000fc8000f8ec0ff */
[----:B------:R-:W-:-:S04]  /*3f00*/  UISETP.NE.U32.AND UP0, UPT, UR7, 0x1, UPT ;  /* 0x000000010700788c */ /* 0x000fc8000bf05070 */
[----:B------:R-:W-:Y:S01]  /*3f10*/  UISETP.NE.U32.AND.EX UP0, UPT, URZ, URZ, UPT, UP0 ;  /* 0x000000ffff00728c */ /* 0x000fe2000bf05100 */
[----:B------:R-:W-:Y:S10]  /*3f20*/  BRA.U !UP1, `(.L_x_72) ;  /* 0x00000009093c7547 */ /* 0x000ff4000b800000 */
[----:B------:R-:W0:Y:S01]  /*3f30*/  LDCU.64 UR8, c[0x0][0x380] ;  /* 0x00007000ff0877ac */ /* 0x000e220008000a00 */
[----:B------:R-:W-:Y:S02]  /*3f40*/  IMAD.MOV.U32 R3, RZ, RZ, 0x500 ;  /* 0x00000500ff037424 */ /* 0x000fe400078e00ff */
[----:B------:R-:W-:Y:S01]  /*3f50*/  IMAD.MOV.U32 R2, RZ, RZ, RZ ;  /* 0x000000ffff027224 */ /* 0x000fe200078e00ff */
[----:B------:R-:W-:-:S04]  /*3f60*/  UIADD3 UR4, UP1, UPT, UR6, 0x1, URZ ;  /* 0x0000000106047890 */ /* 0x000fc8000ff3e0ff */
[----:B------:R-:W-:Y:S02]  /*3f70*/  ULEA.HI.X UR5, UR5, URZ, URZ, 0x16, UP1 ;  /* 0x000000ff05057291 */ /* 0x000fe400088fb4ff */
[----:B------:R-:W-:Y:S02]  /*3f80*/  ULOP3.LUT UR4, UR4, 0xfffffffe, URZ, 0xc0, !UPT ;  /* 0xfffffffe04047892 */ /* 0x000fe4000f8ec0ff */
[----:B------:R-:W-:Y:S01]  /*3f90*/  ULOP3.LUT UR5, UR5, 0x7fffff, URZ, 0xc0, !UPT ;  /* 0x007fffff05057892 */ /* 0x000fe2000f8ec0ff */
[----:B0-----:R-:W-:-:S04]  /*3fa0*/  LEA R6, P0, R0, UR8, 0x4 ;  /* 0x0000000800067c11 */ /* 0x001fc8000f8020ff */
[----:B------:R-:W-:Y:S02]  /*3fb0*/  IADD3 R6, P1, PT, R6, 0xe008, RZ ;  /* 0x0000e00806067810 */ /* 0x000fe40007f3e0ff */
[----:B------:R-:W-:-:S05]  /*3fc0*/  LEA.HI.X R5, R0, UR9, RZ, 0x4, P0 ;  /* 0x0000000900057c11 */ /* 0x000fca00080f24ff */
[----:B------:R-:W-:-:S07]  /*3fd0*/  IMAD.X R5, RZ, RZ, R5, P1 ;  /* 0x000000ffff057224 */ /* 0x000fce00008e0605 */
.L_x_73:
[----:B------:R-:W-:-:S05]  /*3fe0*/  IMAD.MOV.U32 R4, RZ, RZ, R6 ;  /* 0x000000ffff047224 */ /* 0x000fca00078e0006 */
[----:B------:R-:W2:Y:S04]  /*3ff0*/  LDG.E.64.CONSTANT R12, desc[UR10][R4.64+-0x9008] ;  /* 0xff6ff80a040c7981 */ /* 0x000ea8000c1e9b00 */
[----:B------:R-:W3:Y:S04]  /*4000*/  LDG.E.64.CONSTANT R8, desc[UR10][R4.64+-0x9000] ;  /* 0xff70000a04087981 */ /* 0x000ee8000c1e9b00 */
[----:B------:R-:W4:Y:S04]  /*4010*/  LDG.E.64.CONSTANT R10, desc[UR10][R4.64+-0x8008] ;  /* 0xff7ff80a040a7981 */ /* 0x000f28000c1e9b00 */
[----:B------:R-:W5:Y:S04]  /*4020*/  LDG.E.64.CONSTANT R6, desc[UR10][R4.64+-0x8000] ;  /* 0xff80000a04067981 */ /* 0x000f68000c1e9b00 */
[----:B------:R-:W5:Y:S04]  /*4030*/  LDG.E.64.CONSTANT R26, desc[UR10][R4.64+-0x7008] ;  /* 0xff8ff80a041a7981 */ /* 0x000f68000c1e9b00 */
[----:B------:R-:W5:Y:S04]  /*4040*/  LDG.E.64.CONSTANT R24, desc[UR10][R4.64+-0x7000] ;  /* 0xff90000a04187981 */ /* 0x000f68000c1e9b00 */
[----:B------:R-:W5:Y:S04]  /*4050*/  LDG.E.64.CONSTANT R20, desc[UR10][R4.64+-0x6008] ;  /* 0xff9ff80a04147981 */ /* 0x000f68000c1e9b00 */
[----:B------:R-:W5:Y:S01]  /*4060*/  LDG.E.64.CONSTANT R18, desc[UR10][R4.64+-0x6000] ;  /* 0xffa0000a04127981 */ /* 0x000f62000c1e9b00 */
[----:B--2---:R-:W-:-:S14]  /*4070*/  DSETP.GEU.AND P2, PT, |R16|, |R12|, PT ;  /* 0x4000000c1000722a */ /* 0x004fdc0003f4e200 */
[----:B---3--:R-:W-:-:S04]  /*4080*/  @P2 ISETP.GE.U32.AND P0, PT, R22, R8, PT ;  /* 0x000000081600220c */ /* 0x008fc80003f06070 */
[----:B------:R-:W-:-:S13]  /*4090*/  @P2 ISETP.GE.AND.EX P0, PT, R23, R9, PT, P0 ;  /* 0x000000091700220c */ /* 0x000fda0003f06300 */
[----:B------:R-:W-:-:S06]  /*40a0*/  @P2 DSETP.LT.OR P0, PT, |R12|, |R16|, !P0 ;  /* 0x400000100c00222a */ /* 0x000fcc0004701600 */
[----:B------:R-:W-:Y:S02]  /*40b0*/  @P2 FSEL R17, R17, R13, P0 ;  /* 0x0000000d11112208 */ /* 0x000fe40000000000 */
[----:B------:R-:W-:-:S03]  /*40c0*/  @P2 FSEL R14, R16, R12, P0 ;  /* 0x0000000c100e2208 */ /* 0x000fc60000000000 */
[----:B------:R-:W-:Y:S02]  /*40d0*/  @P2 IMAD.MOV.U32 R13, RZ, RZ, R17 ;  /* 0x000000ffff0d2224 */ /* 0x000fe400078e0011 */
[----:B------:R-:W2:Y:S01]  /*40e0*/  LDG.E.64.CONSTANT R16, desc[UR10][R4.64+-0x5008] ;  /* 0xffaff80a04107981 */ /* 0x000ea2000c1e9b00 */
[----:B------:R-:W-:-:S03]  /*40f0*/  @P2 IMAD.MOV.U32 R12, RZ, RZ, R14 ;  /* 0x000000ffff0c2224 */ /* 0x000fc600078e000e */
[----:B------:R-:W3:Y:S03]  /*4100*/  LDG.E.64.CONSTANT R14, desc[UR10][R4.64+-0x5000] ;  /* 0xffb0000a040e7981 */ /* 0x000ee6000c1e9b00 */
[----:B----4-:R-:W-:Y:S01]  /*4110*/  DSETP.GEU.AND P1, PT, |R12|, |R10|, PT ;  /* 0x4000000a0c00722a */ /* 0x010fe20003f2e200 */
[----:B------:R-:W-:Y:S02]  /*4120*/  @P2 SEL R8, R22, R8, P0 ;  /* 0x0000000816082207 */ /* 0x000fe40000000000 */
[----:B------:R-:W-:Y:S02]  /*4130*/  @P2 SEL R9, R23, R9, P0 ;  /* 0x0000000917092207 */ /* 0x000fe40000000000 */
[----:B------:R-:W4:Y:S09]  /*4140*/  LDG.E.64.CONSTANT R22, desc[UR10][R4.64+-0x4008] ;  /* 0xffbff80a04167981 */ /* 0x000f32000c1e9b00 */
[----:B-----5:R-:W-:-:S04]  /*4150*/  @P1 ISETP.GE.U32.AND P0, PT, R8, R6, PT ;  /* 0x000000060800120c */ /* 0x020fc80003f06070 */
[----:B------:R-:W-:-:S13]  /*4160*/  @P1 ISETP.GE.AND.EX P0, PT, R9, R7, PT, P0 ;  /* 0x000000070900120c */ /* 0x000fda0003f06300 */
[----:B------:R-:W-:-:S06]  /*4170*/  @P1 DSETP.LT.OR P0, PT, |R10|, |R12|, !P0 ;  /* 0x4000000c0a00122a */ /* 0x000fcc0004701600 */
[----:B------:R-:W-:Y:S02]  /*4180*/  @P1 FSEL R12, R12, R10, P0 ;  /* 0x0000000a0c0c1208 */ /* 0x000fe40000000000 */
[----:B------:R-:W-:-:S03]  /*4190*/  @P1 FSEL R13, R13, R11, P0 ;  /* 0x0000000b0d0d1208 */ /* 0x000fc60000000000 */
[----:B------:R-:W-:Y:S02]  /*41a0*/  @P1 IMAD.MOV.U32 R10, RZ, RZ, R12 ;  /* 0x000000ffff0a1224 */ /* 0x000fe400078e000c */
[----:B------:R-:W-:Y:S02]  /*41b0*/  @P1 IMAD.MOV.U32 R11, RZ, RZ, R13 ;  /* 0x000000ffff0b1224 */ /* 0x000fe400078e000d */
[----:B------:R-:W5:Y:S04]  /*41c0*/  LDG.E.64.CONSTANT R12, desc[UR10][R4.64+-0x4000] ;  /* 0xffc0000a040c7981 */ /* 0x000f68000c1e9b00 */
[----:B------:R-:W-:Y:S01]  /*41d0*/  DSETP.GEU.AND P2, PT, |R10|, |R26|, PT ;  /* 0x4000001a0a00722a */ /* 0x000fe20003f4e200 */
[----:B------:R-:W-:Y:S02]  /*41e0*/  @P1 SEL R6, R8, R6, P0 ;  /* 0x0000000608061207 */ /* 0x000fe40000000000 */
[----:B------:R-:W-:-:S11]  /*41f0*/  @P1 SEL R7, R9, R7, P0 ;  /* 0x0000000709071207 */ /* 0x000fd60000000000 */
[----:B------:R-:W-:-:S04]  /*4200*/  @P2 ISETP.GE.U32.AND P0, PT, R6, R24, PT ;  /* 0x000000180600220c */ /* 0x000fc80003f06070 */
[----:B------:R-:W-:-:S13]  /*4210*/  @P2 ISETP.GE.AND.EX P0, PT, R7, R25, PT, P0 ;  /* 0x000000190700220c */ /* 0x000fda0003f06300 */
[----:B------:R-:W-:-:S06]  /*4220*/  @P2 DSETP.LT.OR P0, PT, |R26|, |R10|, !P0 ;  /* 0x4000000a1a00222a */ /* 0x000fcc0004701600 */
[----:B------:R-:W-:Y:S02]  /*4230*/  @P2 FSEL R8, R10, R26, P0 ;  /* 0x0000001a0a082208 */ /* 0x000fe40000000000 */
[----:B------:R-:W-:-:S03]  /*4240*/  @P2 FSEL R11, R11, R27, P0 ;  /* 0x0000001b0b0b2208 */ /* 0x000fc60000000000 */
[----:B------:R-:W-:Y:S02]  /*4250*/  @P2 IMAD.MOV.U32 R26, RZ, RZ, R8 ;  /* 0x000000ffff1a2224 */ /* 0x000fe400078e0008 */
[----:B------:R-:W-:Y:S01]  /*4260*/  @P2 IMAD.MOV.U32 R27, RZ, RZ, R11 ;  /* 0x000000ffff1b2224 */ /* 0x000fe200078e000b */
[----:B------:R-:W5:Y:S04]  /*4270*/  LDG.E.64.CONSTANT R8, desc[UR10][R4.64+-0x3000] ;  /* 0xffd0000a04087981 */ /* 0x000f68000c1e9b00 */
[----:B------:R-:W5:Y:S01]  /*4280*/  LDG.E.64.CONSTANT R10, desc[UR10][R4.64+-0x3008] ;  /* 0xffcff80a040a7981 */ /* 0x000f62000c1e9b00 */
        /* <DEDUP_REMOVED lines=10> */
[----:B------:R-:W5:Y:S01]  /*4330*/  LDG.E.64.CONSTANT R6, desc[UR10][R4.64+-0x2008] ;  /* 0xffdff80a04067981 */ /* 0x000f62000c1e9b00 */
[----:B------:R-:W-:Y:S02]  /*4340*/  @P1 SEL R18, R24, R18, P0 ;  /* 0x0000001218121207 */ /* 0x000fe40000000000 */
[----:B------:R-:W-:Y:S02]  /*4350*/  @P1 SEL R19, R25, R19, P0 ;  /* 0x0000001319131207 */ /* 0x000fe40000000000 */
        /* <DEDUP_REMOVED lines=8> */
[----:B------:R-:W-:Y:S02]  /*43e0*/  @P2 IMAD.MOV.U32 R17, RZ, RZ, R21 ;  /* 0x000000ffff112224 */ /* 0x000fe400078e0015 */
[----:B------:R-:W2:Y:S04]  /*43f0*/  LDG.E.64.CONSTANT R20, desc[UR10][R4.64+-0x1008] ;  /* 0xffeff80a04147981 */ /* 0x000ea8000c1e9b00 */
[----:B----4-:R-:W-:Y:S01]  /*4400*/  DSETP.GEU.AND P1, PT, |R16|, |R22|, PT ;  /* 0x400000161000722a */ /* 0x010fe20003f2e200 */
[----:B------:R-:W-:Y:S02]  /*4410*/  @P2 SEL R14, R18, R14, P0 ;  /* 0x0000000e120e2207 */ /* 0x000fe40000000000 */
[----:B------:R-:W-:-:S02]  /*4420*/  @P2 SEL R15, R19, R15, P0 ;  /* 0x0000000f130f2207 */ /* 0x000fc40000000000 */
[----:B------:R-:W3:Y:S09]  /*4430*/  LDG.E.64.CONSTANT R18, desc[UR10][R4.64+-0x1000] ;  /* 0xfff0000a04127981 */ /* 0x000ef2000c1e9b00 */
[----:B-----5:R-:W-:-:S04]  /*4440*/  @P1 ISETP.GE.U32.AND P0, PT, R14, R12, PT ;  /* 0x0000000c0e00120c */ /* 0x020fc80003f06070 */
[----:B------:R-:W-:Y:S01]  /*4450*/  @P1 ISETP.GE.AND.EX P0, PT, R15, R13, PT, P0 ;  /* 0x0000000d0f00120c */ /* 0x000fe20003f06300 */
[----:B------:R-:W-:Y:S02]  /*4460*/  IMAD.MOV.U32 R26, RZ, RZ, R22 ;  /* 0x000000ffff1a7224 */ /* 0x000fe400078e0016 */
[----:B------:R-:W-:-:S10]  /*4470*/  IMAD.MOV.U32 R27, RZ, RZ, R23 ;  /* 0x000000ffff1b7224 */ /* 0x000fd400078e0017 */
[----:B------:R-:W-:Y:S01]  /*4480*/  @P1 DSETP.LT.OR P0, PT, |R22|, |R16|, !P0 ;  /* 0x400000101600122a */ /* 0x000fe20004701600 */
[----:B------:R-:W4:Y:S05]  /*4490*/  LDG.E.64.CONSTANT R22, desc[UR10][R4.64] ;  /* 0x0000000a04167981 */ /* 0x000f2a000c1e9b00 */
        /* <DEDUP_REMOVED lines=14> */
[----:B------:R-:W-:-:S06]  /*4580*/  @P2 IMAD.MOV.U32 R11, RZ, RZ, R27 ;  /* 0x000000ffff0b2224 */ /* 0x000fcc00078e001b */
        /* <DEDUP_REMOVED lines=10> */
[----:B------:R-:W-:Y:S02]  /*4630*/  @P1 SEL R24, R8, R24, P0 ;  /* 0x0000001808181207 */ /* 0x000fe40000000000 */
[----:B------:R-:W-:Y:S01]  /*4640*/  @P1 SEL R25, R9, R25, P0 ;  /* 0x0000001909191207 */ /* 0x000fe20000000000 */
[----:B------:R-:W-:-:S04]  /*4650*/  UIADD3 UR4, UP1, UPT, UR4, -0x2, URZ ;  /* 0xfffffffe04047890 */ /* 0x000fc8000ff3e0ff */
[----:B------:R-:W-:Y:S02]  /*4660*/  UIADD3.X UR5, UPT, UPT, UR5, -0x1, URZ, UP1, !UPT ;  /* 0xffffffff05057890 */ /* 0x000fe40008ffe4ff */
[----:B------:R-:W-:-:S04]  /*4670*/  UISETP.NE.U32.AND UP1, UPT, UR4, URZ, UPT ;  /* 0x000000ff0400728c */ /* 0x000fc8000bf25070 */
[----:B------:R-:W-:Y:S01]  /*4680*/  UISETP.NE.AND.EX UP1, UPT, UR5, URZ, UPT, UP1 ;  /* 0x000000ff0500728c */ /* 0x000fe2000bf25310 */
[----:B--2---:R-:W-:-:S14]  /*4690*/  DSETP.GEU.AND P2, PT, |R6|, |R20|, PT ;  /* 0x400000140600722a */ /* 0x004fdc0003f4e200 */
[----:B---3--:R-:W-:-:S04]  /*46a0*/  @P2 ISETP.GE.U32.AND P0, PT, R24, R18, PT ;  /* 0x000000121800220c */ /* 0x008fc80003f06070 */
[----:B------:R-:W-:-:S13]  /*46b0*/  @P2 ISETP.GE.AND.EX P0, PT, R25, R19, PT, P0 ;  /* 0x000000131900220c */ /* 0x000fda0003f06300 */
[----:B------:R-:W-:-:S06]  /*46c0*/  @P2 DSETP.LT.OR P0, PT, |R20|, |R6|, !P0 ;  /* 0x400000061400222a */ /* 0x000fcc0004701600 */
[----:B------:R-:W-:Y:S02]  /*46d0*/  @P2 FSEL R6, R6, R20, P0 ;  /* 0x0000001406062208 */ /* 0x000fe40000000000 */
[----:B------:R-:W-:-:S03]  /*46e0*/  @P2 FSEL R7, R7, R21, P0 ;  /* 0x0000001507072208 */ /* 0x000fc60000000000 */
[----:B------:R-:W-:Y:S02]  /*46f0*/  @P2 IMAD.MOV.U32 R20, RZ, RZ, R6 ;  /* 0x000000ffff142224 */ /* 0x000fe400078e0006 */
[----:B------:R-:W-:-:S06]  /*4700*/  @P2 IMAD.MOV.U32 R21, RZ, RZ, R7 ;  /* 0x000000ffff152224 */ /* 0x000fcc00078e0007 */
[----:B-----5:R-:W-:Y:S01]  /*4710*/  DSETP.GEU.AND P1, PT, |R20|, |R16|, PT ;  /* 0x400000101400722a */ /* 0x020fe20003f2e200 */
[----:B------:R-:W-:Y:S02]  /*4720*/  @P2 SEL R18, R24, R18, P0 ;  /* 0x0000001218122207 */ /* 0x000fe40000000000 */
[----:B------:R-:W-:-:S11]  /*4730*/  @P2 SEL R19, R25, R19, P0 ;  /* 0x0000001319132207 */ /* 0x000fd60000000000 */
[----:B----4-:R-:W-:-:S04]  /*4740*/  @P1 ISETP.GE.U32.AND P0, PT, R18, R22, PT ;  /* 0x000000161200120c */ /* 0x010fc80003f06070 */
[----:B------:R-:W-:Y:S02]  /*4750*/  @P1 ISETP.GE.AND.EX P0, PT, R19, R23, PT, P0 ;  /* 0x000000171300120c */ /* 0x000fe40003f06300 */
[----:B------:R-:W-:-:S05]  /*4760*/  IADD3 R6, P2, PT, R4, 0xa000, RZ ;  /* 0x0000a00004067810 */ /* 0x000fca0007f5e0ff */
[----:B------:R-:W-:-:S06]  /*4770*/  IMAD.X R5, RZ, RZ, R5, P2 ;  /* 0x000000ffff057224 */ /* 0x000fcc00010e0605 */
[----:B------:R-:W-:Y:S01]  /*4780*/  @P1 DSETP.LT.OR P0, PT, |R16|, |R20|, !P0 ;  /* 0x400000141000122a */ /* 0x000fe20004701600 */
[----:B------:R-:W-:-:S05]  /*4790*/  IADD3 R3, P2, PT, R3, 0xa00, RZ ;  /* 0x00000a0003037810 */ /* 0x000fca0007f5e0ff */
[----:B------:R-:W-:Y:S02]  /*47a0*/  @P1 FSEL R4, R20, R16, P0 ;  /* 0x0000001014041208 */ /* 0x000fe40000000000 */
[----:B------:R-:W-:Y:S01]  /*47b0*/  @P1 FSEL R21, R21, R17, P0 ;  /* 0x0000001115151208 */ /* 0x000fe20000000000 */
[----:B------:R-:W-:Y:S01]  /*47c0*/  IMAD.X R2, RZ, RZ, R2, P2 ;  /* 0x000000ffff027224 */ /* 0x000fe200010e0602 */
[----:B------:R-:W-:Y:S01]  /*47d0*/  @P1 SEL R22, R18, R22, P0 ;  /* 0x0000001612161207 */ /* 0x000fe20000000000 */
[----:B------:R-:W-:Y:S01]  /*47e0*/  @P1 IMAD.MOV.U32 R16, RZ, RZ, R4 ;  /* 0x000000ffff101224 */ /* 0x000fe200078e0004 */
[----:B------:R-:W-:Y:S01]  /*47f0*/  @P1 SEL R23, R19, R23, P0 ;  /* 0x0000001713171207 */ /* 0x000fe20000000000 */
[----:B------:R-:W-:Y:S01]  /*4800*/  @P1 IMAD.MOV.U32 R17, RZ, RZ, R21 ;  /* 0x000000ffff111224 */ /* 0x000fe200078e0015 */
[----:B------:R-:W-:Y:S06]  /*4810*/  BRA.U UP1, `(.L_x_73) ;  /* 0xfffffff501f07547 */ /* 0x000fec000b83ffff */
.L_x_72:
[----:B------:R-:W-:Y:S05]  /*4820*/  BRA.U !UP0, `(.L_x_71) ;  /* 0x0000000508107547 */ /* 0x000fea000b800000 */
[----:B------:R-:W0:Y:S02]  /*4830*/  LDC.64 R4, c[0x0][0x380] ;  /* 0x0000e000ff047b82 */ /* 0x000e240000000a00 */
[----:B0-----:R-:W-:-:S03]  /*4840*/  IMAD.WIDE.U32 R4, R0, 0x10, R4 ;  /* 0x0000001000047825 */ /* 0x001fc600078e0004 */
[----:B------:R-:W-:-:S04]  /*4850*/  LEA R24, P0, R3, R4, 0x4 ;  /* 0x0000000403187211 */ /* 0x000fc800078020ff */
[----:B------:R-:W-:-:S05]  /*4860*/  LEA.HI.X R25, R3, R5, R2, 0x4, P0 ;  /* 0x0000000503197211 */ /* 0x000fca00000f2402 */
[----:B------:R-:W2:Y:S04]  /*4870*/  LDG.E.64.CONSTANT R20, desc[UR10][R24.64] ;  /* 0x0000000a18147981 */ /* 0x000ea8000c1e9b00 */
[----:B------:R-:W3:Y:S04]  /*4880*/  LDG.E.64.CONSTANT R18, desc[UR10][R24.64+0x8] ;  /* 0x0000080a18127981 */ /* 0x000ee8000c1e9b00 */
[----:B------:R-:W4:Y:S04]  /*4890*/  LDG.E.64.CONSTANT R14, desc[UR10][R24.64+0x1000] ;  /* 0x0010000a180e7981 */ /* 0x000f28000c1e9b00 */
[----:B------:R-:W5:Y:S04]  /*48a0*/  LDG.E.64.CONSTANT R12, desc[UR10][R24.64+0x1008] ;  /* 0x0010080a180c7981 */ /* 0x000f68000c1e9b00 */
        /* <DEDUP_REMOVED lines=16> */
[----:B------:R-:W-:-:S11]  /*49b0*/  @P2 SEL R19, R23, R19, P0 ;  /* 0x0000001317132207 */ /* 0x000fd60000000000 */
[----:B-----5:R-:W-:-:S04]  /*49c0*/  @P1 ISETP.GE.U32.AND P0, PT, R18, R12, PT ;  /* 0x0000000c1200120c */ /* 0x020fc80003f06070 */
        /* <DEDUP_REMOVED lines=27> */
[----:B------:R-:W-:Y:S02]  /*4b80*/  @P1 SEL R5, R9, R5, P0 ;  /* 0x0000000509051207 */ /* 0x000fe40000000000 */
[----:B------:R-:W-:-:S05]  /*4b90*/  IADD3 R3, P1, PT, R3, 0x500, RZ ;  /* 0x0000050003037810 */ /* 0x000fca0007f3e0ff */
[----:B------:R-:W-:Y:S01]  /*4ba0*/  IMAD.X R2, RZ, RZ, R2, P1 ;  /* 0x000000ffff027224 */ /* 0x000fe200008e0602 */
[----:B--2---:R-:W-:-:S14]  /*4bb0*/  DSETP.GEU.AND P2, PT, |R6|, |R16|, PT ;  /* 0x400000100600722a */ /* 0x004fdc0003f4e200 */
[----:B------:R-:W-:-:S04]  /*4bc0*/  @P2 ISETP.GE.U32.AND P0, PT, R4, R26, PT ;  /* 0x0000001a0400220c */ /* 0x000fc80003f06070 */
[----:B------:R-:W-:-:S13]  /*4bd0*/  @P2 ISETP.GE.AND.EX P0, PT, R5, R27, PT, P0 ;  /* 0x0000001b0500220c */ /* 0x000fda0003f06300 */
[----:B------:R-:W-:-:S06]  /*4be0*/  @P2 DSETP.LT.OR P0, PT, |R16|, |R6|, !P0 ;  /* 0x400000061000222a */ /* 0x000fcc0004701600 */
[----:B------:R-:W-:Y:S02]  /*4bf0*/  @P2 FSEL R6, R6, R16, P0 ;  /* 0x0000001006062208 */ /* 0x000fe40000000000 */
[----:B------:R-:W-:Y:S02]  /*4c00*/  @P2 FSEL R7, R7, R17, P0 ;  /* 0x0000001107072208 */ /* 0x000fe40000000000 */
[----:B------:R-:W-:Y:S02]  /*4c10*/  @P2 SEL R26, R4, R26, P0 ;  /* 0x0000001a041a2207 */ /* 0x000fe40000000000 */
[----:B------:R-:W-:Y:S01]  /*4c20*/  @P2 SEL R27, R5, R27, P0 ;  /* 0x0000001b051b2207 */ /* 0x000fe20000000000 */
[----:B------:R-:W-:Y:S02]  /*4c30*/  @P2 IMAD.MOV.U32 R16, RZ, RZ, R6 ;  /* 0x000000ffff102224 */ /* 0x000fe400078e0006 */
[----:B------:R-:W-:Y:S02]  /*4c40*/  @P2 IMAD.MOV.U32 R17, RZ, RZ, R7 ;  /* 0x000000ffff112224 */ /* 0x000fe400078e0007 */
[----:B------:R-:W-:-:S02]  /*4c50*/  IMAD.MOV.U32 R22, RZ, RZ, R26 ;  /* 0x000000ffff167224 */ /* 0x000fc400078e001a */
[----:B------:R-:W-:-:S07]  /*4c60*/  IMAD.MOV.U32 R23, RZ, RZ, R27 ;  /* 0x000000ffff177224 */ /* 0x000fce00078e001b */
.L_x_71:
[----:B------:R-:W0:Y:S02]  /*4c70*/  LDCU UR4, c[0x0][0x390] ;  /* 0x00007200ff0477ac */ /* 0x000e240008000800 */
[----:B0-----:R-:W-:Y:S02]  /*4c80*/  USHF.R.S32.HI UR5, URZ, 0x1f, UR4 ;  /* 0x0000001fff057899 */ /* 0x001fe40008011404 */
[----:B------:R-:W-:-:S04]  /*4c90*/  ISETP.GE.U32.AND P0, PT, R3, UR4, PT ;  /* 0x0000000403007c0c */ /* 0x000fc8000bf06070 */
[----:B------:R-:W-:-:S13]  /*4ca0*/  ISETP.GE.AND.EX P0, PT, R2, UR5, PT, P0 ;  /* 0x0000000502007c0c */ /* 0x000fda000bf06300 */
[----:B------:R-:W-:Y:S05]  /*4cb0*/  @P0 BRA `(.L_x_74) ;  /* 0x00000008009c0947 */ /* 0x000fea0003800000 */
[----:B------:R-:W-:Y:S01]  /*4cc0*/  IADD3 R21, PT, PT, -R3, UR4, RZ ;  /* 0x0000000403157c10 */ /* 0x000fe2000fffe1ff */
[----:B------:R-:W-:Y:S03]  /*4cd0*/  BSSY.RECONVERGENT B1, `(.L_x_74) ;  /* 0x00000a5000017945 */ /* 0x000fe60003800200 */
[----:B------:R-:W-:-:S13]  /*4ce0*/  ISETP.GE.AND P0, PT, R0, R21, PT ;  /* 0x000000150000720c */ /* 0x000fda0003f06270 */
[----:B------:R-:W-:Y:S05]  /*4cf0*/  @P0 BRA `(.L_x_75) ;  /* 0x0000000800880947 */ /* 0x000fea0003800000 */
[----:B------:R-:W-:Y:S01]  /*4d00*/  LOP3.LUT R12, RZ, R0, RZ, 0x33, !PT ;  /* 0x00000000ff0c7212 */ /* 0x000fe200078e33ff */
[----:B------:R-:W-:Y:S01]  /*4d10*/  BSSY.RECONVERGENT B2, `(.L_x_76) ;  /* 0x0000032000027945 */ /* 0x000fe20003800200 */
[----:B------:R-:W-:Y:S02]  /*4d20*/  IMAD.MOV.U32 R20, RZ, RZ, R0 ;  /* 0x000000ffff147224 */ /* 0x000fe400078e0000 */
[----:B------:R-:W-:-:S04]  /*4d30*/  IADD3 R12, PT, PT, -R3, UR4, R12 ;  /* 0x00000004030c7c10 */ /* 0x000fc8000fffe10c */
[----:B------:R-:W-:-:S04]  /*4d40*/  LOP3.LUT R4, R12, 0x300, RZ, 0xc0, !PT ;  /* 0x000003000c047812 */ /* 0x000fc800078ec0ff */
[----:B------:R-:W-:-:S13]  /*4d50*/  ISETP.NE.AND P0, PT, R4, 0x300, PT ;  /* 0x000003000400780c */ /* 0x000fda0003f05270 */
[----:B------:R-:W-:Y:S05]  /*4d60*/  @!P0 BRA `(.L_x_77) ;  /* 0x0000000000b08947 */ /* 0x000fea0003800000 */
[----:B------:R-:W0:Y:S01]  /*4d70*/  LDCU.64 UR6, c[0x0][0x380] ;  /* 0x00007000ff0677ac */ /* 0x000e220008000a00 */
[----:B------:R-:W-:Y:S01]  /*4d80*/  IADD3 R5, P0, PT, R0, R3, RZ ;  /* 0x0000000300057210 */ /* 0x000fe20007f1e0ff */
[----:B------:R-:W-:Y:S01]  /*4d90*/  IMAD.MOV.U32 R20, RZ, RZ, R0 ;  /* 0x000000ffff147224 */ /* 0x000fe200078e0000 */
[----:B------:R-:W-:-:S03]  /*4da0*/  LEA.HI R4, R12, 0x1, RZ, 0x18 ;  /* 0x000000010c047811 */ /* 0x000fc600078fc0ff */
[----:B------:R-:W-:Y:S01]  /*4db0*/  IMAD.X R6, RZ, RZ, R2, P0 ;  /* 0x000000ffff067224 */ /* 0x000fe200000e0602 */
[----:B------:R-:W-:-:S05]  /*4dc0*/  LOP3.LUT R4, R4, 0x3, RZ, 0xc0, !PT ;  /* 0x0000000304047812 */ /* 0x000fca00078ec0ff */
[----:B------:R-:W-:Y:S01]  /*4dd0*/  IMAD.MOV R13, RZ, RZ, -R4 ;  /* 0x000000ffff0d7224 */ /* 0x000fe200078e0a04 */
[----:B0-----:R-:W-:-:S04]  /*4de0*/  LEA R14, P1, R5, UR6, 0x4 ;  /* 0x00000006050e7c11 */ /* 0x001fc8000f8220ff */
[----:B------:R-:W-:-:S09]  /*4df0*/  LEA.HI.X R5, R5, UR7, R6, 0x4, P1 ;  /* 0x0000000705057c11 */ /* 0x000fd200088f2406 */
.L_x_80:
[----:B------:R-:W-:-:S05]  /*4e00*/  IMAD.MOV.U32 R4, RZ, RZ, R14 ;  /* 0x000000ffff047224 */ /* 0x000fca00078e000e */
[----:B------:R-:W2:Y:S04]  /*4e10*/  LDG.E.64.CONSTANT R8, desc[UR10][R4.64] ;  /* 0x0000000a04087981 */ /* 0x000ea8000c1e9b00 */
[----:B------:R-:W3:Y:S01]  /*4e20*/  LDG.E.64.CONSTANT R6, desc[UR10][R4.64+0x8] ;  /* 0x0000080a04067981 */ /* 0x000ee2000c1e9b00 */
[----:B------:R-:W-:Y:S01]  /*4e30*/  VIADD R13, R13, 0x1 ;  /* 0x000000010d0d7836 */ /* 0x000fe20000000000 */
[----:B------:R-:W-:Y:S01]  /*4e40*/  BSSY.RECONVERGENT B3, `(.L_x_78) ;  /* 0x000001b000037945 */ /* 0x000fe20003800200 */
[----:B------:R-:W-:Y:S01]  /*4e50*/  IMAD.MOV.U32 R15, RZ, RZ, R22 ;  /* 0x000000ffff0f7224 */ /* 0x000fe200078e0016 */
        /* <DEDUP_REMOVED lines=25> */
.L_x_79:
[----:B------:R-:W-:Y:S05]  /*4ff0*/  BSYNC.RECONVERGENT B3 ;  /* 0x0000000000037941 */ /* 0x000fea0003800200 */
.L_x_78:
[----:B------:R-:W-:Y:S02]  /*5000*/  IMAD.X R5, RZ, RZ, R5, P3 ;  /* 0x000000ffff057224 */ /* 0x000fe400018e0605 */
[----:B------:R-:W-:Y:S01]  /*5010*/  VIADD R20, R20, 0x100 ;  /* 0x0000010014147836 */ /* 0x000fe20000000000 */
[----:B------:R-:W-:Y:S06]  /*5020*/  @P2 BRA `(.L_x_80) ;  /* 0xfffffffc00742947 */ /* 0x000fec000383ffff */
.L_x_77:
[----:B------:R-:W-:Y:S05]  /*5030*/  BSYNC.RECONVERGENT B2 ;  /* 0x0000000000027941 */ /* 0x000fea0003800200 */
.L_x_76:
[----:B------:R-:W-:-:S13]  /*5040*/  ISETP.GE.U32.AND P0, PT, R12, 0x300, PT ;  /* 0x000003000c00780c */ /* 0x000fda0003f06070 */
[----:B------:R-:W-:Y:S05]  /*5050*/  @!P0 BRA `(.L_x_75) ;  /* 0x0000000400b08947 */ /* 0x000fea0003800000 */
[----:B------:R-:W0:Y:S01]  /*5060*/  LDCU.64 UR6, c[0x0][0x380] ;  /* 0x00007000ff0677ac */ /* 0x000e220008000a00 */
[----:B------:R-:W-:-:S05]  /*5070*/  IADD3 R3, P0, PT, R20, R3, RZ ;  /* 0x0000000314037210 */ /* 0x000fca0007f1e0ff */
[----:B------:R-:W-:Y:S01]  /*5080*/  IMAD.X R2, RZ, RZ, R2, P0 ;  /* 0x000000ffff027224 */ /* 0x000fe200000e0602 */
[----:B0-----:R-:W-:-:S04]  /*5090*/  LEA R8, P1, R3, UR6, 0x4 ;  /* 0x0000000603087c11 */ /* 0x001fc8000f8220ff */
[----:B------:R-:W-:Y:S02]  /*50a0*/  IADD3 R8, P0, PT, R8, 0x3008, RZ ;  /* 0x0000300808087810 */ /* 0x000fe40007f1e0ff */
[----:B------:R-:W-:-:S05]  /*50b0*/  LEA.HI.X R9, R3, UR7, R2, 0x4, P1 ;  /* 0x0000000703097c11 */ /* 0x000fca00088f2402 */
[----:B------:R-:W-:-:S07]  /*50c0*/  IMAD.X R9, RZ, RZ, R9, P0 ;  /* 0x000000ffff097224 */ /* 0x000fce00000e0609 */
.L_x_89:
[----:B------:R-:W2:Y:S04]  /*50d0*/  LDG.E.64.CONSTANT R10, desc[UR10][R8.64+-0x3008] ;  /* 0xffcff80a080a7981 */ /* 0x000ea8000c1e9b00 */
[----:B------:R-:W3:Y:S04]  /*50e0*/  LDG.E.64.CONSTANT R12, desc[UR10][R8.64+-0x3000] ;  /* 0xffd0000a080c7981 */ /* 0x000ee8000c1e9b00 */
[----:B------:R0:W5:Y:S04]  /*50f0*/  LDG.E.64.CONSTANT R6, desc[UR10][R8.64+-0x2008] ;  /* 0xffdff80a08067981 */ /* 0x000168000c1e9b00 */
        /* <DEDUP_REMOVED lines=22> */
.L_x_82:
[----:B------:R-:W-:Y:S05]  /*5260*/  BSYNC.RECONVERGENT B2 ;  /* 0x0000000000027941 */ /* 0x000fea0003800200 */
.L_x_81:
        /* <DEDUP_REMOVED lines=25> */
.L_x_84:
[----:B------:R-:W-:Y:S05]  /*5400*/  BSYNC.RECONVERGENT B2 ;  /* 0x0000000000027941 */ /* 0x000fea0003800200 */
.L_x_83:
        /* <DEDUP_REMOVED lines=21> */
.L_x_86:
[----:B------:R-:W-:Y:S05]  /*5560*/  BSYNC.RECONVERGENT B2 ;  /* 0x0000000000027941 */ /* 0x000fea0003800200 */
.L_x_85:
        /* <DEDUP_REMOVED lines=21> */
.L_x_88:
[----:B------:R-:W-:Y:S05]  /*56c0*/  BSYNC.RECONVERGENT B2 ;  /* 0x0000000000027941 */ /* 0x000fea0003800200 */
.L_x_87:
[----:B------:R-:W-:Y:S01]  /*56d0*/  VIADD R20, R20, 0x400 ;  /* 0x0000040014147836 */ /* 0x000fe20000000000 */
[----:B------:R-:W-:-:S04]  /*56e0*/  IADD3 R8, P1, PT, R8, 0x4000, RZ ;  /* 0x0000400008087810 */ /* 0x000fc80007f3e0ff */
[----:B------:R-:W-:Y:S01]  /*56f0*/  ISETP.GE.AND P0, PT, R20, R21, PT ;  /* 0x000000151400720c */ /* 0x000fe20003f06270 */
[----:B------:R-:W-:-:S12]  /*5700*/  IMAD.X R9, RZ, RZ, R9, P1 ;  /* 0x000000ffff097224 */ /* 0x000fd800008e0609 */
[----:B------:R-:W-:Y:S05]  /*5710*/  @!P0 BRA `(.L_x_89) ;  /* 0xfffffff8006c8947 */ /* 0x000fea000383ffff */
.L_x_75:
[----:B------:R-:W-:Y:S05]  /*5720*/  BSYNC.RECONVERGENT B1 ;  /* 0x0000000000017941 */ /* 0x000fea0003800200 */
.L_x_74:
[----:B------:R-:W0:Y:S01]  /*5730*/  S2R R8, SR_LANEID ;  /* 0x0000000000087919 */ /* 0x000e220000000000 */
[----:B------:R-:W-:Y:S01]  /*5740*/  BSSY.RECONVERGENT B1, `(.L_x_90) ;  /* 0x000001f000017945 */ /* 0x000fe20003800200 */
[----:B------:R-:W-:Y:S01]  /*5750*/  IMAD.MOV.U32 R11, RZ, RZ, R22 ;  /* 0x000000ffff0b7224 */ /* 0x000fe200078e0016 */
[----:B------:R1:W2:Y:S01]  /*5760*/  SHFL.DOWN PT, R4, R16, 0x1, 0x1f ;  /* 0x08201f0010047f89 */ /* 0x0002a200000e0000 */
[----:B------:R-:W-:Y:S02]  /*5770*/  IMAD.MOV.U32 R12, RZ, RZ, R23 ;  /* 0x000000ffff0c7224 */ /* 0x000fe400078e0017 */
[----:B------:R-:W-:Y:S01]  /*5780*/  IMAD.MOV.U32 R2, RZ, RZ, R16 ;  /* 0x000000ffff027224 */ /* 0x000fe200078e0010 */
[----:B------:R1:W3:Y:S01]  /*5790*/  SHFL.DOWN PT, R5, R17, 0x1, 0x1f ;  /* 0x08201f0011057f89 */ /* 0x0002e200000e0000 */
        /* <DEDUP_REMOVED lines=25> */
.L_x_91:
[----:B------:R-:W-:Y:S05]  /*5930*/  BSYNC.RECONVERGENT B1 ;  /* 0x0000000000017941 */ /* 0x000fea0003800200 */
.L_x_90:
        /* <DEDUP_REMOVED lines=31> */
.L_x_93:
[----:B------:R-:W-:Y:S05]  /*5b30*/  BSYNC.RECONVERGENT B1 ;  /* 0x0000000000017941 */ /* 0x000fea0003800200 */
.L_x_92:
[----:B------:R-:W-:Y:S01]  /*5b40*/  ISETP.GT.AND P0, PT, R8, 0x1b, PT ;  /* 0x0000001b0800780c */ /* 0x000fe20003f04270 */
[----:B-1----:R1:W1:Y:S01]  /*5b50*/  SHFL.DOWN PT, R6, R4, 0x4, 0x1f ;  /* 0x08801f0004067f89 */ /* 0x00226200000e0000 */
[----:B------:R-:W-:Y:S01]  /*5b60*/  BSSY.RECONVERGENT B1, `(.L_x_94) ;  /* 0x000001d000017945 */ /* 0x000fe20003800200 */
[----:B0-----:R-:W-:Y:S02]  /*5b70*/  IMAD.MOV.U32 R11, RZ, RZ, R9 ;  /* 0x000000ffff0b7224 */ /* 0x001fe400078e0009 */
[----:B--2---:R0:W2:Y:S01]  /*5b80*/  SHFL.DOWN PT, R7, R5, 0x4, 0x1f ;  /* 0x08801f0005077f89 */ /* 0x0040a200000e0000 */
[----:B------:R-:W-:Y:S02]  /*5b90*/  IMAD.MOV.U32 R12, RZ, RZ, R10 ;  /* 0x000000ffff0c7224 */ /* 0x000fe400078e000a */
[----:B------:R-:W-:Y:S01]  /*5ba0*/  IMAD.MOV.U32 R2, RZ, RZ, R4 ;  /* 0x000000ffff027224 */ /* 0x000fe200078e0004 */
[----:B---3--:R0:W3:Y:S01]  /*5bb0*/  SHFL.DOWN PT, R14, R9, 0x4, 0x1f ;  /* 0x08801f00090e7f89 */ /* 0x0080e200000e0000 */
[----:B------:R-:W-:-:S03]  /*5bc0*/  IMAD.MOV.U32 R3, RZ, RZ, R5 ;  /* 0x000000ffff037224 */ /* 0x000fc600078e0005 */
[----:B----4-:R0:W4:Y:S01]  /*5bd0*/  SHFL.DOWN PT, R13, R10, 0x4, 0x1f ;  /* 0x08801f000a0d7f89 */ /* 0x01012200000e0000 */
        /* <DEDUP_REMOVED lines=21> */
.L_x_95:
[----:B------:R-:W-:Y:S05]  /*5d30*/  BSYNC.RECONVERGENT B1 ;  /* 0x0000000000017941 */ /* 0x000fea0003800200 */
.L_x_94:
        /* <DEDUP_REMOVED lines=31> */
.L_x_97:
[----:B------:R-:W-:Y:S05]  /*5f30*/  BSYNC.RECONVERGENT B1 ;  /* 0x0000000000017941 */ /* 0x000fea0003800200 */
.L_x_96:
[----:B------:R-:W-:Y:S01]  /*5f40*/  ISETP.GT.AND P0, PT, R8, 0xf, PT ;  /* 0x0000000f0800780c */ /* 0x000fe20003f04270 */
[----:B-1----:R1:W1:Y:S01]  /*5f50*/  SHFL.DOWN PT, R6, R4, 0x10, 0x1f ;  /* 0x0a001f0004067f89 */ /* 0x00226200000e0000 */
[----:B------:R-:W-:Y:S01]  /*5f60*/  BSSY.RECONVERGENT B1, `(.L_x_98) ;  /* 0x000001d000017945 */ /* 0x000fe20003800200 */
[----:B---3--:R-:W-:Y:S02]  /*5f70*/  IMAD.MOV.U32 R14, RZ, RZ, R9 ;  /* 0x000000ffff0e7224 */ /* 0x008fe400078e0009 */
[----:B--2---:R2:W3:Y:S01]  /*5f80*/  SHFL.DOWN PT, R7, R5, 0x10, 0x1f ;  /* 0x0a001f0005077f89 */ /* 0x0044e200000e0000 */
[----:B------:R-:W-:Y:S02]  /*5f90*/  IMAD.MOV.U32 R15, RZ, RZ, R10 ;  /* 0x000000ffff0f7224 */ /* 0x000fe400078e000a */
[----:B------:R-:W-:Y:S01]  /*5fa0*/  IMAD.MOV.U32 R2, RZ, RZ, R4 ;  /* 0x000000ffff027224 */ /* 0x000fe200078e0004 */
[----:B0-----:R2:W0:Y:S01]  /*5fb0*/  SHFL.DOWN PT, R12, R9, 0x10, 0x1f ;  /* 0x0a001f00090c7f89 */ /* 0x00142200000e0000 */
[----:B------:R-:W-:-:S03]  /*5fc0*/  IMAD.MOV.U32 R3, RZ, RZ, R5 ;  /* 0x000000ffff037224 */ /* 0x000fc600078e0005 */
[----:B------:R2:W0:Y:S01]  /*5fd0*/  SHFL.DOWN PT, R11, R10, 0x10, 0x1f ;  /* 0x0a001f000a0b7f89 */ /* 0x00042200000e0000 */
[----:B------:R-:W-:Y:S05]  /*5fe0*/  @P0 BRA `(.L_x_99) ;  /* 0x0000000000500947 */ /* 0x000fea0003800000 */
[----:B-1-3--:R-:W-:Y:S01]  /*5ff0*/  DSETP.GEU.AND P0, PT, |R4|, |R6|, PT ;  /* 0x400000060400722a */ /* 0x00afe20003f0e200 */
        /* <DEDUP_REMOVED lines=19> */
.L_x_99:
[----:B------:R-:W-:Y:S05]  /*6130*/  BSYNC.RECONVERGENT B1 ;  /* 0x0000000000017941 */ /* 0x000fea0003800200 */
.L_x_98:
[----:B------:R-:W-:Y:S01]  /*6140*/  ISETP.NE.AND P0, PT, R8, RZ, PT ;  /* 0x000000ff0800720c */ /* 0x000fe20003f05270 */
[----:B------:R-:W-:-:S12]  /*6150*/  BSSY.RECONVERGENT B1, `(.L_x_100) ;  /* 0x000000a000017945 */ /* 0x000fd80003800200 */
[----:B------:R-:W-:Y:S05]  /*6160*/  @P0 BRA `(.L_x_101) ;  /* 0x0000000000200947 */ /* 0x000fea0003800000 */
[----:B-1----:R-:W1:Y:S01]  /*6170*/  S2R R6, SR_CgaCtaId ;  /* 0x0000000000067919 */ /* 0x002e620000008800 */
[----:B--2---:R-:W-:Y:S02]  /*6180*/  MOV R5, 0x400 ;  /* 0x0000040000057802 */ /* 0x004fe40000000f00 */
[----:B------:R-:W-:-:S04]  /*6190*/  SHF.R.U32.HI R4, RZ, 0x1, R0 ;  /* 0x00000001ff047819 */ /* 0x000fc80000011600 */
[----:B------:R-:W-:Y:S02]  /*61a0*/  LOP3.LUT R4, R4, 0x1f0, RZ, 0xc0, !PT ;  /* 0x000001f004047812 */ /* 0x000fe400078ec0ff */
[----:B-1----:R-:W-:-:S05]  /*61b0*/  LEA R5, R6, R5, 0x18 ;  /* 0x0000000506057211 */ /* 0x002fca00078ec0ff */
[----:B------:R-:W-:-:S05]  /*61c0*/  IMAD.IADD R5, R4, 0x1, R5 ;  /* 0x0000000104057824 */ /* 0x000fca00078e0205 */
[----:B------:R1:W-:Y:S04]  /*61d0*/  STS.64 [R5+0x10], R14 ;  /* 0x0000100e05007388 */ /* 0x0003e80000000a00 */
[----:B------:R1:W-:Y:S02]  /*61e0*/  STS.64 [R5+0x8], R2 ;  /* 0x0000080205007388 */ /* 0x0003e40000000a00 */
.L_x_101:
[----:B------:R-:W-:Y:S05]  /*61f0*/  BSYNC.RECONVERGENT B1 ;  /* 0x0000000000017941 */ /* 0x000fea0003800200 */
.L_x_100:
[----:B------:R-:W-:Y:S01]  /*6200*/  BAR.SYNC.DEFER_BLOCKING 0x0 ;  /* 0x0000000000007b1d */ /* 0x000fe20000010000 */
[----:B------:R-:W-:-:S13]  /*6210*/  ISETP.NE.AND P1, PT, R0, RZ, PT ;  /* 0x000000ff0000720c */ /* 0x000fda0003f25270 */
[----:B------:R-:W-:Y:S05]  /*6220*/  @P1 BRA `(.L_x_34) ;  /* 0x00000008008c1947 */ /* 0x000fea0003800000 */
[----:B-12---:R-:W1:Y:S01]  /*6230*/  S2R R5, SR_CgaCtaId ;  /* 0x0000000000057919 */ /* 0x006e620000008800 */
[----:B------:R-:W-:Y:S01]  /*6240*/  MOV R0, 0x400 ;  /* 0x0000040000007802 */ /* 0x000fe20000000f00 */
[----:B------:R-:W-:Y:S03]  /*6250*/  BSSY.RECONVERGENT B1, `(.L_x_102) ;  /* 0x000001a000017945 */ /* 0x000fe60003800200 */
[----:B-1----:R-:W-:-:S05]  /*6260*/  LEA R0, R5, R0, 0x18 ;  /* 0x0000000005007211 */ /* 0x002fca00078ec0ff */
[----:B------:R-:W1:Y:S04]  /*6270*/  LDS.64 R16, [R0+0x18] ;  /* 0x0000180000107984 */ /* 0x000e680000000a00 */
[----:B---3--:R-:W2:Y:S04]  /*6280*/  LDS.128 R4, [R0+0x20] ;  /* 0x0000200000047984 */ /* 0x008ea80000000c00 */
[----:B0---4-:R0:W3:Y:S04]  /*6290*/  LDS.64 R12, [R0+0x80] ;  /* 0x00008000000c7984 */ /* 0x0110e80000000a00 */
[----:B------:R0:W4:Y:S01]  /*62a0*/  LDS.128 R8, [R0+0x30] ;  /* 0x0000300000087984 */ /* 0x0001220000000c00 */
[----:B-1----:R-:W-:Y:S01]  /*62b0*/  DSETP.GEU.AND P0, PT, |R2|, |R16|, PT ;  /* 0x400000100200722a */ /* 0x002fe20003f0e200 */
[----:B------:R-:W-:-:S02]  /*62c0*/  IMAD.MOV.U32 R24, RZ, RZ, R16 ;  /* 0x000000ffff187224 */ /* 0x000fc400078e0010 */
[----:B------:R-:W-:Y:S02]  /*62d0*/  IMAD.MOV.U32 R25, RZ, RZ, R17 ;  /* 0x000000ffff197224 */ /* 0x000fe400078e0011 */
[----:B--2---:R-:W-:Y:S02]  /*62e0*/  IMAD.MOV.U32 R27, RZ, RZ, R4 ;  /* 0x000000ffff1b7224 */ /* 0x004fe400078e0004 */
[----:B------:R-:W-:-:S07]  /*62f0*/  IMAD.MOV.U32 R29, RZ, RZ, R5 ;  /* 0x000000ffff1d7224 */ /* 0x000fce00078e0005 */
[----:B0--34-:R-:W-:Y:S05]  /*6300*/  @!P0 BRA `(.L_x_103) ;  /* 0x0000000000388947 */ /* 0x019fea0003800000 */
        /* <DEDUP_REMOVED lines=14> */
.L_x_103:
[----:B------:R-:W-:Y:S05]  /*63f0*/  BSYNC.RECONVERGENT B1 ;  /* 0x0000000000017941 */ /* 0x000fea0003800200 */
.L_x_102:
        /* <DEDUP_REMOVED lines=23> */
.L_x_105:
[----:B------:R-:W-:Y:S05]  /*6570*/  BSYNC.RECONVERGENT B1 ;  /* 0x0000000000017941 */ /* 0x000fea0003800200 */
.L_x_104:
        /* <DEDUP_REMOVED lines=21> */
.L_x_107:
[----:B------:R-:W-:Y:S05]  /*66d0*/  BSYNC.RECONVERGENT B1 ;  /* 0x0000000000017941 */ /* 0x000fea0003800200 */
.L_x_106:
        /* <DEDUP_REMOVED lines=23> */
.L_x_109:
[----:B------:R-:W-:Y:S05]  /*6850*/  BSYNC.RECONVERGENT B1 ;  /* 0x0000000000017941 */ /* 0x000fea0003800200 */
.L_x_108:
        /* <DEDUP_REMOVED lines=21> */
.L_x_111:
[----:B------:R-:W-:Y:S05]  /*69b0*/  BSYNC.RECONVERGENT B1 ;  /* 0x0000000000017941 */ /* 0x000fea0003800200 */
.L_x_110:
        /* <DEDUP_REMOVED lines=21> */
.L_x_113:
[----:B------:R-:W-:Y:S05]  /*6b10*/  BSYNC.RECONVERGENT B1 ;  /* 0x0000000000017941 */ /* 0x000fea0003800200 */
.L_x_112:
        /* <DEDUP_REMOVED lines=20> */
.L_x_34:
[----:B------:R-:W-:Y:S05]  /*6c60*/  BSYNC.RECONVERGENT B0 ;  /* 0x0000000000007941 */ /* 0x000fea0003800200 */
.L_x_1:
[----:B------:R-:W-:Y:S05]  /*6c70*/  @P1 EXIT ;  /* 0x000000000000194d */ /* 0x000fea0003800000 */
[----:B012---:R-:W0:Y:S02]  /*6c80*/  LDC.64 R4, c[0x0][0x388] ;  /* 0x0000e200ff047b82 */ /* 0x007e240000000a00 */
[----:B0-----:R-:W-:Y:S04]  /*6c90*/  STG.E.64 desc[UR10][R4.64], R2 ;  /* 0x0000000204007986 */ /* 0x001fe8000c101b0a */
[----:B------:R-:W-:Y:S01]  /*6ca0*/  STG.E.64 desc[UR10][R4.64+0x8], R14 ;  /* 0x0000080e04007986 */ /* 0x000fe2000c101b0a */
[----:B------:R-:W-:Y:S05]  /*6cb0*/  EXIT ;  /* 0x000000000000794d */ /* 0x000fea0003800000 */
.L_x_114:
        /* <DEDUP_REMOVED lines=12> */
.L_x_772:


//--------------------- .text._ZN6thrust24THRUST_300001_SM_1000_NS8cuda_cub4core6detail13_kernel_agentINS1_8__reduce10DrainAgentIlEEJN3cub18CUB_300001_SM_10009GridQueueIyEElEEEvDpT0_ --------------------------
	.section	.text._ZN6thrust24THRUST_300001_SM_1000_NS8cuda_cub4core6detail13_kernel_agentINS1_8__reduce10DrainAgentIlEEJN3cub18CUB_300001_SM_10009GridQueueIyEElEEEvDpT0_,"ax",@progbits
	.align	128
        .global         _ZN6thrust24THRUST_300001_SM_1000_NS8cuda_cub4core6detail13_kernel_agentINS1_8__reduce10DrainAgentIlEEJN3cub18CUB_300001_SM_10009GridQueueIyEElEEEvDpT0_
        .type           _ZN6thrust24THRUST_300001_SM_1000_NS8cuda_cub4core6detail13_kernel_agentINS1_8__reduce10DrainAgentIlEEJN3cub18CUB_300001_SM_10009GridQueueIyEElEEEvDpT0_,@function
        .size           _ZN6thrust24THRUST_300001_SM_1000_NS8cuda_cub4core6detail13_kernel_agentINS1_8__reduce10DrainAgentIlEEJN3cub18CUB_300001_SM_10009GridQueueIyEElEEEvDpT0_,(.L_x_773 - _ZN6thrust24THRUST_300001_SM_1000_NS8cuda_cub4core6detail13_kernel_agentINS1_8__reduce10DrainAgentIlEEJN3cub18CUB_300001_SM_10009GridQueueIyEElEEEvDpT0_)
        .other          _ZN6thrust24THRUST_300001_SM_1000_NS8cuda_cub4core6detail13_kernel_agentINS1_8__reduce10DrainAgentIlEEJN3cub18CUB_300001_SM_10009GridQueueIyEElEEEvDpT0_,@"STO_CUDA_ENTRY STV_DEFAULT"
_ZN6thrust24THRUST_300001_SM_1000_NS8cuda_cub4core6detail13_kernel_agentINS1_8__reduce10DrainAgentIlEEJN3cub18CUB_300001_SM_10009GridQueueIyEElEEEvDpT0_:
.text._ZN6thrust24THRUST_300001_SM_1000_NS8cuda_cub4core6detail13_kernel_agentINS1_8__reduce10DrainAgentIlEEJN3cub18CUB_300001_SM_10009GridQueueIyEElEEEvDpT0_:
[----:B------:R-:W-:Y:S08]  /*0000*/  LDC R1, c[0x0][0x37c] ;  /* 0x0000df00ff017b82 */ /* 0x000ff00000000800 */
[----:B------:R-:W0:Y:S01]  /*0010*/  LDC.64 R2, c[0x0][0x380] ;  /* 0x0000e000ff027b82 */ /* 0x000e220000000a00 */
[----:B------:R-:W0:Y:S07]  /*0020*/  LDCU.64 UR4, c[0x0][0x358] ;  /* 0x00006b00ff0477ac */ /* 0x000e2e0008000a00 */
[----:B------:R-:W1:Y:S01]  /*0030*/  LDC.64 R4, c[0x0][0x388] ;  /* 0x0000e200ff047b82 */ /* 0x000e620000000a00 */
[----:B0-----:R-:W-:Y:S04]  /*0040*/  STG.E.64 desc[UR4][R2.64+0x8], RZ ;  /* 0x000008ff02007986 */ /* 0x001fe8000c101b04 */
[----:B-1----:R-:W-:Y:S01]  /*0050*/  STG.E.64 desc[UR4][R2.64], R4 ;  /* 0x0000000402007986 */ /* 0x002fe2000c101b04 */
[----:B------:R-:W-:Y:S05]  /*0060*/  EXIT ;  /* 0x000000000000794d */ /* 0x000fea0003800000 */
.L_x_115:
        /* <DEDUP_REMOVED lines=9> */
.L_x_773:


//--------------------- .text._ZN6thrust24THRUST_300001_SM_1000_NS8cuda_cub4core6detail13_kernel_agentINS1_8__reduce11ReduceAgentINS0_12zip_iteratorIN4cuda3std3__45tupleIJNS0_10device_ptrIdEENS0_17counting_iteratorIlNS0_11use_defaultESF_SF_EEEEEEEPNSB_IJdlEEESJ_lNS1_9__extrema9arg_max_fIdl19doubleAbsComparatorEEEEJSI_SK_lN3cub18CUB_300001_SM_100013GridEvenShareIlEENSR_9GridQueueIyEESO_EEEvDpT0_ --------------------------
	.section	.text._ZN6thrust24THRUST_300001_SM_1000_NS8cuda_cub4core6detail13_kernel_agentINS1_8__reduce11ReduceAgentINS0_12zip_iteratorIN4cuda3std3__45tupleIJNS0_10device_ptrIdEENS0_17counting_iteratorIlNS0_11use_defaultESF_SF_EEEEEEEPNSB_IJdlEEESJ_lNS1_9__extrema9arg_max_fIdl19doubleAbsComparatorEEEEJSI_SK_lN3cub18CUB_300001_SM_100013GridEvenShareIlEENSR_9GridQueueIyEESO_EEEvDpT0_,"ax",@progbits
	.align	128
        .global         _ZN6thrust24THRUST_300001_SM_1000_NS8cuda_cub4core6detail13_kernel_agentINS1_8__reduce11ReduceAgentINS0_12zip_iteratorIN4cuda3std3__45tupleIJNS0_10device_ptrIdEENS0_17counting_iteratorIlNS0_11use_defaultESF_SF_EEEEEEEPNSB_IJdlEEESJ_lNS1_9__extrema9arg_max_fIdl19doubleAbsComparatorEEEEJSI_SK_lN3cub18CUB_300001_SM_100013GridEvenShareIlEENSR_9GridQueueIyEESO_EEEvDpT0_
        .type           _ZN6thrust24THRUST_300001_SM_1000_NS8cuda_cub4core6detail13_kernel_agentINS1_8__reduce11ReduceAgentINS0_12zip_iteratorIN4cuda3std3__45tupleIJNS0_10device_ptrIdEENS0_17counting_iteratorIlNS0_11use_defaultESF_SF_EEEEEEEPNSB_IJdlEEESJ_lNS1_9__extrema9arg_max_fIdl19doubleAbsComparatorEEEEJSI_SK_lN3cub18CUB_300001_SM_100013GridEvenShareIlEENSR_9GridQueueIyEESO_EEEvDpT0_,@function
        .size           _ZN6thrust24THRUST_300001_SM_1000_NS8cuda_cub4core6detail13_kernel_agentINS1_8__reduce11ReduceAgentINS0_12zip_iteratorIN4cuda3std3__45tupleIJNS0_10device_ptrIdEENS0_17counting_iteratorIlNS0_11use_defaultESF_SF_EEEEEEEPNSB_IJdlEEESJ_lNS1_9__extrema9arg_max_fIdl19doubleAbsComparatorEEEEJSI_SK_lN3cub18CUB_300001_SM_100013GridEvenShareIlEENSR_9GridQueueIyEESO_EEEvDpT0_,(.L_x_774 - _ZN6thrust24THRUST_300001_SM_1000_NS8cuda_cub4core6detail13_kernel_agentINS1_8__reduce11ReduceAgentINS0_12zip_iteratorIN4cuda3std3__45tupleIJNS0_10device_ptrIdEENS0_17counting_iteratorIlNS0_11use_defaultESF_SF_EEEEEEEPNSB_IJdlEEESJ_lNS1_9__extrema9arg_max_fIdl19doubleAbsComparatorEEEEJSI_SK_lN3cub18CUB_300001_SM_100013GridEvenShareIlEENSR_9GridQueueIyEESO_EEEvDpT0_)
        .other          _ZN6thrust24THRUST_300001_SM_1000_NS8cuda_cub4core6detail13_kernel_agentINS1_8__reduce11ReduceAgentINS0_12zip_iteratorIN4cuda3std3__45tupleIJNS0_10device_ptrIdEENS0_17counting_iteratorIlNS0_11use_defaultESF_SF_EEEEEEEPNSB_IJdlEEESJ_lNS1_9__extrema9arg_max_fIdl19doubleAbsComparatorEEEEJSI_SK_lN3cub18CUB_300001_SM_100013GridEvenShareIlEENSR_9GridQueueIyEESO_EEEvDpT0_,@"STO_CUDA_ENTRY STV_DEFAULT"
_ZN6thrust24THRUST_300001_SM_1000_NS8cuda_cub4core6detail13_kernel_agentINS1_8__reduce11ReduceAgentINS0_12zip_iteratorIN4cuda3std3__45tupleIJNS0_10device_ptrIdEENS0_17counting_iteratorIlNS0_11use_defaultESF_SF_EEEEEEEPNSB_IJdlEEESJ_lNS1_9__extrema9arg_max_fIdl19doubleAbsComparatorEEEEJSI_SK_lN3cub18CUB_300001_SM_100013GridEvenShareIlEENSR_9GridQueueIyEESO_EEEvDpT0_:
.text._ZN6thrust24THRUST_300001_SM_1000_NS8cuda_cub4core6detail13_kernel_agentINS1_8__reduce11ReduceAgentINS0_12zip_iteratorIN4cuda3std3__45tupleIJNS0_10device_ptrIdEENS0_17counting_iteratorIlNS0_11use_defaultESF_SF_EEEEEEEPNSB_IJdlEEESJ_lNS1_9__extrema9arg_max_fIdl19doubleAbsComparatorEEEEJSI_SK_lN3cub18CUB_300001_SM_100013GridEvenShareIlEENSR_9GridQueueIyEESO_EEEvDpT0_:
[----:B------:R-:W-:Y:S01]  /*0000*/  LDC R1, c[0x0][0x37c] ;  /* 0x0000df00ff017b82 */ /* 0x000fe20000000800 */
[----:B------:R-:W0:Y:S01]  /*0010*/  S2R R0, SR_CTAID.X ;  /* 0x0000000000007919 */ /* 0x000e220000002500 */
[----:B------:R-:W1:Y:S01]  /*0020*/  LDCU.64 UR4, c[0x0][0x398] ;  /* 0x00007300ff0477ac */ /* 0x000e620008000a00 */
[----:B------:R-:W-:Y:S01]  /*0030*/  BSSY.RECONVERGENT B0, `(.L_x_116) ;  /* 0x0000689000007945 */ /* 0x000fe20003800200 */
[----:B------:R-:W2:Y:S01]  /*0040*/  LDCU UR6, c[0x0][0x370] ;  /* 0x00006e00ff0677ac */ /* 0x000ea20008000800 */
[----:B------:R-:W3:Y:S01]  /*0050*/  LDCU.64 UR10, c[0x0][0x358] ;  /* 0x00006b00ff0a77ac */ /* 0x000ee20008000a00 */
[----:B-1----:R-:W-:Y:S02]  /*0060*/  IMAD.U32 R25, RZ, RZ, UR4 ;  /* 0x00000004ff197e24 */ /* 0x002fe4000f8e00ff */
[----:B------:R-:W-:Y:S01]  /*0070*/  IMAD.U32 R16, RZ, RZ, UR5 ;  /* 0x00000005ff107e24 */ /* 0x000fe2000f8e00ff */
[----:B--2---:R-:W-:Y:S01]  /*0080*/  UIMAD UR6, UR6, 0x500, URZ ;  /* 0x00000500060678a4 */ /* 0x004fe2000f8e02ff */
[----:B0-----:R-:W-:-:S05]  /*0090*/  IMAD R8, R0, 0x500, RZ ;  /* 0x0000050000087824 */ /* 0x001fca00078e02ff */
[----:B------:R-:W-:-:S04]  /*00a0*/  IADD3 R2, P1, PT, R8, 0x500, RZ ;  /* 0x0000050008027810 */ /* 0x000fc80007f3e0ff */
[----:B------:R-:W-:Y:S01]  /*00b0*/  ISETP.GT.U32.AND P0, PT, R2, R25, PT ;  /* 0x000000190200720c */ /* 0x000fe20003f04070 */
[----:B------:R-:W-:-:S05]  /*00c0*/  IMAD.X R3, RZ, RZ, RZ, P1 ;  /* 0x000000ffff037224 */ /* 0x000fca00008e06ff */
[----:B------:R-:W-:-:S13]  /*00d0*/  ISETP.GT.AND.EX P0, PT, R3, R16, PT, P0 ;  /* 0x000000100300720c */ /* 0x000fda0003f04300 */
[----:B---3--:R-:W-:Y:S05]  /*00e0*/  @!P0 BRA `(.L_x_117) ;  /* 0x0000003800e48947 */ /* 0x008fea0003800000 */
[----:B------:R-:W0:Y:S01]  /*00f0*/  S2R R10, SR_TID.X ;  /* 0x00000000000a7919 */ /* 0x000e220000002100 */
[----:B------:R-:W-:Y:S01]  /*0100*/  IMAD.IADD R9, R25, 0x1, -R8 ;  /* 0x0000000119097824 */ /* 0x000fe200078e0a08 */
[----:B------:R-:W-:Y:S01]  /*0110*/  BSSY.RECONVERGENT B1, `(.L_x_118) ;  /* 0x000000f000017945 */ /* 0x000fe20003800200 */
[----:B------:R-:W-:Y:S02]  /*0120*/  CS2R R20, SRZ ;  /* 0x0000000000147805 */ /* 0x000fe4000001ff00 */
[----:B------:R-:W-:Y:S02]  /*0130*/  CS2R R14, SRZ ;  /* 0x00000000000e7805 */ /* 0x000fe4000001ff00 */
[----:B0-----:R-:W-:Y:S01]  /*0140*/  ISETP.GE.AND P0, PT, R10, R9, PT ;  /* 0x000000090a00720c */ /* 0x001fe20003f06270 */
[----:B------:R-:W-:-:S12]  /*0150*/  IMAD.MOV.U32 R6, RZ, RZ, R10 ;  /* 0x000000ffff067224 */ /* 0x000fd800078e000a */
[----:B------:R-:W-:Y:S05]  /*0160*/  @P0 BRA `(.L_x_119) ;  /* 0x0000000000240947 */ /* 0x000fea0003800000 */
[----:B------:R-:W0:Y:S01]  /*0170*/  LDCU.128 UR4, c[0x0][0x380] ;  /* 0x00007000ff0477ac */ /* 0x000e220008000c00 */
[----:B------:R-:W-:-:S05]  /*0180*/  IADD3 R21, P0, PT, R8, R10, RZ ;  /* 0x0000000a08157210 */ /* 0x000fca0007f1e0ff */
[----:B------:R-:W-:Y:S01]  /*0190*/  IMAD.X R20, RZ, RZ, RZ, P0 ;  /* 0x000000ffff147224 */ /* 0x000fe200000e06ff */
[----:B0-----:R-:W-:-:S04]  /*01a0*/  LEA R14, P1, R21, UR4, 0x3 ;  /* 0x00000004150e7c11 */ /* 0x001fc8000f8218ff */
[----:B------:R-:W-:-:S06]  /*01b0*/  LEA.HI.X R15, R21, UR5, R20, 0x3, P1 ;  /* 0x00000005150f7c11 */ /* 0x000fcc00088f1c14 */
[----:B------:R-:W5:Y:S01]  /*01c0*/  LDG.E.64 R14, desc[UR10][R14.64] ;  /* 0x0000000a0e0e7981 */ /* 0x000f62000c1e1b00 */
[----:B------:R-:W-:Y:S01]  /*01d0*/  IADD3 R21, P0, PT, R21, UR6, RZ ;  /* 0x0000000615157c10 */ /* 0x000fe2000ff1e0ff */
[----:B------:R-:W-:-:S03]  /*01e0*/  VIADD R6, R10, 0x100 ;  /* 0x000001000a067836 */ /* 0x000fc60000000000 */
[----:B------:R-:W-:-:S09]  /*01f0*/  IADD3.X R20, PT, PT, R20, UR7, RZ, P0, !PT ;  /* 0x0000000714147c10 */ /* 0x000fd200087fe4ff */
.L_x_119:
[----:B------:R-:W-:Y:S05]  /*0200*/  BSYNC.RECONVERGENT B1 ;  /* 0x0000000000017941 */ /* 0x000fea0003800200 */
.L_x_118:
[----:B------:R-:W-:Y:S01]  /*0210*/  ISETP.GE.AND P0, PT, R6, R9, PT ;  /* 0x000000090600720c */ /* 0x000fe20003f06270 */
[----:B------:R-:W-:-:S12]  /*0220*/  BSSY.RECONVERGENT B1, `(.L_x_120) ;  /* 0x00000af000017945 */ /* 0x000fd80003800200 */
[----:B------:R-:W-:Y:S05]  /*0230*/  @P0 BRA `(.L_x_121) ;  /* 0x0000000800b40947 */ /* 0x000fea0003800000 */
[----:B------:R-:W-:Y:S01]  /*0240*/  LOP3.LUT R2, RZ, R6, RZ, 0x33, !PT ;  /* 0x00000006ff027212 */ /* 0x000fe200078e33ff */
[----:B------:R-:W-:Y:S03]  /*0250*/  BSSY.RECONVERGENT B2, `(.L_x_122) ;  /* 0x0000034000027945 */ /* 0x000fe60003800200 */
[----:B------:R-:W-:-:S04]  /*0260*/  IADD3 R25, PT, PT, -R8, R25, R2 ;  /* 0x0000001908197210 */ /* 0x000fc80007ffe102 */
[----:B------:R-:W-:-:S04]  /*0270*/  LOP3.LUT R2, R25, 0x300, RZ, 0xc0, !PT ;  /* 0x0000030019027812 */ /* 0x000fc800078ec0ff */
[----:B------:R-:W-:-:S13]  /*0280*/  ISETP.NE.AND P0, PT, R2, 0x300, PT ;  /* 0x000003000200780c */ /* 0x000fda0003f05270 */
[----:B------:R-:W-:Y:S05]  /*0290*/  @!P0 BRA `(.L_x_123) ;  /* 0x0000000000bc8947 */ /* 0x000fea0003800000 */
[----:B------:R-:W0:Y:S01]  /*02a0*/  LDCU.128 UR4, c[0x0][0x380] ;  /* 0x00007000ff0477ac */ /* 0x000e220008000c00 */
[----:B------:R-:W-:Y:S02]  /*02b0*/  IADD3 R12, P0, PT, R8, R6, RZ ;  /* 0x00000006080c7210 */ /* 0x000fe40007f1e0ff */
[----:B------:R-:W-:-:S03]  /*02c0*/  LEA.HI R2, R25, 0x1, RZ, 0x18 ;  /* 0x0000000119027811 */ /* 0x000fc600078fc0ff */
[----:B------:R-:W-:Y:S01]  /*02d0*/  IMAD.X R3, RZ, RZ, RZ, P0 ;  /* 0x000000ffff037224 */ /* 0x000fe200000e06ff */
[----:B------:R-:W-:-:S05]  /*02e0*/  LOP3.LUT R2, R2, 0x3, RZ, 0xc0, !PT ;  /* 0x0000000302027812 */ /* 0x000fca00078ec0ff */
[----:B------:R-:W-:Y:S01]  /*02f0*/  IMAD.MOV R7, RZ, RZ, -R2 ;  /* 0x000000ffff077224 */ /* 0x000fe200078e0a02 */
[C---:B0-----:R-:W-:Y:S02]  /*0300*/  IADD3 R13, P1, PT, R12.reuse, UR6, RZ ;  /* 0x000000060c0d7c10 */ /* 0x041fe4000ff3e0ff */
[C---:B------:R-:W-:Y:S02]  /*0310*/  LEA R11, P2, R12.reuse, UR4, 0x3 ;  /* 0x000000040c0b7c11 */ /* 0x040fe4000f8418ff */
[----:B------:R-:W-:Y:S02]  /*0320*/  IADD3.X R16, PT, PT, R3, UR7, RZ, P1, !PT ;  /* 0x0000000703107c10 */ /* 0x000fe40008ffe4ff */
[----:B------:R-:W-:-:S09]  /*0330*/  LEA.HI.X R12, R12, UR5, R3, 0x3, P2 ;  /* 0x000000050c0c7c11 */ /* 0x000fd200090f1c03 */
.L_x_126:
[----:B------:R-:W-:Y:S02]  /*0340*/  IMAD.MOV.U32 R2, RZ, RZ, R11 ;  /* 0x000000ffff027224 */ /* 0x000fe400078e000b */
[----:B------:R-:W-:-:S06]  /*0350*/  IMAD.MOV.U32 R3, RZ, RZ, R12 ;  /* 0x000000ffff037224 */ /* 0x000fcc00078e000c */
[----:B------:R-:W2:Y:S01]  /*0360*/  LDG.E.64 R2, desc[UR10][R2.64] ;  /* 0x0000000a02027981 */ /* 0x000ea2000c1e1b00 */
[----:B------:R-:W-:Y:S01]  /*0370*/  VIADD R7, R7, 0x1 ;  /* 0x0000000107077836 */ /* 0x000fe20000000000 */
[----:B------:R-:W-:Y:S01]  /*0380*/  BSSY.RECONVERGENT B3, `(.L_x_124) ;  /* 0x000001b000037945 */ /* 0x000fe20003800200 */
[----:B------:R-:W-:Y:S01]  /*0390*/  IMAD.MOV.U32 R18, RZ, RZ, R21 ;  /* 0x000000ffff127224 */ /* 0x000fe200078e0015 */
[----:B------:R-:W-:Y:S01]  /*03a0*/  IADD3 R11, P3, PT, R11, 0x800, RZ ;  /* 0x000008000b0b7810 */ /* 0x000fe20007f7e0ff */
[----:B------:R-:W-:Y:S01]  /*03b0*/  IMAD.MOV.U32 R17, RZ, RZ, R20 ;  /* 0x000000ffff117224 */ /* 0x000fe200078e0014 */
[----:B------:R-:W-:Y:S01]  /*03c0*/  ISETP.NE.AND P2, PT, R7, RZ, PT ;  /* 0x000000ff0700720c */ /* 0x000fe20003f45270 */
[----:B-----5:R-:W-:Y:S02]  /*03d0*/  IMAD.MOV.U32 R4, RZ, RZ, R14 ;  /* 0x000000ffff047224 */ /* 0x020fe400078e000e */
[----:B------:R-:W-:Y:S02]  /*03e0*/  IMAD.MOV.U32 R5, RZ, RZ, R15 ;  /* 0x000000ffff057224 */ /* 0x000fe400078e000f */
[----:B------:R-:W-:-:S02]  /*03f0*/  IMAD.MOV.U32 R21, RZ, RZ, R13 ;  /* 0x000000ffff157224 */ /* 0x000fc400078e000d */
[----:B------:R-:W-:Y:S01]  /*0400*/  IMAD.MOV.U32 R20, RZ, RZ, R16 ;  /* 0x000000ffff147224 */ /* 0x000fe200078e0010 */
[----:B--2---:R-:W-:Y:S01]  /*0410*/  DSETP.GEU.AND P0, PT, |R14|, |R2|, PT ;  /* 0x400000020e00722a */ /* 0x004fe20003f0e200 */
[----:B------:R-:W-:Y:S02]  /*0420*/  IMAD.MOV.U32 R14, RZ, RZ, R2 ;  /* 0x000000ffff0e7224 */ /* 0x000fe400078e0002 */
[----:B------:R-:W-:-:S11]  /*0430*/  IMAD.MOV.U32 R15, RZ, RZ, R3 ;  /* 0x000000ffff0f7224 */ /* 0x000fd600078e0003 */
        /* <DEDUP_REMOVED lines=15> */
.L_x_125:
[----:B------:R-:W-:Y:S05]  /*0530*/  BSYNC.RECONVERGENT B3 ;  /* 0x0000000000037941 */ /* 0x000fea0003800200 */
.L_x_124:
[----:B------:R-:W-:Y:S01]  /*0540*/  IADD3 R13, P0, PT, R13, 0x100, RZ ;  /* 0x000001000d0d7810 */ /* 0x000fe20007f1e0ff */
[----:B------:R-:W-:Y:S02]  /*0550*/  VIADD R6, R6, 0x100 ;  /* 0x0000010006067836 */ /* 0x000fe40000000000 */
[----:B------:R-:W-:Y:S02]  /*0560*/  IMAD.X R12, RZ, RZ, R12, P3 ;  /* 0x000000ffff0c7224 */ /* 0x000fe400018e060c */
[----:B------:R-:W-:Y:S01]  /*0570*/  IMAD.X R16, RZ, RZ, R16, P0 ;  /* 0x000000ffff107224 */ /* 0x000fe200000e0610 */
[----:B------:R-:W-:Y:S07]  /*0580*/  @P2 BRA `(.L_x_126) ;  /* 0xfffffffc006c2947 */ /* 0x000fee000383ffff */
.L_x_123:
[----:B------:R-:W-:Y:S05]  /*0590*/  BSYNC.RECONVERGENT B2 ;  /* 0x0000000000027941 */ /* 0x000fea0003800200 */
.L_x_122:
[----:B------:R-:W-:-:S13]  /*05a0*/  ISETP.GE.U32.AND P0, PT, R25, 0x300, PT ;  /* 0x000003001900780c */ /* 0x000fda0003f06070 */
[----:B------:R-:W-:Y:S05]  /*05b0*/  @!P0 BRA `(.L_x_121) ;  /* 0x0000000400d48947 */ /* 0x000fea0003800000 */
[----:B------:R-:W0:Y:S01]  /*05c0*/  LDC.64 R4, c[0x0][0x380] ;  /* 0x0000e000ff047b82 */ /* 0x000e220000000a00 */
[----:B------:R-:W-:-:S07]  /*05d0*/  VIADD R11, R6, 0x200 ;  /* 0x00000200060b7836 */ /* 0x000fce0000000000 */
[----:B------:R-:W1:Y:S02]  /*05e0*/  LDC.64 R2, c[0x0][0x388] ;  /* 0x0000e200ff027b82 */ /* 0x000e640000000a00 */
.L_x_135:
[----:B------:R-:W-:-:S05]  /*05f0*/  VIADD R7, R11, 0xfffffe00 ;  /* 0xfffffe000b077836 */ /* 0x000fca0000000000 */
[----:B------:R-:W-:-:S04]  /*0600*/  IADD3 R13, P0, PT, R8, R7, RZ ;  /* 0x00000007080d7210 */ /* 0x000fc80007f1e0ff */
[----:B------:R-:W-:Y:S02]  /*0610*/  LEA.HI.X.SX32 R12, R7, RZ, 0x1, P0 ;  /* 0x000000ff070c7211 */ /* 0x000fe400000f0eff */
[----:B0-----:R-:W-:-:S04]  /*0620*/  LEA R16, P0, R13, R4, 0x3 ;  /* 0x000000040d107211 */ /* 0x001fc800078018ff */
[----:B------:R-:W-:-:S05]  /*0630*/  LEA.HI.X R17, R13, R5, R12, 0x3, P0 ;  /* 0x000000050d117211 */ /* 0x000fca00000f1c0c */
[----:B------:R-:W2:Y:S04]  /*0640*/  LDG.E.64 R18, desc[UR10][R16.64] ;  /* 0x0000000a10127981 */ /* 0x000ea8000c1e1b00 */
[----:B-----5:R0:W5:Y:S01]  /*0650*/  LDG.E.64 R6, desc[UR10][R16.64+0x800] ;  /* 0x0008000a10067981 */ /* 0x020162000c1e1b00 */
[----:B-1----:R-:W-:Y:S01]  /*0660*/  IADD3 R24, P1, PT, R13, R2, RZ ;  /* 0x000000020d187210 */ /* 0x002fe20007f3e0ff */
[----:B------:R-:W-:Y:S04]  /*0670*/  BSSY.RECONVERGENT B2, `(.L_x_127) ;  /* 0x0000016000027945 */ /* 0x000fe80003800200 */
[----:B------:R-:W-:-:S02]  /*0680*/  IMAD.X R25, R12, 0x1, R3, P1 ;  /* 0x000000010c197824 */ /* 0x000fc400008e0603 */
[----:B------:R-:W-:Y:S02]  /*0690*/  IMAD.MOV.U32 R23, RZ, RZ, R24 ;  /* 0x000000ffff177224 */ /* 0x000fe400078e0018 */
[----:B------:R-:W-:Y:S01]  /*06a0*/  IMAD.MOV.U32 R22, RZ, RZ, R25 ;  /* 0x000000ffff167224 */ /* 0x000fe200078e0019 */
[----:B--2---:R-:W-:Y:S01]  /*06b0*/  DSETP.GEU.AND P0, PT, |R14|, |R18|, PT ;  /* 0x400000120e00722a */ /* 0x004fe20003f0e200 */
[----:B------:R-:W-:Y:S02]  /*06c0*/  IMAD.MOV.U32 R12, RZ, RZ, R18 ;  /* 0x000000ffff0c7224 */ /* 0x000fe400078e0012 */
[----:B------:R-:W-:-:S11]  /*06d0*/  IMAD.MOV.U32 R13, RZ, RZ, R19 ;  /* 0x000000ffff0d7224 */ /* 0x000fd600078e0013 */
        /* <DEDUP_REMOVED lines=15> */
.L_x_128:
[----:B------:R-:W-:Y:S05]  /*07d0*/  BSYNC.RECONVERGENT B2 ;  /* 0x0000000000027941 */ /* 0x000fea0003800200 */
.L_x_127:
[----:B------:R0:W5:Y:S04]  /*07e0*/  LDG.E.64 R14, desc[UR10][R16.64+0x1000] ;  /* 0x0010000a100e7981 */ /* 0x000168000c1e1b00 */
[----:B------:R0:W5:Y:S02]  /*07f0*/  LDG.E.64 R18, desc[UR10][R16.64+0x1800] ;  /* 0x0018000a10127981 */ /* 0x000164000c1e1b00 */
[----:B-----5:R-:W-:Y:S01]  /*0800*/  DSETP.GEU.AND P0, PT, |R12|, |R6|, PT ;  /* 0x400000060c00722a */ /* 0x020fe20003f0e200 */
[----:B------:R-:W-:Y:S01]  /*0810*/  VIADD R21, R11, 0xffffff00 ;  /* 0xffffff000b157836 */ /* 0x000fe20000000000 */
[----:B------:R-:W-:Y:S04]  /*0820*/  BSSY.RECONVERGENT B2, `(.L_x_129) ;  /* 0x0000017000027945 */ /* 0x000fe80003800200 */
[----:B------:R-:W-:-:S02]  /*0830*/  SHF.R.S32.HI R20, RZ, 0x1f, R21 ;  /* 0x0000001fff147819 */ /* 0x000fc40000011415 */
[----:B------:R-:W-:Y:S01]  /*0840*/  IADD3 R26, P1, P2, R21, R2, R8 ;  /* 0x00000002151a7210 */ /* 0x000fe20007a3e008 */
[----:B------:R-:W-:-:S03]  /*0850*/  IMAD.MOV.U32 R21, RZ, RZ, R7 ;  /* 0x000000ffff157224 */ /* 0x000fc600078e0007 */
[----:B------:R-:W-:Y:S01]  /*0860*/  IADD3.X R27, PT, PT, R20, R3, RZ, P1, P2 ;  /* 0x00000003141b7210 */ /* 0x000fe20000fe44ff */
[----:B------:R-:W-:Y:S02]  /*0870*/  IMAD.MOV.U32 R24, RZ, RZ, R26 ;  /* 0x000000ffff187224 */ /* 0x000fe400078e001a */
[----:B------:R-:W-:Y:S02]  /*0880*/  IMAD.MOV.U32 R20, RZ, RZ, R6 ;  /* 0x000000ffff147224 */ /* 0x000fe400078e0006 */
[----:B------:R-:W-:Y:S01]  /*0890*/  IMAD.MOV.U32 R25, RZ, RZ, R27 ;  /* 0x000000ffff197224 */ /* 0x000fe200078e001b */
[----:B0-----:R-:W-:Y:S06]  /*08a0*/  @!P0 BRA `(.L_x_130) ;  /* 0x0000000000388947 */ /* 0x001fec0003800000 */
        /* <DEDUP_REMOVED lines=14> */
.L_x_130:
[----:B------:R-:W-:Y:S05]  /*0990*/  BSYNC.RECONVERGENT B2 ;  /* 0x0000000000027941 */ /* 0x000fea0003800200 */
.L_x_129:
[----:B------:R-:W-:Y:S01]  /*09a0*/  DSETP.GEU.AND P0, PT, |R20|, |R14|, PT ;  /* 0x4000000e1400722a */ /* 0x000fe20003f0e200 */
[----:B------:R-:W-:Y:S01]  /*09b0*/  SHF.R.S32.HI R6, RZ, 0x1f, R11 ;  /* 0x0000001fff067819 */ /* 0x000fe2000001140b */
[----:B------:R-:W-:Y:S01]  /*09c0*/  BSSY.RECONVERGENT B2, `(.L_x_131) ;  /* 0x0000017000027945 */ /* 0x000fe20003800200 */
[C---:B------:R-:W-:Y:S01]  /*09d0*/  IADD3 R23, P1, P2, R11.reuse, R2, R8 ;  /* 0x000000020b177210 */ /* 0x040fe20007a3e008 */
[----:B------:R-:W-:Y:S02]  /*09e0*/  VIADD R17, R11, 0x100 ;  /* 0x000001000b117836 */ /* 0x000fe40000000000 */
[----:B------:R-:W-:Y:S01]  /*09f0*/  IMAD.MOV.U32 R7, RZ, RZ, R15 ;  /* 0x000000ffff077224 */ /* 0x000fe200078e000f */
[----:B------:R-:W-:Y:S01]  /*0a00*/  IADD3.X R16, PT, PT, R6, R3, RZ, P1, P2 ;  /* 0x0000000306107210 */ /* 0x000fe20000fe44ff */
[----:B------:R-:W-:Y:S02]  /*0a10*/  IMAD.MOV.U32 R12, RZ, RZ, R23 ;  /* 0x000000ffff0c7224 */ /* 0x000fe400078e0017 */
[----:B------:R-:W-:-:S02]  /*0a20*/  IMAD.MOV.U32 R6, RZ, RZ, R14 ;  /* 0x000000ffff067224 */ /* 0x000fc400078e000e */
[----:B------:R-:W-:Y:S02]  /*0a30*/  IMAD.MOV.U32 R13, RZ, RZ, R16 ;  /* 0x000000ffff0d7224 */ /* 0x000fe400078e0010 */
        /* <DEDUP_REMOVED lines=15> */
.L_x_132:
[----:B------:R-:W-:Y:S05]  /*0b30*/  BSYNC.RECONVERGENT B2 ;  /* 0x0000000000027941 */ /* 0x000fea0003800200 */
.L_x_131:
[----:B------:R-:W-:Y:S01]  /*0b40*/  DSETP.GEU.AND P0, PT, |R6|, |R18|, PT ;  /* 0x400000120600722a */ /* 0x000fe20003f0e200 */
[----:B------:R-:W-:Y:S01]  /*0b50*/  SHF.R.S32.HI R14, RZ, 0x1f, R17 ;  /* 0x0000001fff0e7819 */ /* 0x000fe20000011411 */
[----:B------:R-:W-:Y:S01]  /*0b60*/  BSSY.RECONVERGENT B2, `(.L_x_133) ;  /* 0x0000016000027945 */ /* 0x000fe20003800200 */
[----:B------:R-:W-:Y:S01]  /*0b70*/  IADD3 R17, P1, P2, R17, R2, R8 ;  /* 0x0000000211117210 */ /* 0x000fe20007a3e008 */
[----:B------:R-:W-:-:S03]  /*0b80*/  IMAD.MOV.U32 R15, RZ, RZ, R19 ;  /* 0x000000ffff0f7224 */ /* 0x000fc600078e0013 */
[----:B------:R-:W-:Y:S01]  /*0b90*/  IADD3.X R16, PT, PT, R14, R3, RZ, P1, P2 ;  /* 0x000000030e107210 */ /* 0x000fe20000fe44ff */
[----:B------:R-:W-:Y:S02]  /*0ba0*/  IMAD.MOV.U32 R21, RZ, RZ, R17 ;  /* 0x000000ffff157224 */ /* 0x000fe400078e0011 */
[----:B------:R-:W-:Y:S02]  /*0bb0*/  IMAD.MOV.U32 R14, RZ, RZ, R18 ;  /* 0x000000ffff0e7224 */ /* 0x000fe400078e0012 */
        /* <DEDUP_REMOVED lines=16> */
.L_x_134:
[----:B------:R-:W-:Y:S05]  /*0cc0*/  BSYNC.RECONVERGENT B2 ;  /* 0x0000000000027941 */ /* 0x000fea0003800200 */
.L_x_133:
[C---:B------:R-:W-:Y:S02]  /*0cd0*/  VIADD R6, R11.reuse, 0x200 ;  /* 0x000002000b067836 */ /* 0x040fe40000000000 */
[----:B------:R-:W-:-:S03]  /*0ce0*/  VIADD R11, R11, 0x400 ;  /* 0x000004000b0b7836 */ /* 0x000fc60000000000 */
[----:B------:R-:W-:-:S13]  /*0cf0*/  ISETP.GE.AND P0, PT, R6, R9, PT ;  /* 0x000000090600720c */ /* 0x000fda0003f06270 */
[----:B------:R-:W-:Y:S05]  /*0d00*/  @!P0 BRA `(.L_x_135) ;  /* 0xfffffff800388947 */ /* 0x000fea000383ffff */
.L_x_121:
[----:B------:R-:W-:Y:S05]  /*0d10*/  BSYNC.RECONVERGENT B1 ;  /* 0x0000000000017941 */ /* 0x000fea0003800200 */
.L_x_120:
[----:B------:R-:W-:-:S13]  /*0d20*/  ISETP.GE.AND P0, PT, R9, 0x100, PT ;  /* 0x000001000900780c */ /* 0x000fda0003f06270 */
[----:B------:R-:W-:Y:S05]  /*0d30*/  @!P0 BRA `(.L_x_136) ;  /* 0x0000001400508947 */ /* 0x000fea0003800000 */
[----:B------:R-:W0:Y:S01]  /*0d40*/  S2R R11, SR_LANEID ;  /* 0x00000000000b7919 */ /* 0x000e220000000000 */
[----:B------:R-:W-:Y:S01]  /*0d50*/  BSSY.RECONVERGENT B1, `(.L_x_137) ;  /* 0x000001f000017945 */ /* 0x000fe20003800200 */
[----:B------:R-:W-:Y:S01]  /*0d60*/  IMAD.MOV.U32 R12, RZ, RZ, R21 ;  /* 0x000000ffff0c7224 */ /* 0x000fe200078e0015 */
[----:B-----5:R1:W2:Y:S01]  /*0d70*/  SHFL.DOWN PT, R4, R14, 0x1, 0x1f ;  /* 0x08201f000e047f89 */ /* 0x0202a200000e0000 */
        /* <DEDUP_REMOVED lines=9> */
[----:B------:R-:W-:Y:S01]  /*0e10*/  IMAD.MOV.U32 R12, RZ, RZ, R6 ;  /* 0x000000ffff0c7224 */ /* 0x000fe200078e0006 */
[----:B------:R-:W-:Y:S01]  /*0e20*/  MOV R13, R7 ;  /* 0x00000007000d7202 */ /* 0x000fe20000000f00 */
[----:B------:R-:W-:Y:S02]  /*0e30*/  IMAD.MOV.U32 R2, RZ, RZ, R4 ;  /* 0x000000ffff027224 */ /* 0x000fe400078e0004 */
[----:B------:R-:W-:-:S09]  /*0e40*/  IMAD.MOV.U32 R3, RZ, RZ, R5 ;  /* 0x000000ffff037224 */ /* 0x000fd200078e0005 */
        /* <DEDUP_REMOVED lines=15> */
.L_x_138:
[----:B------:R-:W-:Y:S05]  /*0f40*/  BSYNC.RECONVERGENT B1 ;  /* 0x0000000000017941 */ /* 0x000fea0003800200 */
.L_x_137:
        /* <DEDUP_REMOVED lines=31> */
.L_x_140:
[----:B------:R-:W-:Y:S05]  /*1140*/  BSYNC.RECONVERGENT B1 ;  /* 0x0000000000017941 */ /* 0x000fea0003800200 */
.L_x_139:
[----:B------:R-:W-:Y:S01]  /*1150*/  ISETP.GT.AND P0, PT, R11, 0x1b, PT ;  /* 0x0000001b0b00780c */ /* 0x000fe20003f04270 */
[----:B-1----:R1:W1:Y:S01]  /*1160*/  SHFL.DOWN PT, R6, R4, 0x4, 0x1f ;  /* 0x08801f0004067f89 */ /* 0x00226200000e0000 */
[----:B------:R-:W-:Y:S01]  /*1170*/  BSSY.RECONVERGENT B1, `(.L_x_141) ;  /* 0x000001d000017945 */ /* 0x000fe20003800200 */
[----:B----4-:R-:W-:Y:S02]  /*1180*/  IMAD.MOV.U32 R14, RZ, RZ, R8 ;  /* 0x000000ffff0e7224 */ /* 0x010fe400078e0008 */
[----:B--2---:R2:W4:Y:S01]  /*1190*/  SHFL.DOWN PT, R7, R5, 0x4, 0x1f ;  /* 0x08801f0005077f89 */ /* 0x00452200000e0000 */
[----:B---3--:R-:W-:Y:S02]  /*11a0*/  IMAD.MOV.U32 R15, RZ, RZ, R9 ;  /* 0x000000ffff0f7224 */ /* 0x008fe400078e0009 */
[----:B0-----:R-:W-:Y:S01]  /*11b0*/  IMAD.MOV.U32 R2, RZ, RZ, R4 ;  /* 0x000000ffff027224 */ /* 0x001fe200078e0004 */
[----:B------:R2:W0:Y:S01]  /*11c0*/  SHFL.DOWN PT, R13, R8, 0x4, 0x1f ;  /* 0x08801f00080d7f89 */ /* 0x00042200000e0000 */
[----:B------:R-:W-:-:S03]  /*11d0*/  IMAD.MOV.U32 R3, RZ, RZ, R5 ;  /* 0x000000ffff037224 */ /* 0x000fc600078e0005 */
[----:B------:R2:W3:Y:S01]  /*11e0*/  SHFL.DOWN PT, R12, R9, 0x4, 0x1f ;  /* 0x08801f00090c7f89 */ /* 0x0004e200000e0000 */
[----:B------:R-:W-:Y:S05]  /*11f0*/  @P0 BRA `(.L_x_142) ;  /* 0x0000000000500947 */ /* 0x000fea0003800000 */
[----:B-1--4-:R-:W-:Y:S01]  /*1200*/  DSETP.GEU.AND P0, PT, |R4|, |R6|, PT ;  /* 0x400000060400722a */ /* 0x012fe20003f0e200 */
[----:B0-----:R-:W-:Y:S02]  /*1210*/  IMAD.MOV.U32 R14, RZ, RZ, R13 ;  /* 0x000000ffff0e7224 */ /* 0x001fe400078e000d */
        /* <DEDUP_REMOVED lines=18> */
.L_x_142:
[----:B------:R-:W-:Y:S05]  /*1340*/  BSYNC.RECONVERGENT B1 ;  /* 0x0000000000017941 */ /* 0x000fea0003800200 */
.L_x_141:
[----:B------:R-:W-:Y:S01]  /*1350*/  ISETP.GT.AND P0, PT, R11, 0x17, PT ;  /* 0x000000170b00780c */ /* 0x000fe20003f04270 */
[----:B-1----:R1:W1:Y:S01]  /*1360*/  SHFL.DOWN PT, R4, R2, 0x8, 0x1f ;  /* 0x09001f0002047f89 */ /* 0x00226200000e0000 */
[----:B------:R-:W-:Y:S01]  /*1370*/  BSSY.RECONVERGENT B1, `(.L_x_143) ;  /* 0x000001d000017945 */ /* 0x000fe20003800200 */
[----:B---3--:R-:W-:Y:S02]  /*1380*/  IMAD.MOV.U32 R12, RZ, RZ, R14 ;  /* 0x000000ffff0c7224 */ /* 0x008fe400078e000e */
[----:B--2---:R2:W3:Y:S01]  /*1390*/  SHFL.DOWN PT, R5, R3, 0x8, 0x1f ;  /* 0x09001f0003057f89 */ /* 0x0044e200000e0000 */
[----:B0-----:R-:W-:Y:S02]  /*13a0*/  IMAD.MOV.U32 R13, RZ, RZ, R15 ;  /* 0x000000ffff0d7224 */ /* 0x001fe400078e000f */
[----:B------:R-:W-:Y:S01]  /*13b0*/  IMAD.MOV.U32 R8, RZ, RZ, R2 ;  /* 0x000000ffff087224 */ /* 0x000fe200078e0002 */
[----:B----4-:R2:W0:Y:S01]  /*13c0*/  SHFL.DOWN PT, R7, R14, 0x8, 0x1f ;  /* 0x09001f000e077f89 */ /* 0x01042200000e0000 */
[----:B------:R-:W-:-:S03]  /*13d0*/  IMAD.MOV.U32 R9, RZ, RZ, R3 ;  /* 0x000000ffff097224 */ /* 0x000fc600078e0003 */
[----:B------:R2:W4:Y:S01]  /*13e0*/  SHFL.DOWN PT, R6, R15, 0x8, 0x1f ;  /* 0x09001f000f067f89 */ /* 0x00052200000e0000 */
[----:B------:R-:W-:Y:S05]  /*13f0*/  @P0 BRA `(.L_x_144) ;  /* 0x0000000000500947 */ /* 0x000fea0003800000 */
[----:B-1-3--:R-:W-:Y:S01]  /*1400*/  DSETP.GEU.AND P0, PT, |R2|, |R4|, PT ;  /* 0x400000040200722a */ /* 0x00afe20003f0e200 */
[----:B0-----:R-:W-:Y:S02]  /*1410*/  IMAD.MOV.U32 R12, RZ, RZ, R7 ;  /* 0x000000ffff0c7224 */ /* 0x001fe400078e0007 */
        /* <DEDUP_REMOVED lines=18> */
.L_x_144:
[----:B------:R-:W-:Y:S05]  /*1540*/  BSYNC.RECONVERGENT B1 ;  /* 0x0000000000017941 */ /* 0x000fea0003800200 */
.L_x_143:
[----:B------:R-:W-:Y:S01]  /*1550*/  ISETP.GT.AND P0, PT, R11, 0xf, PT ;  /* 0x0000000f0b00780c */ /* 0x000fe20003f04270 */
[----:B-1----:R1:W1:Y:S01]  /*1560*/  SHFL.DOWN PT, R2, R8, 0x10, 0x1f ;  /* 0x0a001f0008027f89 */ /* 0x00226200000e0000 */
[----:B------:R-:W-:Y:S01]  /*1570*/  BSSY.RECONVERGENT B1, `(.L_x_145) ;  /* 0x000001d000017945 */ /* 0x000fe20003800200 */
[----:B------:R-:W-:Y:S02]  /*1580*/  IMAD.MOV.U32 R4, RZ, RZ, R12 ;  /* 0x000000ffff047224 */ /* 0x000fe400078e000c */
[----:B--2---:R2:W1:Y:S01]  /*1590*/  SHFL.DOWN PT, R3, R9, 0x10, 0x1f ;  /* 0x0a001f0009037f89 */ /* 0x00446200000e0000 */
[----:B---3--:R-:W-:Y:S02]  /*15a0*/  IMAD.MOV.U32 R5, RZ, RZ, R13 ;  /* 0x000000ffff057224 */ /* 0x008fe400078e000d */
[----:B----4-:R-:W-:Y:S01]  /*15b0*/  IMAD.MOV.U32 R6, RZ, RZ, R8 ;  /* 0x000000ffff067224 */ /* 0x010fe200078e0008 */
[----:B------:R2:W3:Y:S01]  /*15c0*/  SHFL.DOWN PT, R15, R12, 0x10, 0x1f ;  /* 0x0a001f000c0f7f89 */ /* 0x0004e200000e0000 */
[----:B0-----:R-:W-:-:S03]  /*15d0*/  IMAD.MOV.U32 R7, RZ, RZ, R9 ;  /* 0x000000ffff077224 */ /* 0x001fc600078e0009 */
[----:B------:R2:W0:Y:S01]  /*15e0*/  SHFL.DOWN PT, R14, R13, 0x10, 0x1f ;  /* 0x0a001f000d0e7f89 */ /* 0x00042200000e0000 */
[----:B------:R-:W-:Y:S05]  /*15f0*/  @P0 BRA `(.L_x_146) ;  /* 0x0000000000500947 */ /* 0x000fea0003800000 */
[----:B-1----:R-:W-:Y:S01]  /*1600*/  DSETP.GEU.AND P0, PT, |R8|, |R2|, PT ;  /* 0x400000020800722a */ /* 0x002fe20003f0e200 */
[----:B---3--:R-:W-:Y:S02]  /*1610*/  IMAD.MOV.U32 R4, RZ, RZ, R15 ;  /* 0x000000ffff047224 */ /* 0x008fe400078e000f */
        /* <DEDUP_REMOVED lines=18> */
.L_x_146:
[----:B------:R-:W-:Y:S05]  /*1740*/  BSYNC.RECONVERGENT B1 ;  /* 0x0000000000017941 */ /* 0x000fea0003800200 */
.L_x_145:
        /* <DEDUP_REMOVED lines=11> */
.L_x_148:
[----:B------:R-:W-:Y:S05]  /*1800*/  BSYNC.RECONVERGENT B1 ;  /* 0x0000000000017941 */ /* 0x000fea0003800200 */
.L_x_147:
[----:B------:R-:W-:Y:S01]  /*1810*/  BAR.SYNC.DEFER_BLOCKING 0x0 ;  /* 0x0000000000007b1d */ /* 0x000fe20000010000 */
[----:B------:R-:W-:-:S13]  /*1820*/  ISETP.NE.AND P1, PT, R10, RZ, PT ;  /* 0x000000ff0a00720c */ /* 0x000fda0003f25270 */
[----:B------:R-:W-:Y:S05]  /*1830*/  @P1 BRA `(.L_x_149) ;  /* 0x0000005000201947 */ /* 0x000fea0003800000 */
[----:B-1--4-:R-:W1:Y:S01]  /*1840*/  S2R R3, SR_CgaCtaId ;  /* 0x0000000000037919 */ /* 0x012e620000008800 */
[----:B------:R-:W-:Y:S01]  /*1850*/  MOV R20, 0x400 ;  /* 0x0000040000147802 */ /* 0x000fe20000000f00 */
[----:B------:R-:W-:Y:S03]  /*1860*/  BSSY.RECONVERGENT B1, `(.L_x_150) ;  /* 0x000001a000017945 */ /* 0x000fe60003800200 */
[----:B-1----:R-:W-:-:S05]  /*1870*/  LEA R20, R3, R20, 0x18 ;  /* 0x0000001403147211 */ /* 0x002fca00078ec0ff */
[----:B------:R-:W1:Y:S04]  /*1880*/  LDS.64 R16, [R20+0x18] ;  /* 0x0000180014107984 */ /* 0x000e680000000a00 */
[----:B--2---:R-:W2:Y:S04]  /*1890*/  LDS.128 R8, [R20+0x20] ;  /* 0x0000200014087984 */ /* 0x004ea80000000c00 */
[----:B------:R4:W4:Y:S04]  /*18a0*/  LDS.64 R2, [R20+0x80] ;  /* 0x0000800014027984 */ /* 0x0009280000000a00 */
[----:B0--3--:R0:W3:Y:S01]  /*18b0*/  LDS.128 R12, [R20+0x30] ;  /* 0x00003000140c7984 */ /* 0x0090e20000000c00 */
[----:B-1----:R-:W-:Y:S01]  /*18c0*/  DSETP.GEU.AND P0, PT, |R6|, |R16|, PT ;  /* 0x400000100600722a */ /* 0x002fe20003f0e200 */
[----:B------:R-:W-:-:S02]  /*18d0*/  IMAD.MOV.U32 R22, RZ, RZ, R16 ;  /* 0x000000ffff167224 */ /* 0x000fc400078e0010 */
[----:B------:R-:W-:Y:S02]  /*18e0*/  IMAD.MOV.U32 R23, RZ, RZ, R17 ;  /* 0x000000ffff177224 */ /* 0x000fe400078e0011 */
[----:B--2---:R-:W-:Y:S02]  /*18f0*/  IMAD.MOV.U32 R24, RZ, RZ, R8 ;  /* 0x000000ffff187224 */ /* 0x004fe400078e0008 */
[----:B------:R-:W-:-:S07]  /*1900*/  IMAD.MOV.U32 R25, RZ, RZ, R9 ;  /* 0x000000ffff197224 */ /* 0x000fce00078e0009 */
[----:B0--34-:R-:W-:Y:S05]  /*1910*/  @!P0 BRA `(.L_x_151) ;  /* 0x0000000000388947 */ /* 0x019fea0003800000 */
[----:B------:R-:W-:Y:S01]  /*1920*/  DSETP.GEU.AND P0, PT, |R16|, |R6|, PT ;  /* 0x400000061000722a */ /* 0x000fe20003f0e200 */
[----:B------:R-:W-:Y:S01]  /*1930*/  IMAD.MOV.U32 R22, RZ, RZ, R6 ;  /* 0x000000ffff167224 */ /* 0x000fe200078e0006 */
[----:B------:R-:W-:Y:S01]  /*1940*/  MOV R25, R5 ;  /* 0x0000000500197202 */ /* 0x000fe20000000f00 */
[----:B------:R-:W-:Y:S02]  /*1950*/  IMAD.MOV.U32 R23, RZ, RZ, R7 ;  /* 0x000000ffff177224 */ /* 0x000fe400078e0007 */
[----:B------:R-:W-:-:S09]  /*1960*/  IMAD.MOV.U32 R24, RZ, RZ, R4 ;  /* 0x000000ffff187224 */ /* 0x000fd200078e0004 */
        /* <DEDUP_REMOVED lines=9> */
.L_x_151:
[----:B------:R-:W-:Y:S05]  /*1a00*/  BSYNC.RECONVERGENT B1 ;  /* 0x0000000000017941 */ /* 0x000fea0003800200 */
.L_x_150:
        /* <DEDUP_REMOVED lines=23> */
.L_x_153:
[----:B------:R-:W-:Y:S05]  /*1b80*/  BSYNC.RECONVERGENT B1 ;  /* 0x0000000000017941 */ /* 0x000fea0003800200 */
.L_x_152:
        /* <DEDUP_REMOVED lines=21> */
.L_x_155:
[----:B------:R-:W-:Y:S05]  /*1ce0*/  BSYNC.RECONVERGENT B1 ;  /* 0x0000000000017941 */ /* 0x000fea0003800200 */
.L_x_154:
        /* <DEDUP_REMOVED lines=23> */
.L_x_157:
[----:B------:R-:W-:Y:S05]  /*1e60*/  BSYNC.RECONVERGENT B1 ;  /* 0x0000000000017941 */ /* 0x000fea0003800200 */
.L_x_156:
        /* <DEDUP_REMOVED lines=21> */
.L_x_159:
[----:B------:R-:W-:Y:S05]  /*1fc0*/  BSYNC.RECONVERGENT B1 ;  /* 0x0000000000017941 */ /* 0x000fea0003800200 */
.L_x_158:
        /* <DEDUP_REMOVED lines=21> */
.L_x_161:
[----:B------:R-:W-:Y:S05]  /*2120*/  BSYNC.RECONVERGENT B1 ;  /* 0x0000000000017941 */ /* 0x000fea0003800200 */
.L_x_160:
        /* <DEDUP_REMOVED lines=21> */
.L_x_136:
[----:B------:R-:W0:Y:S01]  /*2280*/  S2R R2, SR_LANEID ;  /* 0x0000000000027919 */ /* 0x000e220000000000 */
[----:B------:R-:W-:Y:S01]  /*2290*/  LOP3.LUT R3, R10, 0x3e0, RZ, 0xc0, !PT ;  /* 0x000003e00a037812 */ /* 0x000fe200078ec0ff */
[----:B------:R-:W-:Y:S01]  /*22a0*/  BSSY.RECONVERGENT B1, `(.L_x_162) ;  /* 0x0000024000017945 */ /* 0x000fe20003800200 */
[----:B------:R-:W-:Y:S02]  /*22b0*/  IMAD.MOV.U32 R18, RZ, RZ, R21 ;  /* 0x000000ffff127224 */ /* 0x000fe400078e0015 */
[----:B------:R-:W-:Y:S01]  /*22c0*/  LOP3.LUT R6, RZ, R3, RZ, 0x33, !PT ;  /* 0x00000003ff067212 */ /* 0x000fe200078e33ff */
[----:B------:R-:W-:Y:S02]  /*22d0*/  VIADD R4, R3, 0x20 ;  /* 0x0000002003047836 */ /* 0x000fe40000000000 */
[----:B------:R-:W-:Y:S02]  /*22e0*/  IMAD.MOV.U32 R22, RZ, RZ, R20 ;  /* 0x000000ffff167224 */ /* 0x000fe400078e0014 */
[----:B------:R-:W-:Y:S01]  /*22f0*/  IMAD.IADD R3, R9, 0x1, R6 ;  /* 0x0000000109037824 */ /* 0x000fe200078e0206 */
[----:B------:R-:W-:Y:S01]  /*2300*/  ISETP.GT.AND P0, PT, R4, R9, PT ;  /* 0x000000090400720c */ /* 0x000fe20003f04270 */
[----:B-----5:R-:W-:-:S02]  /*2310*/  IMAD.MOV.U32 R4, RZ, RZ, R14 ;  /* 0x000000ffff047224 */ /* 0x020fc400078e000e */
[----:B------:R-:W-:Y:S01]  /*2320*/  IMAD.MOV.U32 R5, RZ, RZ, R15 ;  /* 0x000000ffff057224 */ /* 0x000fe200078e000f */
[----:B------:R-:W-:-:S05]  /*2330*/  SEL R3, R3, 0x1f, P0 ;  /* 0x0000001f03037807 */ /* 0x000fca0000000000 */
[----:B------:R1:W2:Y:S04]  /*2340*/  SHFL.DOWN PT, R6, R14, 0x1, R3 ;  /* 0x082000000e067989 */ /* 0x0002a800000e0003 */
[----:B------:R1:W3:Y:S04]  /*2350*/  SHFL.DOWN PT, R7, R15, 0x1, R3 ;  /* 0x082000000f077989 */ /* 0x0002e800000e0003 */
[----:B------:R1:W4:Y:S01]  /*2360*/  SHFL.DOWN PT, R8, R21, 0x1, R3 ;  /* 0x0820000015087989 */ /* 0x00032200000e0003 */
[----:B0-----:R-:W-:-:S03]  /*2370*/  ISETP.GE.AND P0, PT, R2, R3, PT ;  /* 0x000000030200720c */ /* 0x001fc60003f06270 */
[----:B------:R1:W0:Y:S10]  /*2380*/  SHFL.DOWN PT, R11, R20, 0x1, R3 ;  /* 0x08200000140b7989 */ /* 0x00023400000e0003 */
[----:B-12---:R-:W-:Y:S05]  /*2390*/  @P0 BRA `(.L_x_163) ;  /* 0x0000000000500947 */ /* 0x006fea0003800000 */
[----:B---3--:R-:W-:Y:S01]  /*23a0*/  DSETP.GEU.AND P0, PT, |R14|, |R6|, PT ;  /* 0x400000060e00722a */ /* 0x008fe20003f0e200 */
        /* <DEDUP_REMOVED lines=19> */
.L_x_163:
[----:B------:R-:W-:Y:S05]  /*24e0*/  BSYNC.RECONVERGENT B1 ;  /* 0x0000000000017941 */ /* 0x000fea0003800200 */
.L_x_162:
[----:B------:R-:W-:Y:S01]  /*24f0*/  IADD3 R6, PT, PT, R2, 0x2, RZ ;  /* 0x0000000202067810 */ /* 0x000fe20007ffe0ff */
[----:B------:R1:W2:Y:S01]  /*2500*/  SHFL.DOWN PT, R12, R4, 0x2, R3 ;  /* 0x08400000040c7989 */ /* 0x0002a200000e0003 */
[----:B------:R-:W-:Y:S01]  /*2510*/  BSSY.RECONVERGENT B1, `(.L_x_164) ;  /* 0x000001e000017945 */ /* 0x000fe20003800200 */
[----:B----4-:R-:W-:Y:S01]  /*2520*/  IMAD.MOV.U32 R8, RZ, RZ, R18 ;  /* 0x000000ffff087224 */ /* 0x010fe200078e0012 */
[----:B------:R-:W-:Y:S01]  /*2530*/  ISETP.GT.AND P0, PT, R6, R3, PT ;  /* 0x000000030600720c */ /* 0x000fe20003f04270 */
[----:B------:R1:W4:Y:S01]  /*2540*/  SHFL.DOWN PT, R13, R5, 0x2, R3 ;  /* 0x08400000050d7989 */ /* 0x00032200000e0003 */
[----:B------:R-:W-:Y:S02]  /*2550*/  IMAD.MOV.U32 R16, RZ, RZ, R22 ;  /* 0x000000ffff107224 */ /* 0x000fe400078e0016 */
[----:B------:R-:W-:Y:S01]  /*2560*/  IMAD.MOV.U32 R6, RZ, RZ, R4 ;  /* 0x000000ffff067224 */ /* 0x000fe200078e0004 */
[----:B0-----:R1:W0:Y:S01]  /*2570*/  SHFL.DOWN PT, R11, R18, 0x2, R3 ;  /* 0x08400000120b7989 */ /* 0x00122200000e0003 */
[----:B---3--:R-:W-:-:S03]  /*2580*/  IMAD.MOV.U32 R7, RZ, RZ, R5 ;  /* 0x000000ffff077224 */ /* 0x008fc600078e0005 */
[----:B------:R1:W3:Y:S04]  /*2590*/  SHFL.DOWN PT, R15, R22, 0x2, R3 ;  /* 0x08400000160f7989 */ /* 0x0002e800000e0003 */
[----:B------:R-:W-:Y:S05]  /*25a0*/  @P0 BRA `(.L_x_165) ;  /* 0x0000000000500947 */ /* 0x000fea0003800000 */
[----:B--2-4-:R-:W-:Y:S01]  /*25b0*/  DSETP.GEU.AND P0, PT, |R4|, |R12|, PT ;  /* 0x4000000c0400722a */ /* 0x014fe20003f0e200 */
        /* <DEDUP_REMOVED lines=19> */
.L_x_165:
[----:B------:R-:W-:Y:S05]  /*26f0*/  BSYNC.RECONVERGENT B1 ;  /* 0x0000000000017941 */ /* 0x000fea0003800200 */
.L_x_164:
[----:B-1----:R-:W-:Y:S01]  /*2700*/  VIADD R4, R2, 0x4 ;  /* 0x0000000402047836 */ /* 0x002fe20000000000 */
[----:B--2---:R1:W2:Y:S01]  /*2710*/  SHFL.DOWN PT, R12, R6, 0x4, R3 ;  /* 0x08800000060c7989 */ /* 0x0042a200000e0003 */
[----:B------:R-:W-:Y:S01]  /*2720*/  BSSY.RECONVERGENT B1, `(.L_x_166) ;  /* 0x000001e000017945 */ /* 0x000fe20003800200 */
[----:B------:R-:W-:Y:S02]  /*2730*/  IMAD.MOV.U32 R14, RZ, RZ, R8 ;  /* 0x000000ffff0e7224 */ /* 0x000fe400078e0008 */
[----:B------:R-:W-:Y:S01]  /*2740*/  ISETP.GT.AND P0, PT, R4, R3, PT ;  /* 0x000000030400720c */ /* 0x000fe20003f04270 */
[----:B----4-:R1:W4:Y:S01]  /*2750*/  SHFL.DOWN PT, R13, R7, 0x4, R3 ;  /* 0x08800000070d7989 */ /* 0x01032200000e0003 */
[----:B------:R-:W-:Y:S02]  /*2760*/  IMAD.MOV.U32 R18, RZ, RZ, R16 ;  /* 0x000000ffff127224 */ /* 0x000fe400078e0010 */
[----:B------:R-:W-:Y:S01]  /*2770*/  IMAD.MOV.U32 R4, RZ, RZ, R6 ;  /* 0x000000ffff047224 */ /* 0x000fe200078e0006 */
[----:B0-----:R1:W0:Y:S01]  /*2780*/  SHFL.DOWN PT, R11, R8, 0x4, R3 ;  /* 0x08800000080b7989 */ /* 0x00122200000e0003 */
[----:B------:R-:W-:-:S03]  /*2790*/  IMAD.MOV.U32 R5, RZ, RZ, R7 ;  /* 0x000000ffff057224 */ /* 0x000fc600078e0007 */
[----:B---3--:R1:W3:Y:S04]  /*27a0*/  SHFL.DOWN PT, R15, R16, 0x4, R3 ;  /* 0x08800000100f7989 */ /* 0x0082e800000e0003 */
        /* <DEDUP_REMOVED lines=21> */
.L_x_167:
[----:B------:R-:W-:Y:S05]  /*2900*/  BSYNC.RECONVERGENT B1 ;  /* 0x0000000000017941 */ /* 0x000fea0003800200 */
.L_x_166:
[----:B-1----:R-:W-:Y:S01]  /*2910*/  VIADD R8, R2, 0x8 ;  /* 0x0000000802087836 */ /* 0x002fe20000000000 */
[----:B------:R1:W1:Y:S01]  /*2920*/  SHFL.DOWN PT, R6, R4, 0x8, R3 ;  /* 0x0900000004067989 */ /* 0x00026200000e0003 */
[----:B------:R-:W-:Y:S01]  /*2930*/  BSSY.RECONVERGENT B1, `(.L_x_168) ;  /* 0x000001e000017945 */ /* 0x000fe20003800200 */
[----:B------:R-:W-:Y:S02]  /*2940*/  IMAD.MOV.U32 R16, RZ, RZ, R18 ;  /* 0x000000ffff107224 */ /* 0x000fe400078e0012 */
[----:B------:R-:W-:Y:S01]  /*2950*/  ISETP.GT.AND P0, PT, R8, R3, PT ;  /* 0x000000030800720c */ /* 0x000fe20003f04270 */
[----:B------:R1:W1:Y:S01]  /*2960*/  SHFL.DOWN PT, R7, R5, 0x8, R3 ;  /* 0x0900000005077989 */ /* 0x00026200000e0003 */
[----:B------:R-:W-:Y:S02]  /*2970*/  IMAD.MOV.U32 R8, RZ, RZ, R14 ;  /* 0x000000ffff087224 */ /* 0x000fe400078e000e */
[----:B--2---:R-:W-:Y:S01]  /*2980*/  IMAD.MOV.U32 R12, RZ, RZ, R4 ;  /* 0x000000ffff0c7224 */ /* 0x004fe200078e0004 */
[----:B0-----:R0:W2:Y:S01]  /*2990*/  SHFL.DOWN PT, R11, R14, 0x8, R3 ;  /* 0x090000000e0b7989 */ /* 0x0010a200000e0003 */
[----:B----4-:R-:W-:-:S03]  /*29a0*/  IMAD.MOV.U32 R13, RZ, RZ, R5 ;  /* 0x000000ffff0d7224 */ /* 0x010fc600078e0005 */
[----:B---3--:R0:W3:Y:S04]  /*29b0*/  SHFL.DOWN PT, R15, R18, 0x8, R3 ;  /* 0x09000000120f7989 */ /* 0x0080e800000e0003 */
[----:B------:R-:W-:Y:S05]  /*29c0*/  @P0 BRA `(.L_x_169) ;  /* 0x0000000000500947 */ /* 0x000fea0003800000 */
[----:B-1----:R-:W-:Y:S01]  /*29d0*/  DSETP.GEU.AND P0, PT, |R4|, |R6|, PT ;  /* 0x400000060400722a */ /* 0x002fe20003f0e200 */
[----:B--2---:R-:W-:Y:S02]  /*29e0*/  IMAD.MOV.U32 R8, RZ, RZ, R11 ;  /* 0x000000ffff087224 */ /* 0x004fe400078e000b */
        /* <DEDUP_REMOVED lines=18> */
.L_x_169:
[----:B------:R-:W-:Y:S05]  /*2b10*/  BSYNC.RECONVERGENT B1 ;  /* 0x0000000000017941 */ /* 0x000fea0003800200 */
.L_x_168:
[----:B-1----:R-:W-:Y:S01]  /*2b20*/  VIADD R4, R2, 0x10 ;  /* 0x0000001002047836 */ /* 0x002fe20000000000 */
[----:B0-----:R0:W1:Y:S01]  /*2b30*/  SHFL.DOWN PT, R14, R12, 0x10, R3 ;  /* 0x0a0000000c0e7989 */ /* 0x00106200000e0003 */
[----:B------:R-:W-:Y:S01]  /*2b40*/  BSSY.RECONVERGENT B1, `(.L_x_170) ;  /* 0x000001e000017945 */ /* 0x000fe20003800200 */
[----:B------:R-:W-:Y:S02]  /*2b50*/  IMAD.MOV.U32 R5, RZ, RZ, R16 ;  /* 0x000000ffff057224 */ /* 0x000fe400078e0010 */
[----:B------:R-:W-:Y:S01]  /*2b60*/  ISETP.GT.AND P0, PT, R4, R3, PT ;  /* 0x000000030400720c */ /* 0x000fe20003f04270 */
[----:B---3--:R0:W3:Y:S01]  /*2b70*/  SHFL.DOWN PT, R15, R13, 0x10, R3 ;  /* 0x0a0000000d0f7989 */ /* 0x0080e200000e0003 */
[----:B------:R-:W-:Y:S02]  /*2b80*/  IMAD.MOV.U32 R4, RZ, RZ, R8 ;  /* 0x000000ffff047224 */ /* 0x000fe400078e0008 */
[----:B------:R-:W-:Y:S01]  /*2b90*/  IMAD.MOV.U32 R6, RZ, RZ, R12 ;  /* 0x000000ffff067224 */ /* 0x000fe200078e000c */
[----:B--2---:R0:W2:Y:S01]  /*2ba0*/  SHFL.DOWN PT, R11, R8, 0x10, R3 ;  /* 0x0a000000080b7989 */ /* 0x0040a200000e0003 */
[----:B------:R-:W-:-:S03]  /*2bb0*/  IMAD.MOV.U32 R7, RZ, RZ, R13 ;  /* 0x000000ffff077224 */ /* 0x000fc600078e000d */
[----:B------:R0:W4:Y:S04]  /*2bc0*/  SHFL.DOWN PT, R17, R16, 0x10, R3 ;  /* 0x0a00000010117989 */ /* 0x00012800000e0003 */
[----:B------:R-:W-:Y:S05]  /*2bd0*/  @P0 BRA `(.L_x_171) ;  /* 0x0000000000500947 */ /* 0x000fea0003800000 */
[----:B-1-3--:R-:W-:Y:S01]  /*2be0*/  DSETP.GEU.AND P0, PT, |R12|, |R14|, PT ;  /* 0x4000000e0c00722a */ /* 0x00afe20003f0e200 */
        /* <DEDUP_REMOVED lines=19> */
.L_x_171:
[----:B------:R-:W-:Y:S05]  /*2d20*/  BSYNC.RECONVERGENT B1 ;  /* 0x0000000000017941 */ /* 0x000fea0003800200 */
.L_x_170:
[----:B------:R-:W-:Y:S01]  /*2d30*/  ISETP.NE.AND P0, PT, R2, RZ, PT ;  /* 0x000000ff0200720c */ /* 0x000fe20003f05270 */
[----:B------:R-:W-:-:S12]  /*2d40*/  BSSY.RECONVERGENT B1, `(.L_x_172) ;  /* 0x000000a000017945 */ /* 0x000fd80003800200 */
[----:B------:R-:W-:Y:S05]  /*2d50*/  @P0 BRA `(.L_x_173) ;  /* 0x0000000000200947 */ /* 0x000fea0003800000 */
[----:B0-----:R-:W0:Y:S01]  /*2d60*/  S2R R8, SR_CgaCtaId ;  /* 0x0000000000087919 */ /* 0x001e220000008800 */
[----:B------:R-:W-:Y:S02]  /*2d70*/  MOV R3, 0x400 ;  /* 0x0000040000037802 */ /* 0x000fe40000000f00 */
[----:B------:R-:W-:-:S04]  /*2d80*/  SHF.R.U32.HI R2, RZ, 0x1, R10 ;  /* 0x00000001ff027819 */ /* 0x000fc8000001160a */
[----:B------:R-:W-:Y:S02]  /*2d90*/  LOP3.LUT R2, R2, 0x1f0, RZ, 0xc0, !PT ;  /* 0x000001f002027812 */ /* 0x000fe400078ec0ff */
[----:B0-----:R-:W-:-:S05]  /*2da0*/  LEA R3, R8, R3, 0x18 ;  /* 0x0000000308037211 */ /* 0x001fca00078ec0ff */
[----:B------:R-:W-:-:S05]  /*2db0*/  IMAD.IADD R3, R2, 0x1, R3 ;  /* 0x0000000102037824 */ /* 0x000fca00078e0203 */
[----:B------:R0:W-:Y:S04]  /*2dc0*/  STS.64 [R3+0x10], R4 ;  /* 0x0000100403007388 */ /* 0x0001e80000000a00 */
[----:B------:R0:W-:Y:S02]  /*2dd0*/  STS.64 [R3+0x8], R6 ;  /* 0x0000080603007388 */ /* 0x0001e40000000a00 */
.L_x_173:
[----:B------:R-:W-:Y:S05]  /*2de0*/  BSYNC.RECONVERGENT B1 ;  /* 0x0000000000017941 */ /* 0x000fea0003800200 */
.L_x_172:
[----:B------:R-:W-:Y:S01]  /*2df0*/  BAR.SYNC.DEFER_BLOCKING 0x0 ;  /* 0x0000000000007b1d */ /* 0x000fe20000010000 */
[----:B------:R-:W-:-:S13]  /*2e00*/  ISETP.NE.AND P1, PT, R10, RZ, PT ;  /* 0x000000ff0a00720c */ /* 0x000fda0003f25270 */
[----:B------:R-:W-:Y:S05]  /*2e10*/  @P1 BRA `(.L_x_149) ;  /* 0x0000003800a81947 */ /* 0x000fea0003800000 */
[----:B------:R-:W-:Y:S01]  /*2e20*/  ISETP.GE.AND P0, PT, R9, 0x21, PT ;  /* 0x000000210900780c */ /* 0x000fe20003f06270 */
[----:B0-----:R-:W-:Y:S02]  /*2e30*/  IMAD.MOV.U32 R13, RZ, RZ, R4 ;  /* 0x000000ffff0d7224 */ /* 0x001fe400078e0004 */
[----:B------:R-:W-:Y:S02]  /*2e40*/  IMAD.MOV.U32 R8, RZ, RZ, R5 ;  /* 0x000000ffff087224 */ /* 0x000fe400078e0005 */
[----:B------:R-:W-:Y:S02]  /*2e50*/  IMAD.MOV.U32 R2, RZ, RZ, R6 ;  /* 0x000000ffff027224 */ /* 0x000fe400078e0006 */
[----:B------:R-:W-:-:S06]  /*2e60*/  IMAD.MOV.U32 R3, RZ, RZ, R7 ;  /* 0x000000ffff037224 */ /* 0x000fcc00078e0007 */
[----:B------:R-:W-:Y:S05]  /*2e70*/  @!P0 BRA `(.L_x_174) ;  /* 0x00000000006c8947 */ /* 0x000fea0003800000 */
[----:B------:R-:W0:Y:S01]  /*2e80*/  S2UR UR5, SR_CgaCtaId ;  /* 0x00000000000579c3 */ /* 0x000e220000008800 */
[----:B------:R-:W-:Y:S01]  /*2e90*/  UMOV UR4, 0x400 ;  /* 0x0000040000047882 */ /* 0x000fe20000000000 */
[----:B------:R-:W-:Y:S01]  /*2ea0*/  BSSY.RECONVERGENT B1, `(.L_x_174) ;  /* 0x0000018000017945 */ /* 0x000fe20003800200 */
[----:B0-----:R-:W-:-:S09]  /*2eb0*/  ULEA UR4, UR5, UR4, 0x18 ;  /* 0x0000000405047291 */ /* 0x001fd2000f8ec0ff */
[----:B--2---:R-:W0:Y:S04]  /*2ec0*/  LDS.64 R10, [UR4+0x18] ;  /* 0x00001804ff0a7984 */ /* 0x004e280008000a00 */
[----:B-1-3--:R-:W1:Y:S01]  /*2ed0*/  LDS.64 R14, [UR4+0x20] ;  /* 0x00002004ff0e7984 */ /* 0x00ae620008000a00 */
[----:B0-----:R-:W-:Y:S01]  /*2ee0*/  DSETP.GEU.AND P0, PT, |R6|, |R10|, PT ;  /* 0x4000000a0600722a */ /* 0x001fe20003f0e200 */
[----:B------:R-:W-:Y:S02]  /*2ef0*/  IMAD.MOV.U32 R2, RZ, RZ, R10 ;  /* 0x000000ffff027224 */ /* 0x000fe400078e000a */
[----:B------:R-:W-:Y:S02]  /*2f00*/  IMAD.MOV.U32 R3, RZ, RZ, R11 ;  /* 0x000000ffff037224 */ /* 0x000fe400078e000b */
[----:B-1----:R-:W-:-:S02]  /*2f10*/  IMAD.MOV.U32 R13, RZ, RZ, R14 ;  /* 0x000000ffff0d7224 */ /* 0x002fc400078e000e */
[----:B------:R-:W-:-:S07]  /*2f20*/  IMAD.MOV.U32 R8, RZ, RZ, R15 ;  /* 0x000000ffff087224 */ /* 0x000fce00078e000f */
[----:B------:R-:W-:Y:S05]  /*2f30*/  @!P0 BRA `(.L_x_175) ;  /* 0x0000000000388947 */ /* 0x000fea0003800000 */
        /* <DEDUP_REMOVED lines=14> */
.L_x_175:
[----:B------:R-:W-:Y:S05]  /*3020*/  BSYNC.RECONVERGENT B1 ;  /* 0x0000000000017941 */ /* 0x000fea0003800200 */
.L_x_174:
[----:B------:R-:W-:Y:S01]  /*3030*/  ISETP.GE.AND P0, PT, R9, 0x41, PT ;  /* 0x000000410900780c */ /* 0x000fe20003f06270 */
[----:B--2---:R-:W-:Y:S02]  /*3040*/  IMAD.MOV.U32 R11, RZ, RZ, R13 ;  /* 0x000000ffff0b7224 */ /* 0x004fe400078e000d */
        /* <DEDUP_REMOVED lines=8> */
[----:B------:R-:W0:Y:S04]  /*30d0*/  LDS.64 R6, [UR4+0x28] ;  /* 0x00002804ff067984 */ /* 0x000e280008000a00 */
        /* <DEDUP_REMOVED lines=21> */
.L_x_177:
[----:B------:R-:W-:Y:S05]  /*3230*/  BSYNC.RECONVERGENT B1 ;  /* 0x0000000000017941 */ /* 0x000fea0003800200 */
.L_x_176:
[----:B------:R-:W-:Y:S01]  /*3240*/  ISETP.GE.AND P0, PT, R9, 0x61, PT ;  /* 0x000000610900780c */ /* 0x000fe20003f06270 */
[----:B------:R-:W-:Y:S02]  /*3250*/  IMAD.MOV.U32 R13, RZ, RZ, R11 ;  /* 0x000000ffff0d7224 */ /* 0x000fe400078e000b */
        /* <DEDUP_REMOVED lines=30> */
.L_x_179:
[----:B------:R-:W-:Y:S05]  /*3440*/  BSYNC.RECONVERGENT B1 ;  /* 0x0000000000017941 */ /* 0x000fea0003800200 */
.L_x_178:
        /* <DEDUP_REMOVED lines=32> */
.L_x_181:
[----:B------:R-:W-:Y:S05]  /*3650*/  BSYNC.RECONVERGENT B1 ;  /* 0x0000000000017941 */ /* 0x000fea0003800200 */
.L_x_180:
        /* <DEDUP_REMOVED lines=32> */
.L_x_183:
[----:B------:R-:W-:Y:S05]  /*3860*/  BSYNC.RECONVERGENT B1 ;  /* 0x0000000000017941 */ /* 0x000fea0003800200 */
.L_x_182:
        /* <DEDUP_REMOVED lines=32> */
.L_x_185:
[----:B------:R-:W-:Y:S05]  /*3a70*/  BSYNC.RECONVERGENT B1 ;  /* 0x0000000000017941 */ /* 0x000fea0003800200 */
.L_x_184:
[----:B------:R-:W-:Y:S01]  /*3a80*/  ISETP.GE.AND P0, PT, R9, 0xe1, PT ;  /* 0x000000e10900780c */ /* 0x000fe20003f06270 */
[----:B------:R-:W-:Y:S01]  /*3a90*/  IMAD.MOV.U32 R5, RZ, RZ, R10 ;  /* 0x000000ffff057224 */ /* 0x000fe200078e000a */
[----:B------:R-:W-:Y:S01]  /*3aa0*/  MOV R4, R11 ;  /* 0x0000000b00047202 */ /* 0x000fe20000000f00 */
[----:B------:R-:W-:Y:S02]  /*3ab0*/  IMAD.MOV.U32 R6, RZ, RZ, R2 ;  /* 0x000000ffff067224 */ /* 0x000fe400078e0002 */
[----:B------:R-:W-:-:S08]  /*3ac0*/  IMAD.MOV.U32 R7, RZ, RZ, R3 ;  /* 0x000000ffff077224 */ /* 0x000fd000078e0003 */
[----:B------:R-:W-:Y:S05]  /*3ad0*/  @!P0 BRA `(.L_x_149) ;  /* 0x0000002c00788947 */ /* 0x000fea0003800000 */
[----:B------:R-:W0:Y:S01]  /*3ae0*/  S2UR UR5, SR_CgaCtaId ;  /* 0x00000000000579c3 */ /* 0x000e220000008800 */
[----:B------:R-:W-:Y:S02]  /*3af0*/  UMOV UR4, 0x400 ;  /* 0x0000040000047882 */ /* 0x000fe40000000000 */
[----:B0-----:R-:W-:-:S09]  /*3b00*/  ULEA UR4, UR5, UR4, 0x18 ;  /* 0x0000000405047291 */ /* 0x001fd2000f8ec0ff */
[----:B------:R-:W0:Y:S04]  /*3b10*/  LDS.64 R8, [UR4+0x78] ;  /* 0x00007804ff087984 */ /* 0x000e280008000a00 */
[----:B------:R-:W2:Y:S01]  /*3b20*/  LDS.64 R12, [UR4+0x80] ;  /* 0x00008004ff0c7984 */ /* 0x000ea20008000a00 */
[----:B0-----:R-:W-:Y:S01]  /*3b30*/  DSETP.GEU.AND P0, PT, |R2|, |R8|, PT ;  /* 0x400000080200722a */ /* 0x001fe20003f0e200 */
        /* <DEDUP_REMOVED lines=20> */
.L_x_117:
[----:B------:R-:W0:Y:S01]  /*3c80*/  S2R R3, SR_TID.X ;  /* 0x0000000000037919 */ /* 0x000e220000002100 */
[----:B------:R-:W1:Y:S02]  /*3c90*/  LDCU.128 UR12, c[0x0][0x380] ;  /* 0x00007000ff0c77ac */ /* 0x000e640008000c00 */
[----:B-1----:R-:W-:Y:S02]  /*3ca0*/  IMAD.U32 R2, RZ, RZ, UR12 ;  /* 0x0000000cff027e24 */ /* 0x002fe4000f8e00ff */
[----:B------:R-:W-:Y:S01]  /*3cb0*/  IMAD.U32 R4, RZ, RZ, UR13 ;  /* 0x0000000dff047e24 */ /* 0x000fe2000f8e00ff */
[----:B0-----:R-:W-:-:S05]  /*3cc0*/  IADD3 R5, P0, PT, R8, R3, RZ ;  /* 0x0000000308057210 */ /* 0x001fca0007f1e0ff */
[----:B------:R-:W-:Y:S01]  /*3cd0*/  IMAD.X R6, RZ, RZ, RZ, P0 ;  /* 0x000000ffff067224 */ /* 0x000fe200000e06ff */
[----:B------:R-:W-:-:S04]  /*3ce0*/  LEA R20, P0, R5, R2, 0x3 ;  /* 0x0000000205147211 */ /* 0x000fc800078018ff */
[----:B------:R-:W-:-:S05]  /*3cf0*/  LEA.HI.X R21, R5, R4, R6, 0x3, P0 ;  /* 0x0000000405157211 */ /* 0x000fca00000f1c06 */
[----:B------:R-:W2:Y:S04]  /*3d00*/  LDG.E.64 R6, desc[UR10][R20.64] ;  /* 0x0000000a14067981 */ /* 0x000ea8000c1e1b00 */
[----:B------:R-:W2:Y:S04]  /*3d10*/  LDG.E.64 R14, desc[UR10][R20.64+0x800] ;  /* 0x0008000a140e7981 */ /* 0x000ea8000c1e1b00 */
[----:B------:R-:W3:Y:S04]  /*3d20*/  LDG.E.64 R18, desc[UR10][R20.64+0x1000] ;  /* 0x0010000a14127981 */ /* 0x000ee8000c1e1b00 */
[----:B------:R-:W4:Y:S04]  /*3d30*/  LDG.E.64 R12, desc[UR10][R20.64+0x1800] ;  /* 0x0018000a140c7981 */ /* 0x000f28000c1e1b00 */
[----:B------:R-:W5:Y:S01]  /*3d40*/  LDG.E.64 R10, desc[UR10][R20.64+0x2000] ;  /* 0x0020000a140a7981 */ /* 0x000f62000c1e1b00 */
[----:B------:R-:W-:Y:S01]  /*3d50*/  IMAD.U32 R5, RZ, RZ, UR14 ;  /* 0x0000000eff057e24 */ /* 0x000fe2000f8e00ff */
[----:B------:R-:W-:Y:S01]  /*3d60*/  LOP3.LUT R9, R3, 0x400, RZ, 0xfc, !PT ;  /* 0x0000040003097812 */ /* 0x000fe200078efcff */
[----:B------:R-:W-:Y:S01]  /*3d70*/  BSSY.RECONVERGENT B1, `(.L_x_186) ;  /* 0x0000020000017945 */ /* 0x000fe20003800200 */
[----:B------:R-:W-:-:S04]  /*3d80*/  ISETP.LE.U32.AND P0, PT, R25, UR6, PT ;  /* 0x0000000619007c0c */ /* 0x000fc8000bf03070 */
[----:B------:R-:W-:Y:S01]  /*3d90*/  ISETP.GE.U32.AND.EX P0, PT, RZ, R16, PT, P0 ;  /* 0x00000010ff00720c */ /* 0x000fe20003f06100 */
[----:B--2---:R-:W-:-:S06]  /*3da0*/  DSETP.GEU.AND P2, PT, |R6|, |R14|, PT ;  /* 0x4000000e0600722a */ /* 0x004fcc0003f4e200 */
[----:B------:R-:W-:Y:S02]  /*3db0*/  FSEL R6, R6, R14, P2 ;  /* 0x0000000e06067208 */ /* 0x000fe40001000000 */
[----:B------:R-:W-:-:S06]  /*3dc0*/  FSEL R7, R7, R15, P2 ;  /* 0x0000000f07077208 */ /* 0x000fcc0001000000 */
[----:B---3--:R-:W-:-:S06]  /*3dd0*/  DSETP.GEU.AND P3, PT, |R6|, |R18|, PT ;  /* 0x400000120600722a */ /* 0x008fcc0003f6e200 */
[----:B------:R-:W-:Y:S01]  /*3de0*/  FSEL R14, R6, R18, P3 ;  /* 0x00000012060e7208 */ /* 0x000fe20001800000 */
[----:B------:R-:W-:Y:S01]  /*3df0*/  IMAD.U32 R6, RZ, RZ, UR15 ;  /* 0x0000000fff067e24 */ /* 0x000fe2000f8e00ff */
[----:B------:R-:W-:Y:S01]  /*3e00*/  FSEL R15, R7, R19, P3 ;  /* 0x00000013070f7208 */ /* 0x000fe20001800000 */
[----:B------:R-:W-:-:S05]  /*3e10*/  VIADD R18, R3, 0x100 ;  /* 0x0000010003127836 */ /* 0x000fca0000000000 */
[----:B----4-:R-:W-:-:S06]  /*3e20*/  DSETP.GEU.AND P1, PT, |R14|, |R12|, PT ;  /* 0x4000000c0e00722a */ /* 0x010fcc0003f2e200 */
[----:B------:R-:W-:Y:S01]  /*3e30*/  FSEL R12, R14, R12, P1 ;  /* 0x0000000c0e0c7208 */ /* 0x000fe20000800000 */
[----:B------:R-:W-:Y:S01]  /*3e40*/  VIADD R14, R3, 0x200 ;  /* 0x00000200030e7836 */ /* 0x000fe20000000000 */
[----:B------:R-:W-:Y:S02]  /*3e50*/  FSEL R13, R15, R13, P1 ;  /* 0x0000000d0f0d7208 */ /* 0x000fe40000800000 */
[----:B------:R-:W-:Y:S02]  /*3e60*/  IADD3 R15, P5, PT, R8, R5, RZ ;  /* 0x00000005080f7210 */ /* 0x000fe40007fbe0ff */
[----:B------:R-:W-:Y:S02]  /*3e70*/  @P3 SEL R14, R3, R18, P2 ;  /* 0x00000012030e3207 */ /* 0x000fe40001000000 */
[----:B-----5:R-:W-:Y:S01]  /*3e80*/  DSETP.GEU.AND P4, PT, |R12|, |R10|, PT ;  /* 0x4000000a0c00722a */ /* 0x020fe20003f8e200 */
[----:B------:R-:W-:Y:S01]  /*3e90*/  IMAD.X R17, RZ, RZ, R6, P5 ;  /* 0x000000ffff117224 */ /* 0x000fe200028e0606 */
[----:B------:R-:W-:Y:S01]  /*3ea0*/  IADD3 R7, P5, PT, R9, R15, RZ ;  /* 0x0000000f09077210 */ /* 0x000fe20007fbe0ff */
[----:B------:R-:W-:-:S04]  /*3eb0*/  @!P1 VIADD R14, R3, 0x300 ;  /* 0x00000300030e9836 */ /* 0x000fc80000000000 */
[----:B------:R-:W-:-:S07]  /*3ec0*/  IMAD.X R8, RZ, RZ, R17, P5 ;  /* 0x000000ffff087224 */ /* 0x000fce00028e0611 */
[----:B------:R-:W-:Y:S05]  /*3ed0*/  @!P4 BRA `(.L_x_187) ;  /* 0x000000000024c947 */ /* 0x000fea0003800000 */
[C---:B------:R-:W-:Y:S02]  /*3ee0*/  ISETP.GE.U32.AND P1, PT, R14.reuse, R9, PT ;  /* 0x000000090e00720c */ /* 0x040fe40003f26070 */
[----:B------:R-:W-:Y:S02]  /*3ef0*/  IADD3 R14, P2, PT, R14, R15, RZ ;  /* 0x0000000f0e0e7210 */ /* 0x000fe40007f5e0ff */
[----:B------:R-:W-:-:S03]  /*3f00*/  ISETP.GE.U32.AND.EX P1, PT, RZ, RZ, PT, P1 ;  /* 0x000000ffff00720c */ /* 0x000fc60003f26110 */
[----:B------:R-:W-:-:S10]  /*3f10*/  IMAD.X R9, RZ, RZ, R17, P2 ;  /* 0x000000ffff097224 */ /* 0x000fd400010e0611 */
[----:B------:R-:W-:-:S06]  /*3f20*/  DSETP.LT.OR P1, PT, |R10|, |R12|, !P1 ;  /* 0x4000000c0a00722a */ /* 0x000fcc0004f21600 */
[----:B------:R-:W-:Y:S02]  /*3f30*/  FSEL R10, R12, R10, P1 ;  /* 0x0000000a0c0a7208 */ /* 0x000fe40000800000 */
[----:B------:R-:W-:Y:S02]  /*3f40*/  FSEL R11, R13, R11, P1 ;  /* 0x0000000b0d0b7208 */ /* 0x000fe40000800000 */
[----:B------:R-:W-:Y:S02]  /*3f50*/  SEL R7, R14, R7, P1 ;  /* 0x000000070e077207 */ /* 0x000fe40000800000 */
[----:B------:R-:W-:-:S07]  /*3f60*/  SEL R8, R9, R8, P1 ;  /* 0x0000000809087207 */ /* 0x000fce0000800000 */
.L_x_187:
[----:B------:R-:W-:Y:S05]  /*3f70*/  BSYNC.RECONVERGENT B1 ;  /* 0x0000000000017941 */ /* 0x000fea0003800200 */
.L_x_186:
[----:B------:R-:W-:Y:S05]  /*3f80*/  @P0 BRA `(.L_x_188) ;  /* 0x0000001400000947 */ /* 0x000fea0003800000 */
[----:B------:R-:W0:Y:S01]  /*3f90*/  LDCU.64 UR8, c[0x0][0x3e8] ;  /* 0x00007d00ff0877ac */ /* 0x000e220008000a00 */
[----:B------:R-:W-:Y:S01]  /*3fa0*/  ISETP.NE.AND P0, PT, R3, RZ, PT ;  /* 0x000000ff0300720c */ /* 0x000fe20003f05270 */
[----:B------:R-:W-:Y:S01]  /*3fb0*/  BSSY.RECONVERGENT B1, `(.L_x_189) ;  /* 0x0000012000017945 */ /* 0x000fe20003800200 */
[----:B------:R-:W-:Y:S01]  /*3fc0*/  UMOV UR4, 0x8 ;  /* 0x0000000800047882 */ /* 0x000fe20000000000 */
[----:B------:R-:W-:Y:S02]  /*3fd0*/  UMOV UR5, 0x0 ;  /* 0x0000000000057882 */ /* 0x000fe40000000000 */
[----:B0-----:R-:W-:-:S04]  /*3fe0*/  UIMAD.WIDE.U32 UR4, UR8, 0x1, UR4 ;  /* 0x00000001080478a5 */ /* 0x001fc8000f8e0004 */
[----:B------:R-:W-:Y:S02]  /*3ff0*/  UIADD3 UR7, UPT, UPT, UR5, UR9, URZ ;  /* 0x0000000905077290 */ /* 0x000fe4000fffe0ff */
[----:B------:R-:W-:Y:S02]  /*4000*/  IMAD.U32 R13, RZ, RZ, UR5 ;  /* 0x00000005ff0d7e24 */ /* 0x000fe4000f8e00ff */
[----:B------:R-:W-:Y:S02]  /*4010*/  IMAD.U32 R12, RZ, RZ, UR4 ;  /* 0x00000004ff0c7e24 */ /* 0x000fe4000f8e00ff */
[----:B------:R-:W-:Y:S01]  /*4020*/  IMAD.U32 R13, RZ, RZ, UR7 ;  /* 0x00000007ff0d7e24 */ /* 0x000fe2000f8e00ff */
[----:B------:R-:W-:Y:S06]  /*4030*/  @P0 BRA `(.L_x_190) ;  /* 0x0000000000240947 */ /* 0x000fec0003800000 */
[----:B------:R-:W-:Y:S02]  /*4040*/  IMAD.MOV.U32 R18, RZ, RZ, 0x500 ;  /* 0x00000500ff127424 */ /* 0x000fe400078e00ff */
[----:B------:R-:W-:-:S05]  /*4050*/  IMAD.MOV.U32 R19, RZ, RZ, 0x0 ;  /* 0x00000000ff137424 */ /* 0x000fca00078e00ff */
[----:B------:R-:W2:Y:S01]  /*4060*/  ATOMG.E.ADD.64.STRONG.GPU PT, R14, desc[UR10][R12.64], R18 ;  /* 0x800000120c0e79a8 */ /* 0x000ea200081ef50a */
[----:B------:R-:W0:Y:S01]  /*4070*/  S2UR UR5, SR_CgaCtaId ;  /* 0x00000000000579c3 */ /* 0x000e220000008800 */
[----:B------:R-:W-:Y:S02]  /*4080*/  UMOV UR4, 0x400 ;  /* 0x0000040000047882 */ /* 0x000fe40000000000 */
[----:B0-----:R-:W-:Y:S01]  /*4090*/  ULEA UR4, UR5, UR4, 0x18 ;  /* 0x0000000405047291 */ /* 0x001fe2000f8ec0ff */
[----:B--2---:R-:W-:-:S05]  /*40a0*/  IADD3 R14, P0, PT, R14, UR6, RZ ;  /* 0x000000060e0e7c10 */ /* 0x004fca000ff1e0ff */
[----:B------:R-:W-:-:S05]  /*40b0*/  IMAD.X R15, RZ, RZ, R15, P0 ;  /* 0x000000ffff0f7224 */ /* 0x000fca00000e060f */
[----:B------:R0:W-:Y:S03]  /*40c0*/  STS.64 [UR4+0x98], R14 ;  /* 0x0000980eff007988 */ /* 0x0001e60008000a04 */
.L_x_190:
[----:B------:R-:W-:Y:S05]  /*40d0*/  BSYNC.RECONVERGENT B1 ;  /* 0x0000000000017941 */ /* 0x000fea0003800200 */
.L_x_189:
[----:B------:R-:W1:Y:S08]  /*40e0*/  S2UR UR5, SR_CgaCtaId ;  /* 0x00000000000579c3 */ /* 0x000e700000008800 */
[----:B------:R-:W-:Y:S06]  /*40f0*/  BAR.SYNC.DEFER_BLOCKING 0x0 ;  /* 0x0000000000007b1d */ /* 0x000fec0000010000 */
[----:B------:R-:W-:-:S02]  /*4100*/  UMOV UR4, 0x400 ;  /* 0x0000040000047882 */ /* 0x000fc40000000000 */
[----:B-1----:R-:W-:-:S06]  /*4110*/  ULEA UR4, UR5, UR4, 0x18 ;  /* 0x0000000405047291 */ /* 0x002fcc000f8ec0ff */
[----:B------:R-:W-:-:S05]  /*4120*/  IMAD.U32 R9, RZ, RZ, UR4 ;  /* 0x00000004ff097e24 */ /* 0x000fca000f8e00ff */
[----:B------:R-:W0:Y:S02]  /*4130*/  LDS.64 R18, [R9+0x98] ;  /* 0x0000980009127984 */ /* 0x000e240000000a00 */
[----:B0-----:R-:W-:-:S04]  /*4140*/  IADD3 R14, P1, PT, R18, 0x500, RZ ;  /* 0x00000500120e7810 */ /* 0x001fc80007f3e0ff */
[----:B------:R-:W-:Y:S01]  /*4150*/  ISETP.GT.U32.AND P0, PT, R14, R25, PT ;  /* 0x000000190e00720c */ /* 0x000fe20003f04070 */
[----:B------:R-:W-:-:S05]  /*4160*/  IMAD.X R15, RZ, RZ, R19, P1 ;  /* 0x000000ffff0f7224 */ /* 0x000fca00008e0613 */
[----:B------:R-:W-:-:S13]  /*4170*/  ISETP.GT.AND.EX P0, PT, R15, R16, PT, P0 ;  /* 0x000000100f00720c */ /* 0x000fda0003f04300 */
[----:B------:R-:W-:Y:S05]  /*4180*/  @P0 BRA `(.L_x_191) ;  /* 0x0000000400b40947 */ /* 0x000fea0003800000 */
[----:B------:R-:W-:Y:S01]  /*4190*/  BSSY.RECONVERGENT B1, `(.L_x_191) ;  /* 0x000006c000017945 */ /* 0x000fe20003800200 */
[----:B------:R-:W-:Y:S01]  /*41a0*/  IMAD.MOV.U32 R20, RZ, RZ, R10 ;  /* 0x000000ffff147224 */ /* 0x000fe200078e000a */
[----:B------:R-:W0:Y:S01]  /*41b0*/  LDCU.64 UR8, c[0x0][0x398] ;  /* 0x00007300ff0877ac */ /* 0x000e220008000a00 */
[----:B------:R-:W-:Y:S02]  /*41c0*/  IMAD.MOV.U32 R21, RZ, RZ, R11 ;  /* 0x000000ffff157224 */ /* 0x000fe400078e000b */
[----:B------:R-:W-:Y:S01]  /*41d0*/  IMAD.MOV.U32 R15, RZ, RZ, R7 ;  /* 0x000000ffff0f7224 */ /* 0x000fe200078e0007 */
[----:B------:R-:W1:Y:S01]  /*41e0*/  LDCU.128 UR12, c[0x0][0x380] ;  /* 0x00007000ff0c77ac */ /* 0x000e620008000c00 */
[----:B------:R-:W-:-:S07]  /*41f0*/  IMAD.MOV.U32 R14, RZ, RZ, R8 ;  /* 0x000000ffff0e7224 */ /* 0x000fce00078e0008 */
.L_x_194:
[----:B------:R-:W-:Y:S01]  /*4200*/  IADD3 R7, P0, PT, R3, R18, RZ ;  /* 0x0000001203077210 */ /* 0x000fe20007f1e0ff */
[----:B-1----:R-:W-:Y:S02]  /*4210*/  IMAD.U32 R2, RZ, RZ, UR12 ;  /* 0x0000000cff027e24 */ /* 0x002fe4000f8e00ff */
[----:B------:R-:W-:Y:S02]  /*4220*/  IMAD.U32 R4, RZ, RZ, UR13 ;  /* 0x0000000dff047e24 */ /* 0x000fe4000f8e00ff */
[----:B------:R-:W-:Y:S01]  /*4230*/  IMAD.X R25, RZ, RZ, R19, P0 ;  /* 0x000000ffff197224 */ /* 0x000fe200000e0613 */
[----:B------:R-:W-:-:S04]  /*4240*/  LEA R10, P0, R7, R2, 0x3 ;  /* 0x00000002070a7211 */ /* 0x000fc800078018ff */
[----:B------:R-:W-:-:S05]  /*4250*/  LEA.HI.X R11, R7, R4, R25, 0x3, P0 ;  /* 0x00000004070b7211 */ /* 0x000fca00000f1c19 */
[----:B------:R-:W2:Y:S04]  /*4260*/  LDG.E.64 R16, desc[UR10][R10.64] ;  /* 0x0000000a0a107981 */ /* 0x000ea8000c1e1b00 */
[----:B------:R-:W3:Y:S01]  /*4270*/  LDG.E.64 R18, desc[UR10][R10.64+0x800] ;  /* 0x0008000a0a127981 */ /* 0x000ee2000c1e1b00 */
[----:B------:R-:W-:Y:S02]  /*4280*/  IMAD.U32 R5, RZ, RZ, UR14 ;  /* 0x0000000eff057e24 */ /* 0x000fe4000f8e00ff */
[----:B------:R-:W-:-:S03]  /*4290*/  IMAD.U32 R6, RZ, RZ, UR15 ;  /* 0x0000000fff067e24 */ /* 0x000fc6000f8e00ff */
[----:B------:R-:W-:-:S04]  /*42a0*/  IADD3 R24, P0, PT, R7, R5, RZ ;  /* 0x0000000507187210 */ /* 0x000fc80007f1e0ff */
[----:B------:R-:W-:Y:S01]  /*42b0*/  IADD3 R27, P3, PT, R24, 0x100, RZ ;  /* 0x00000100181b7810 */ /* 0x000fe20007f7e0ff */
[----:B------:R-:W-:-:S04]  /*42c0*/  IMAD.X R25, R25, 0x1, R6, P0 ;  /* 0x0000000119197824 */ /* 0x000fc800000e0606 */
[----:B------:R-:W-:Y:S01]  /*42d0*/  IMAD.X R26, RZ, RZ, R25, P3 ;  /* 0x000000ffff1a7224 */ /* 0x000fe200018e0619 */
[----:B--2---:R-:W-:-:S14]  /*42e0*/  DSETP.GEU.AND P2, PT, |R20|, |R16|, PT ;  /* 0x400000101400722a */ /* 0x004fdc0003f4e200 */
[----:B------:R-:W-:-:S04]  /*42f0*/  @P2 ISETP.GE.U32.AND P0, PT, R15, R24, PT ;  /* 0x000000180f00220c */ /* 0x000fc80003f06070 */
[----:B------:R-:W-:-:S13]  /*4300*/  @P2 ISETP.GE.AND.EX P0, PT, R14, R25, PT, P0 ;  /* 0x000000190e00220c */ /* 0x000fda0003f06300 */
[----:B------:R-:W-:-:S06]  /*4310*/  @P2 DSETP.LT.OR P0, PT, |R16|, |R20|, !P0 ;  /* 0x400000141000222a */ /* 0x000fcc0004701600 */
[----:B------:R-:W-:Y:S02]  /*4320*/  @P2 FSEL R7, R20, R16, P0 ;  /* 0x0000001014072208 */ /* 0x000fe40000000000 */
[----:B------:R-:W-:Y:S02]  /*4330*/  @P2 FSEL R20, R21, R17, P0 ;  /* 0x0000001115142208 */ /* 0x000fe40000000000 */
[C---:B------:R-:W-:Y:S01]  /*4340*/  IADD3 R21, P5, PT, R24.reuse, 0x300, RZ ;  /* 0x0000030018157810 */ /* 0x040fe20007fbe0ff */
[----:B------:R-:W-:Y:S01]  /*4350*/  @P2 IMAD.MOV.U32 R16, RZ, RZ, R7 ;  /* 0x000000ffff102224 */ /* 0x000fe200078e0007 */
[C---:B------:R-:W-:Y:S01]  /*4360*/  IADD3 R7, P6, PT, R24.reuse, 0x400, RZ ;  /* 0x0000040018077810 */ /* 0x040fe20007fde0ff */
[----:B------:R-:W-:Y:S01]  /*4370*/  @P2 IMAD.MOV.U32 R17, RZ, RZ, R20 ;  /* 0x000000ffff112224 */ /* 0x000fe200078e0014 */
[----:B------:R-:W-:Y:S01]  /*4380*/  IADD3 R20, P4, PT, R24, 0x200, RZ ;  /* 0x0000020018147810 */ /* 0x000fe20007f9e0ff */
[--C-:B------:R-:W-:Y:S01]  /*4390*/  IMAD.X R23, RZ, RZ, R25.reuse, P5 ;  /* 0x000000ffff177224 */ /* 0x100fe200028e0619 */
[----:B------:R-:W-:Y:S01]  /*43a0*/  @P2 SEL R24, R15, R24, P0 ;  /* 0x000000180f182207 */ /* 0x000fe20000000000 */
[----:B------:R-:W-:-:S02]  /*43b0*/  IMAD.X R8, RZ, RZ, R25, P6 ;  /* 0x000000ffff087224 */ /* 0x000fc400030e0619 */
[----:B------:R-:W-:Y:S01]  /*43c0*/  IMAD.X R22, RZ, RZ, R25, P4 ;  /* 0x000000ffff167224 */ /* 0x000fe200020e0619 */
[----:B------:R-:W-:Y:S01]  /*43d0*/  @P2 SEL R25, R14, R25, P0 ;  /* 0x000000190e192207 */ /* 0x000fe20000000000 */
[----:B---3--:R-:W-:Y:S01]  /*43e0*/  DSETP.GEU.AND P1, PT, |R16|, |R18|, PT ;  /* 0x400000121000722a */ /* 0x008fe20003f2e200 */
[----:B------:R-:W2:-:S13]  /*43f0*/  LDG.E.64 R14, desc[UR10][R10.64+0x1000] ;  /* 0x0010000a0a0e7981 */ /* 0x000e9a000c1e1b00 */
[----:B------:R-:W-:-:S04]  /*4400*/  @P1 ISETP.GE.U32.AND P0, PT, R24, R27, PT ;  /* 0x0000001b1800120c */ /* 0x000fc80003f06070 */
[----:B------:R-:W-:-:S13]  /*4410*/  @P1 ISETP.GE.AND.EX P0, PT, R25, R26, PT, P0 ;  /* 0x0000001a1900120c */ /* 0x000fda0003f06300 */
[----:B------:R-:W-:-:S06]  /*4420*/  @P1 DSETP.LT.OR P0, PT, |R18|, |R16|, !P0 ;  /* 0x400000101200122a */ /* 0x000fcc0004701600 */
[----:B------:R-:W-:Y:S02]  /*4430*/  @P1 FSEL R28, R16, R18, P0 ;  /* 0x00000012101c1208 */ /* 0x000fe40000000000 */
[----:B------:R-:W-:Y:S02]  /*4440*/  @P1 FSEL R29, R17, R19, P0 ;  /* 0x00000013111d1208 */ /* 0x000fe40000000000 */
[----:B------:R-:W3:Y:S01]  /*4450*/  LDG.E.64 R16, desc[UR10][R10.64+0x1800] ;  /* 0x0018000a0a107981 */ /* 0x000ee2000c1e1b00 */
[----:B------:R-:W-:Y:S02]  /*4460*/  @P1 IMAD.MOV.U32 R18, RZ, RZ, R28 ;  /* 0x000000ffff121224 */ /* 0x000fe400078e001c */
[----:B------:R-:W-:Y:S01]  /*4470*/  @P1 IMAD.MOV.U32 R19, RZ, RZ, R29 ;  /* 0x000000ffff131224 */ /* 0x000fe200078e001d */
[----:B------:R-:W-:Y:S02]  /*4480*/  @P1 SEL R27, R24, R27, P0 ;  /* 0x0000001b181b1207 */ /* 0x000fe40000000000 */
[----:B------:R-:W-:Y:S01]  /*4490*/  @P1 SEL R26, R25, R26, P0 ;  /* 0x0000001a191a1207 */ /* 0x000fe20000000000 */
[----:B------:R-:W-:Y:S01]  /*44a0*/  BSSY.RECONVERGENT B2, `(.L_x_192) ;  /* 0x000001d000027945 */ /* 0x000fe20003800200 */
[----:B------:R-:W5:Y:S01]  /*44b0*/  LDG.E.64 R10, desc[UR10][R10.64+0x2000] ;  /* 0x0020000a0a0a7981 */ /* 0x000f62000c1e1b00 */
[----:B------:R-:W-:Y:S06]  /*44c0*/  BAR.SYNC.DEFER_BLOCKING 0x0 ;  /* 0x0000000000007b1d */ /* 0x000fec0000010000 */
[----:B--2---:R-:W-:-:S14]  /*44d0*/  DSETP.GEU.AND P2, PT, |R18|, |R14|, PT ;  /* 0x4000000e1200722a */ /* 0x004fdc0003f4e200 */
[----:B------:R-:W-:-:S04]  /*44e0*/  @P2 ISETP.GE.U32.AND P0, PT, R27, R20, PT ;  /* 0x000000141b00220c */ /* 0x000fc80003f06070 */
[----:B------:R-:W-:-:S13]  /*44f0*/  @P2 ISETP.GE.AND.EX P0, PT, R26, R22, PT, P0 ;  /* 0x000000161a00220c */ /* 0x000fda0003f06300 */
[----:B------:R-:W-:-:S06]  /*4500*/  @P2 DSETP.LT.OR P0, PT, |R14|, |R18|, !P0 ;  /* 0x400000120e00222a */ /* 0x000fcc0004701600 */
[----:B------:R-:W-:Y:S02]  /*4510*/  @P2 FSEL R18, R18, R14, P0 ;  /* 0x0000000e12122208 */ /* 0x000fe40000000000 */
[----:B------:R-:W-:-:S03]  /*4520*/  @P2 FSEL R19, R19, R15, P0 ;  /* 0x0000000f13132208 */ /* 0x000fc60000000000 */
[----:B------:R-:W-:Y:S02]  /*4530*/  @P2 IMAD.MOV.U32 R14, RZ, RZ, R18 ;  /* 0x000000ffff0e2224 */ /* 0x000fe400078e0012 */
[----:B------:R-:W-:-:S06]  /*4540*/  @P2 IMAD.MOV.U32 R15, RZ, RZ, R19 ;  /* 0x000000ffff0f2224 */ /* 0x000fcc00078e0013 */
[----:B---3--:R-:W-:Y:S01]  /*4550*/  DSETP.GEU.AND P1, PT, |R14|, |R16|, PT ;  /* 0x400000100e00722a */ /* 0x008fe20003f2e200 */
[----:B------:R-:W-:Y:S02]  /*4560*/  @P2 SEL R20, R27, R20, P0 ;  /* 0x000000141b142207 */ /* 0x000fe40000000000 */
[----:B------:R-:W-:Y:S02]  /*4570*/  @P2 SEL R22, R26, R22, P0 ;  /* 0x000000161a162207 */ /* 0x000fe40000000000 */
[----:B------:R-:W-:-:S09]  /*4580*/  ISETP.NE.AND P2, PT, R3, RZ, PT ;  /* 0x000000ff0300720c */ /* 0x000fd20003f45270 */
[----:B------:R-:W-:-:S04]  /*4590*/  @P1 ISETP.GE.U32.AND P0, PT, R20, R21, PT ;  /* 0x000000151400120c */ /* 0x000fc80003f06070 */
[----:B------:R-:W-:-:S13]  /*45a0*/  @P1 ISETP.GE.AND.EX P0, PT, R22, R23, PT, P0 ;  /* 0x000000171600120c */ /* 0x000fda0003f06300 */
[----:B------:R-:W-:Y:S01]  /*45b0*/  @P1 DSETP.LT.OR P0, PT, |R16|, |R14|, !P0 ;  /* 0x4000000e1000122a */ /* 0x000fe20004701600 */
[----:B------:R-:W-:-:S13]  /*45c0*/  @P2 BRA `(.L_x_193) ;  /* 0x0000000000282947 */ /* 0x000fda0003800000 */
[----:B------:R-:W-:Y:S02]  /*45d0*/  IMAD.MOV.U32 R24, RZ, RZ, 0x500 ;  /* 0x00000500ff187424 */ /* 0x000fe400078e00ff */
[----:B------:R-:W-:-:S06]  /*45e0*/  IMAD.MOV.U32 R25, RZ, RZ, 0x0 ;  /* 0x00000000ff197424 */ /* 0x000fcc00078e00ff */
[----:B------:R-:W2:Y:S01]  /*45f0*/  ATOMG.E.ADD.64.STRONG.GPU PT, R24, desc[UR10][R12.64], R24 ;  /* 0x800000180c1879a8 */ /* 0x000ea200081ef50a */
[----:B------:R-:W1:Y:S01]  /*4600*/  S2UR UR5, SR_CgaCtaId ;  /* 0x00000000000579c3 */ /* 0x000e620000008800 */
[----:B------:R-:W-:Y:S02]  /*4610*/  UMOV UR4, 0x400 ;  /* 0x0000040000047882 */ /* 0x000fe40000000000 */
[----:B-1----:R-:W-:-:S06]  /*4620*/  ULEA UR4, UR5, UR4, 0x18 ;  /* 0x0000000405047291 */ /* 0x002fcc000f8ec0ff */
[----:B------:R-:W-:Y:S01]  /*4630*/  IMAD.U32 R9, RZ, RZ, UR4 ;  /* 0x00000004ff097e24 */ /* 0x000fe2000f8e00ff */
[----:B--2---:R-:W-:-:S05]  /*4640*/  IADD3 R18, P2, PT, R24, UR6, RZ ;  /* 0x0000000618127c10 */ /* 0x004fca000ff5e0ff */
[----:B------:R-:W-:-:S05]  /*4650*/  IMAD.X R19, RZ, RZ, R25, P2 ;  /* 0x000000ffff137224 */ /* 0x000fca00010e0619 */
[----:B------:R1:W-:Y:S03]  /*4660*/  STS.64 [R9+0x98], R18 ;  /* 0x0000981209007388 */ /* 0x0003e60000000a00 */
.L_x_193:
[----:B0-----:R-:W-:Y:S05]  /*4670*/  BSYNC.RECONVERGENT B2 ;  /* 0x0000000000027941 */ /* 0x001fea0003800200 */
.L_x_192:
[----:B------:R-:W-:Y:S01]  /*4680*/  BAR.SYNC.DEFER_BLOCKING 0x0 ;  /* 0x0000000000007b1d */ /* 0x000fe20000010000 */
[----:B------:R-:W-:Y:S01]  /*4690*/  @P1 FSEL R14, R14, R16, P0 ;  /* 0x000000100e0e1208 */ /* 0x000fe20000000000 */
[----:B------:R-:W-:Y:S01]  /*46a0*/  IMAD.U32 R25, RZ, RZ, UR8 ;  /* 0x00000008ff197e24 */ /* 0x000fe2000f8e00ff */
[----:B------:R-:W-:Y:S02]  /*46b0*/  @P1 FSEL R15, R15, R17, P0 ;  /* 0x000000110f0f1208 */ /* 0x000fe40000000000 */
[----:B------:R-:W-:Y:S01]  /*46c0*/  @P1 SEL R21, R20, R21, P0 ;  /* 0x0000001514151207 */ /* 0x000fe20000000000 */
[----:B------:R-:W-:Y:S01]  /*46d0*/  @P1 IMAD.MOV.U32 R16, RZ, RZ, R14 ;  /* 0x000000ffff101224 */ /* 0x000fe200078e000e */
[----:B------:R-:W-:Y:S01]  /*46e0*/  @P1 SEL R23, R22, R23, P0 ;  /* 0x0000001716171207 */ /* 0x000fe20000000000 */
[----:B------:R-:W-:-:S06]  /*46f0*/  @P1 IMAD.MOV.U32 R17, RZ, RZ, R15 ;  /* 0x000000ffff111224 */ /* 0x000fcc00078e000f */
[----:B-----5:R-:W-:Y:S01]  /*4700*/  DSETP.GEU.AND P2, PT, |R16|, |R10|, PT ;  /* 0x4000000a1000722a */ /* 0x020fe20003f4e200 */
[----:B-1----:R-:W0:-:S13]  /*4710*/  LDS.64 R18, [R9+0x98] ;  /* 0x0000980009127984 */ /* 0x002e1a0000000a00 */
[----:B------:R-:W-:-:S04]  /*4720*/  @P2 ISETP.GE.U32.AND P0, PT, R21, R7, PT ;  /* 0x000000071500220c */ /* 0x000fc80003f06070 */
[----:B------:R-:W-:-:S13]  /*4730*/  @P2 ISETP.GE.AND.EX P0, PT, R23, R8, PT, P0 ;  /* 0x000000081700220c */ /* 0x000fda0003f06300 */
[----:B------:R-:W-:-:S06]  /*4740*/  @P2 DSETP.LT.OR P0, PT, |R10|, |R16|, !P0 ;  /* 0x400000100a00222a */ /* 0x000fcc0004701600 */
[----:B------:R-:W-:Y:S02]  /*4750*/  @P2 FSEL R17, R17, R11, P0 ;  /* 0x0000000b11112208 */ /* 0x000fe40000000000 */
[----:B------:R-:W-:Y:S02]  /*4760*/  @P2 SEL R7, R21, R7, P0 ;  /* 0x0000000715072207 */ /* 0x000fe40000000000 */
[----:B------:R-:W-:Y:S01]  /*4770*/  @P2 SEL R8, R23, R8, P0 ;  /* 0x0000000817082207 */ /* 0x000fe20000000000 */
[----:B------:R-:W-:-:S04]  /*4780*/  @P2 IMAD.MOV.U32 R11, RZ, RZ, R17 ;  /* 0x000000ffff0b2224 */ /* 0x000fc800078e0011 */
[----:B------:R-:W-:Y:S01]  /*4790*/  IMAD.MOV.U32 R21, RZ, RZ, R11 ;  /* 0x000000ffff157224 */ /* 0x000fe200078e000b */
[----:B0-----:R-:W-:-:S04]  /*47a0*/  IADD3 R14, P3, PT, R18, 0x500, RZ ;  /* 0x00000500120e7810 */ /* 0x001fc80007f7e0ff */
[----:B------:R-:W-:Y:S01]  /*47b0*/  ISETP.GT.U32.AND P1, PT, R14, R25, PT ;  /* 0x000000190e00720c */ /* 0x000fe20003f24070 */
[----:B------:R-:W-:Y:S01]  /*47c0*/  IMAD.X R15, RZ, RZ, R19, P3 ;  /* 0x000000ffff0f7224 */ /* 0x000fe200018e0613 */
[----:B------:R-:W-:Y:S01]  /*47d0*/  @P2 FSEL R14, R16, R10, P0 ;  /* 0x0000000a100e2208 */ /* 0x000fe20000000000 */
[----:B------:R-:W-:-:S04]  /*47e0*/  IMAD.U32 R16, RZ, RZ, UR9 ;  /* 0x00000009ff107e24 */ /* 0x000fc8000f8e00ff */
[----:B------:R-:W-:Y:S01]  /*47f0*/  @P2 IMAD.MOV.U32 R10, RZ, RZ, R14 ;  /* 0x000000ffff0a2224 */ /* 0x000fe200078e000e */
[----:B------:R-:W-:Y:S01]  /*4800*/  ISETP.GT.AND.EX P0, PT, R15, R16, PT, P1 ;  /* 0x000000100f00720c */ /* 0x000fe20003f04310 */
[----:B------:R-:W-:Y:S01]  /*4810*/  IMAD.MOV.U32 R14, RZ, RZ, R8 ;  /* 0x000000ffff0e7224 */ /* 0x000fe200078e0008 */
[----:B------:R-:W-:Y:S01]  /*4820*/  MOV R15, R7 ;  /* 0x00000007000f7202 */ /* 0x000fe20000000f00 */
[----:B------:R-:W-:-:S10]  /*4830*/  IMAD.MOV.U32 R20, RZ, RZ, R10 ;  /* 0x000000ffff147224 */ /* 0x000fd400078e000a */
[----:B------:R-:W-:Y:S05]  /*4840*/  @!P0 BRA `(.L_x_194) ;  /* 0xfffffff8006c8947 */ /* 0x000fea000383ffff */
[----:B------:R-:W-:Y:S05]  /*4850*/  BSYNC.RECONVERGENT B1 ;  /* 0x0000000000017941 */ /* 0x000fea0003800200 */
.L_x_191:
[----:B------:R-:W-:Y:S01]  /*4860*/  ISETP.GE.U32.AND P0, PT, R18, R25, PT ;  /* 0x000000191200720c */ /* 0x000fe20003f06070 */
[----:B------:R-:W-:Y:S03]  /*4870*/  BSSY.RECONVERGENT B1, `(.L_x_188) ;  /* 0x00000b1000017945 */ /* 0x000fe60003800200 */
[----:B------:R-:W-:-:S13]  /*4880*/  ISETP.GE.AND.EX P0, PT, R19, R16, PT, P0 ;  /* 0x000000101300720c */ /* 0x000fda0003f06300 */
[----:B------:R-:W-:Y:S05]  /*4890*/  @P0 BRA `(.L_x_195) ;  /* 0x0000000800b80947 */ /* 0x000fea0003800000 */
[----:B------:R-:W-:-:S05]  /*48a0*/  IMAD.IADD R20, R25, 0x1, -R18 ;  /* 0x0000000119147824 */ /* 0x000fca00078e0a12 */
[----:B------:R-:W-:-:S13]  /*48b0*/  ISETP.GE.AND P0, PT, R3, R20, PT ;  /* 0x000000140300720c */ /* 0x000fda0003f06270 */
[----:B------:R-:W-:Y:S05]  /*48c0*/  @P0 BRA `(.L_x_195) ;  /* 0x0000000800ac0947 */ /* 0x000fea0003800000 */
[----:B------:R-:W-:Y:S01]  /*48d0*/  LOP3.LUT R9, RZ, R3, RZ, 0x33, !PT ;  /* 0x00000003ff097212 */ /* 0x000fe200078e33ff */
[----:B------:R-:W-:Y:S03]  /*48e0*/  BSSY.RECONVERGENT B2, `(.L_x_196) ;  /* 0x0000035000027945 */ /* 0x000fe60003800200 */
[----:B------:R-:W-:-:S04]  /*48f0*/  IADD3 R25, PT, PT, -R18, R25, R9 ;  /* 0x0000001912197210 */ /* 0x000fc80007ffe109 */
[----:B------:R-:W-:-:S04]  /*4900*/  LOP3.LUT R9, R25, 0x300, RZ, 0xc0, !PT ;  /* 0x0000030019097812 */ /* 0x000fc800078ec0ff */
[----:B------:R-:W-:Y:S01]  /*4910*/  ISETP.NE.AND P0, PT, R9, 0x300, PT ;  /* 0x000003000900780c */ /* 0x000fe20003f05270 */
[----:B------:R-:W-:-:S12]  /*4920*/  IMAD.MOV.U32 R9, RZ, RZ, R3 ;  /* 0x000000ffff097224 */ /* 0x000fd800078e0003 */
[----:B------:R-:W-:Y:S05]  /*4930*/  @!P0 BRA `(.L_x_197) ;  /* 0x0000000000bc8947 */ /* 0x000fea0003800000 */
[----:B------:R-:W-:Y:S02]  /*4940*/  IADD3 R15, P0, PT, R3, R18, RZ ;  /* 0x00000012030f7210 */ /* 0x000fe40007f1e0ff */
[----:B------:R-:W-:Y:S02]  /*4950*/  LEA.HI R9, R25, 0x1, RZ, 0x18 ;  /* 0x0000000119097811 */ /* 0x000fe400078fc0ff */
[C---:B------:R-:W-:Y:S01]  /*4960*/  LEA R2, P1, R15.reuse, R2, 0x3 ;  /* 0x000000020f027211 */ /* 0x040fe200078218ff */
[----:B------:R-:W-:Y:S01]  /*4970*/  IMAD.X R13, RZ, RZ, R19, P0 ;  /* 0x000000ffff0d7224 */ /* 0x000fe200000e0613 */
[----:B------:R-:W-:Y:S02]  /*4980*/  IADD3 R14, P0, PT, R15, R5, RZ ;  /* 0x000000050f0e7210 */ /* 0x000fe40007f1e0ff */
[----:B------:R-:W-:Y:S01]  /*4990*/  LOP3.LUT R5, R9, 0x3, RZ, 0xc0, !PT ;  /* 0x0000000309057812 */ /* 0x000fe200078ec0ff */
[----:B------:R-:W-:Y:S01]  /*49a0*/  IMAD.MOV.U32 R9, RZ, RZ, R3 ;  /* 0x000000ffff097224 */ /* 0x000fe200078e0003 */
[----:B------:R-:W-:Y:S01]  /*49b0*/  LEA.HI.X R15, R15, R4, R13, 0x3, P1 ;  /* 0x000000040f0f7211 */ /* 0x000fe200008f1c0d */
[----:B------:R-:W-:-:S02]  /*49c0*/  IMAD.X R16, R13, 0x1, R6, P0 ;  /* 0x000000010d107824 */ /* 0x000fc400000e0606 */
[----:B------:R-:W-:-:S07]  /*49d0*/  IMAD.MOV R6, RZ, RZ, -R5 ;  /* 0x000000ffff067224 */ /* 0x000fce00078e0a05 */
.L_x_200:
        /* <DEDUP_REMOVED lines=9> */
[----:B------:R-:W-:Y:S02]  /*4a70*/  IMAD.MOV.U32 R4, RZ, RZ, R10 ;  /* 0x000000ffff047224 */ /* 0x000fe400078e000a */
        /* <DEDUP_REMOVED lines=21> */
.L_x_199:
[----:B------:R-:W-:Y:S05]  /*4bd0*/  BSYNC.RECONVERGENT B3 ;  /* 0x0000000000037941 */ /* 0x000fea0003800200 */
.L_x_198:
[----:B------:R-:W-:Y:S01]  /*4be0*/  IADD3 R14, P0, PT, R14, 0x100, RZ ;  /* 0x000001000e0e7810 */ /* 0x000fe20007f1e0ff */
[----:B------:R-:W-:Y:S02]  /*4bf0*/  VIADD R9, R9, 0x100 ;  /* 0x0000010009097836 */ /* 0x000fe40000000000 */
[----:B------:R-:W-:Y:S02]  /*4c00*/  IMAD.X R15, RZ, RZ, R15, P3 ;  /* 0x000000ffff0f7224 */ /* 0x000fe400018e060f */
[----:B------:R-:W-:Y:S01]  /*4c10*/  IMAD.X R16, RZ, RZ, R16, P0 ;  /* 0x000000ffff107224 */ /* 0x000fe200000e0610 */
[----:B------:R-:W-:Y:S07]  /*4c20*/  @P2 BRA `(.L_x_200) ;  /* 0xfffffffc006c2947 */ /* 0x000fee000383ffff */
.L_x_197:
[----:B------:R-:W-:Y:S05]  /*4c30*/  BSYNC.RECONVERGENT B2 ;  /* 0x0000000000027941 */ /* 0x000fea0003800200 */
.L_x_196:
[----:B------:R-:W-:-:S13]  /*4c40*/  ISETP.GE.U32.AND P0, PT, R25, 0x300, PT ;  /* 0x000003001900780c */ /* 0x000fda0003f06070 */
[----:B------:R-:W-:Y:S05]  /*4c50*/  @!P0 BRA `(.L_x_195) ;  /* 0x0000000400c88947 */ /* 0x000fea0003800000 */
[----:B------:R-:W0:Y:S01]  /*4c60*/  LDC.64 R16, c[0x0][0x380] ;  /* 0x0000e000ff107b82 */ /* 0x000e220000000a00 */
[----:B------:R-:W-:-:S07]  /*4c70*/  VIADD R21, R9, 0x200 ;  /* 0x0000020009157836 */ /* 0x000fce0000000000 */
[----:B------:R-:W1:Y:S02]  /*4c80*/  LDC.64 R14, c[0x0][0x388] ;  /* 0x0000e200ff0e7b82 */ /* 0x000e640000000a00 */
.L_x_209:
[----:B------:R-:W-:-:S05]  /*4c90*/  VIADD R5, R21, 0xfffffe00 ;  /* 0xfffffe0015057836 */ /* 0x000fca0000000000 */
[----:B------:R-:W-:-:S05]  /*4ca0*/  IADD3 R5, P0, PT, R5, R18, RZ ;  /* 0x0000001205057210 */ /* 0x000fca0007f1e0ff */
[----:B------:R-:W-:Y:S01]  /*4cb0*/  IMAD.X R2, RZ, RZ, R19, P0 ;  /* 0x000000ffff027224 */ /* 0x000fe200000e0613 */
[----:B0-----:R-:W-:-:S04]  /*4cc0*/  LEA R22, P0, R5, R16, 0x3 ;  /* 0x0000001005167211 */ /* 0x001fc800078018ff */
[----:B------:R-:W-:-:S05]  /*4cd0*/  LEA.HI.X R23, R5, R17, R2, 0x3, P0 ;  /* 0x0000001105177211 */ /* 0x000fca00000f1c02 */
[----:B------:R-:W2:Y:S04]  /*4ce0*/  LDG.E.64 R24, desc[UR10][R22.64] ;  /* 0x0000000a16187981 */ /* 0x000ea8000c1e1b00 */
[----:B------:R0:W5:Y:S01]  /*4cf0*/  LDG.E.64 R12, desc[UR10][R22.64+0x800] ;  /* 0x0008000a160c7981 */ /* 0x000162000c1e1b00 */
        /* <DEDUP_REMOVED lines=23> */
.L_x_202:
[----:B------:R-:W-:Y:S05]  /*4e70*/  BSYNC.RECONVERGENT B2 ;  /* 0x0000000000027941 */ /* 0x000fea0003800200 */
.L_x_201:
[----:B------:R0:W5:Y:S04]  /*4e80*/  LDG.E.64 R6, desc[UR10][R22.64+0x1000] ;  /* 0x0010000a16067981 */ /* 0x000168000c1e1b00 */
[----:B------:R0:W5:Y:S02]  /*4e90*/  LDG.E.64 R24, desc[UR10][R22.64+0x1800] ;  /* 0x0018000a16187981 */ /* 0x000164000c1e1b00 */
[----:B-----5:R-:W-:Y:S01]  /*4ea0*/  DSETP.GEU.AND P0, PT, |R4|, |R12|, PT ;  /* 0x4000000c0400722a */ /* 0x020fe20003f0e200 */
[----:B------:R-:W-:Y:S01]  /*4eb0*/  VIADD R11, R21, 0xffffff00 ;  /* 0xffffff00150b7836 */ /* 0x000fe20000000000 */
[----:B------:R-:W-:Y:S01]  /*4ec0*/  BSSY.RECONVERGENT B2, `(.L_x_203) ;  /* 0x0000016000027945 */ /* 0x000fe20003800200 */
[----:B------:R-:W-:-:S03]  /*4ed0*/  IMAD.MOV.U32 R10, RZ, RZ, R12 ;  /* 0x000000ffff0a7224 */ /* 0x000fc600078e000c */
[----:B------:R-:W-:Y:S01]  /*4ee0*/  IADD3 R28, P1, P2, R18, R14, R11 ;  /* 0x0000000e121c7210 */ /* 0x000fe20007a3e00b */
[----:B------:R-:W-:-:S03]  /*4ef0*/  IMAD.MOV.U32 R11, RZ, RZ, R13 ;  /* 0x000000ffff0b7224 */ /* 0x000fc600078e000d */
[----:B------:R-:W-:Y:S01]  /*4f00*/  IADD3.X R27, PT, PT, R19, R15, RZ, P1, P2 ;  /* 0x0000000f131b7210 */ /* 0x000fe20000fe44ff */
[----:B------:R-:W-:-:S04]  /*4f10*/  IMAD.MOV.U32 R8, RZ, RZ, R28 ;  /* 0x000000ffff087224 */ /* 0x000fc800078e001c */
        /* <DEDUP_REMOVED lines=16> */
.L_x_204:
[----:B------:R-:W-:Y:S05]  /*5020*/  BSYNC.RECONVERGENT B2 ;  /* 0x0000000000027941 */ /* 0x000fea0003800200 */
.L_x_203:
[----:B------:R-:W-:Y:S01]  /*5030*/  DSETP.GEU.AND P0, PT, |R10|, |R6|, PT ;  /* 0x400000060a00722a */ /* 0x000fe20003f0e200 */
[----:B------:R-:W-:Y:S01]  /*5040*/  IADD3 R23, P1, P2, R18, R14, R21 ;  /* 0x0000000e12177210 */ /* 0x000fe20007a3e015 */
[----:B------:R-:W-:Y:S01]  /*5050*/  BSSY.RECONVERGENT B2, `(.L_x_205) ;  /* 0x0000016000027945 */ /* 0x000fe20003800200 */
[----:B------:R-:W-:Y:S02]  /*5060*/  VIADD R13, R21, 0x100 ;  /* 0x00000100150d7836 */ /* 0x000fe40000000000 */
[----:B------:R-:W-:Y:S01]  /*5070*/  IADD3.X R27, PT, PT, R19, R15, RZ, P1, P2 ;  /* 0x0000000f131b7210 */ /* 0x000fe20000fe44ff */
[----:B------:R-:W-:Y:S02]  /*5080*/  IMAD.MOV.U32 R2, RZ, RZ, R23 ;  /* 0x000000ffff027224 */ /* 0x000fe400078e0017 */
        /* <DEDUP_REMOVED lines=18> */
.L_x_206:
[----:B------:R-:W-:Y:S05]  /*51b0*/  BSYNC.RECONVERGENT B2 ;  /* 0x0000000000027941 */ /* 0x000fea0003800200 */
.L_x_205:
[----:B------:R-:W-:Y:S01]  /*51c0*/  DSETP.GEU.AND P0, PT, |R4|, |R24|, PT ;  /* 0x400000180400722a */ /* 0x000fe20003f0e200 */
[----:B------:R-:W-:Y:S01]  /*51d0*/  IADD3 R13, P1, P2, R18, R14, R13 ;  /* 0x0000000e120d7210 */ /* 0x000fe20007a3e00d */
[----:B------:R-:W-:Y:S01]  /*51e0*/  BSSY.RECONVERGENT B2, `(.L_x_207) ;  /* 0x0000015000027945 */ /* 0x000fe20003800200 */
[----:B------:R-:W-:Y:S02]  /*51f0*/  IMAD.MOV.U32 R10, RZ, RZ, R24 ;  /* 0x000000ffff0a7224 */ /* 0x000fe400078e0018 */
[----:B------:R-:W-:Y:S01]  /*5200*/  IADD3.X R6, PT, PT, R19, R15, RZ, P1, P2 ;  /* 0x0000000f13067210 */ /* 0x000fe20000fe44ff */
[----:B------:R-:W-:Y:S02]  /*5210*/  IMAD.MOV.U32 R7, RZ, RZ, R13 ;  /* 0x000000ffff077224 */ /* 0x000fe400078e000d */
[----:B------:R-:W-:Y:S02]  /*5220*/  IMAD.MOV.U32 R11, RZ, RZ, R25 ;  /* 0x000000ffff0b7224 */ /* 0x000fe400078e0019 */
[----:B------:R-:W-:-:S04]  /*5230*/  IMAD.MOV.U32 R8, RZ, RZ, R6 ;  /* 0x000000ffff087224 */ /* 0x000fc800078e0006 */
[----:B------:R-:W-:Y:S05]  /*5240*/  @!P0 BRA `(.L_x_208) ;  /* 0x0000000000388947 */ /* 0x000fea0003800000 */
[----:B------:R-:W-:Y:S01]  /*5250*/  DSETP.GEU.AND P0, PT, |R24|, |R4|, PT ;  /* 0x400000041800722a */ /* 0x000fe20003f0e200 */
[----:B------:R-:W-:Y:S01]  /*5260*/  MOV R7, R2 ;  /* 0x0000000200077202 */ /* 0x000fe20000000f00 */
[----:B------:R-:W-:Y:S02]  /*5270*/  IMAD.MOV.U32 R8, RZ, RZ, R9 ;  /* 0x000000ffff087224 */ /* 0x000fe400078e0009 */
[----:B------:R-:W-:Y:S02]  /*5280*/  IMAD.MOV.U32 R10, RZ, RZ, R4 ;  /* 0x000000ffff0a7224 */ /* 0x000fe400078e0004 */
[----:B------:R-:W-:-:S08]  /*5290*/  IMAD.MOV.U32 R11, RZ, RZ, R5 ;  /* 0x000000ffff0b7224 */ /* 0x000fd000078e0005 */
        /* <DEDUP_REMOVED lines=9> */
.L_x_208:
[----:B------:R-:W-:Y:S05]  /*5330*/  BSYNC.RECONVERGENT B2 ;  /* 0x0000000000027941 */ /* 0x000fea0003800200 */
.L_x_207:
[C---:B------:R-:W-:Y:S02]  /*5340*/  VIADD R5, R21.reuse, 0x200 ;  /* 0x0000020015057836 */ /* 0x040fe40000000000 */
[----:B------:R-:W-:-:S03]  /*5350*/  VIADD R21, R21, 0x400 ;  /* 0x0000040015157836 */ /* 0x000fc60000000000 */
[----:B------:R-:W-:-:S13]  /*5360*/  ISETP.GE.AND P0, PT, R5, R20, PT ;  /* 0x000000140500720c */ /* 0x000fda0003f06270 */
[----:B------:R-:W-:Y:S05]  /*5370*/  @!P0 BRA `(.L_x_209) ;  /* 0xfffffff800448947 */ /* 0x000fea000383ffff */
.L_x_195:
[----:B------:R-:W-:Y:S05]  /*5380*/  BSYNC.RECONVERGENT B1 ;  /* 0x0000000000017941 */ /* 0x000fea0003800200 */
.L_x_188:
        /* <DEDUP_REMOVED lines=32> */
.L_x_211:
[----:B------:R-:W-:Y:S05]  /*5590*/  BSYNC.RECONVERGENT B1 ;  /* 0x0000000000017941 */ /* 0x000fea0003800200 */
.L_x_210:
        /* <DEDUP_REMOVED lines=31> */
.L_x_213:
[----:B------:R-:W-:Y:S05]  /*5790*/  BSYNC.RECONVERGENT B1 ;  /* 0x0000000000017941 */ /* 0x000fea0003800200 */
.L_x_212:
        /* <DEDUP_REMOVED lines=31> */
.L_x_215:
[----:B------:R-:W-:Y:S05]  /*5990*/  BSYNC.RECONVERGENT B1 ;  /* 0x0000000000017941 */ /* 0x000fea0003800200 */
.L_x_214:
[----:B------:R-:W-:Y:S01]  /*59a0*/  ISETP.GT.AND P0, PT, R2, 0x17, PT ;  /* 0x000000170200780c */ /* 0x000fe20003f04270 */
[----:B-1----:R1:W1:Y:S01]  /*59b0*/  SHFL.DOWN PT, R6, R4, 0x8, 0x1f ;  /* 0x09001f0004067f89 */ /* 0x00226200000e0000 */
[----:B------:R-:W-:Y:S01]  /*59c0*/  BSSY.RECONVERGENT B1, `(.L_x_216) ;  /* 0x000001d000017945 */ /* 0x000fe20003800200 */
[----:B--2---:R-:W-:Y:S02]  /*59d0*/  IMAD.MOV.U32 R12, RZ, RZ, R10 ;  /* 0x000000ffff0c7224 */ /* 0x004fe400078e000a */
[----:B------:R2:W1:Y:S01]  /*59e0*/  SHFL.DOWN PT, R7, R5, 0x8, 0x1f ;  /* 0x09001f0005077f89 */ /* 0x00046200000e0000 */
[----:B------:R-:W-:Y:S02]  /*59f0*/  IMAD.MOV.U32 R13, RZ, RZ, R11 ;  /* 0x000000ffff0d7224 */ /* 0x000fe400078e000b */
[----:B------:R-:W-:Y:S01]  /*5a00*/  IMAD.MOV.U32 R8, RZ, RZ, R4 ;  /* 0x000000ffff087224 */ /* 0x000fe200078e0004 */
[----:B0-----:R2:W0:Y:S01]  /*5a10*/  SHFL.DOWN PT, R15, R10, 0x8, 0x1f ;  /* 0x09001f000a0f7f89 */ /* 0x00142200000e0000 */
[----:B----4-:R-:W-:-:S03]  /*5a20*/  IMAD.MOV.U32 R9, RZ, RZ, R5 ;  /* 0x000000ffff097224 */ /* 0x010fc600078e0005 */
[----:B---3--:R2:W3:Y:S01]  /*5a30*/  SHFL.DOWN PT, R14, R11, 0x8, 0x1f ;  /* 0x09001f000b0e7f89 */ /* 0x0084e200000e0000 */
[----:B------:R-:W-:Y:S05]  /*5a40*/  @P0 BRA `(.L_x_217) ;  /* 0x0000000000500947 */ /* 0x000fea0003800000 */
[----:B-1----:R-:W-:Y:S01]  /*5a50*/  DSETP.GEU.AND P0, PT, |R4|, |R6|, PT ;  /* 0x400000060400722a */ /* 0x002fe20003f0e200 */
        /* <DEDUP_REMOVED lines=19> */
.L_x_217:
[----:B------:R-:W-:Y:S05]  /*5b90*/  BSYNC.RECONVERGENT B1 ;  /* 0x0000000000017941 */ /* 0x000fea0003800200 */
.L_x_216:
[----:B------:R-:W-:Y:S01]  /*5ba0*/  ISETP.GT.AND P0, PT, R2, 0xf, PT ;  /* 0x0000000f0200780c */ /* 0x000fe20003f04270 */
[----:B--2---:R2:W4:Y:S01]  /*5bb0*/  SHFL.DOWN PT, R10, R8, 0x10, 0x1f ;  /* 0x0a001f00080a7f89 */ /* 0x00452200000e0000 */
[----:B------:R-:W-:Y:S01]  /*5bc0*/  BSSY.RECONVERGENT B1, `(.L_x_218) ;  /* 0x000001d000017945 */ /* 0x000fe20003800200 */
[----:B-1----:R-:W-:Y:S02]  /*5bd0*/  IMAD.MOV.U32 R4, RZ, RZ, R12 ;  /* 0x000000ffff047224 */ /* 0x002fe400078e000c */
[----:B------:R2:W1:Y:S01]  /*5be0*/  SHFL.DOWN PT, R11, R9, 0x10, 0x1f ;  /* 0x0a001f00090b7f89 */ /* 0x00046200000e0000 */
[----:B------:R-:W-:Y:S02]  /*5bf0*/  IMAD.MOV.U32 R5, RZ, RZ, R13 ;  /* 0x000000ffff057224 */ /* 0x000fe400078e000d */
[----:B------:R-:W-:Y:S01]  /*5c00*/  IMAD.MOV.U32 R6, RZ, RZ, R8 ;  /* 0x000000ffff067224 */ /* 0x000fe200078e0008 */
[----:B0-----:R2:W0:Y:S01]  /*5c10*/  SHFL.DOWN PT, R15, R12, 0x10, 0x1f ;  /* 0x0a001f000c0f7f89 */ /* 0x00142200000e0000 */
[----:B------:R-:W-:-:S03]  /*5c20*/  IMAD.MOV.U32 R7, RZ, RZ, R9 ;  /* 0x000000ffff077224 */ /* 0x000fc600078e0009 */
[----:B---3--:R2:W3:Y:S01]  /*5c30*/  SHFL.DOWN PT, R14, R13, 0x10, 0x1f ;  /* 0x0a001f000d0e7f89 */ /* 0x0084e200000e0000 */
        /* <DEDUP_REMOVED lines=21> */
.L_x_219:
[----:B------:R-:W-:Y:S05]  /*5d90*/  BSYNC.RECONVERGENT B1 ;  /* 0x0000000000017941 */ /* 0x000fea0003800200 */
.L_x_218:
[----:B------:R-:W-:Y:S01]  /*5da0*/  ISETP.NE.AND P0, PT, R2, RZ, PT ;  /* 0x000000ff0200720c */ /* 0x000fe20003f05270 */
[----:B------:R-:W-:-:S12]  /*5db0*/  BSSY.RECONVERGENT B1, `(.L_x_220) ;  /* 0x000000a000017945 */ /* 0x000fd80003800200 */
[----:B------:R-:W-:Y:S05]  /*5dc0*/  @P0 BRA `(.L_x_221) ;  /* 0x0000000000200947 */ /* 0x000fea0003800000 */
[----:B--2---:R-:W2:Y:S01]  /*5dd0*/  S2R R9, SR_CgaCtaId ;  /* 0x0000000000097919 */ /* 0x004ea20000008800 */
[----:B------:R-:W-:Y:S02]  /*5de0*/  MOV R8, 0x400 ;  /* 0x0000040000087802 */ /* 0x000fe40000000f00 */
[----:B------:R-:W-:-:S04]  /*5df0*/  SHF.R.U32.HI R2, RZ, 0x1, R3 ;  /* 0x00000001ff027819 */ /* 0x000fc80000011603 */
[----:B------:R-:W-:Y:S02]  /*5e00*/  LOP3.LUT R2, R2, 0x1f0, RZ, 0xc0, !PT ;  /* 0x000001f002027812 */ /* 0x000fe400078ec0ff */
[----:B--2---:R-:W-:-:S05]  /*5e10*/  LEA R9, R9, R8, 0x18 ;  /* 0x0000000809097211 */ /* 0x004fca00078ec0ff */
[----:B------:R-:W-:-:S05]  /*5e20*/  IMAD.IADD R9, R2, 0x1, R9 ;  /* 0x0000000102097824 */ /* 0x000fca00078e0209 */
[----:B------:R2:W-:Y:S04]  /*5e30*/  STS.64 [R9+0x10], R4 ;  /* 0x0000100409007388 */ /* 0x0005e80000000a00 */
[----:B------:R2:W-:Y:S02]  /*5e40*/  STS.64 [R9+0x8], R6 ;  /* 0x0000080609007388 */ /* 0x0005e40000000a00 */
.L_x_221:
[----:B------:R-:W-:Y:S05]  /*5e50*/  BSYNC.RECONVERGENT B1 ;  /* 0x0000000000017941 */ /* 0x000fea0003800200 */
.L_x_220:
[----:B------:R-:W-:Y:S01]  /*5e60*/  BAR.SYNC.DEFER_BLOCKING 0x0 ;  /* 0x0000000000007b1d */ /* 0x000fe20000010000 */
[----:B------:R-:W-:-:S13]  /*5e70*/  ISETP.NE.AND P1, PT, R3, RZ, PT ;  /* 0x000000ff0300720c */ /* 0x000fda0003f25270 */
[----:B------:R-:W-:Y:S05]  /*5e80*/  @P1 BRA `(.L_x_149) ;  /* 0x00000008008c1947 */ /* 0x000fea0003800000 */
[----:B------:R-:W5:Y:S01]  /*5e90*/  S2R R3, SR_CgaCtaId ;  /* 0x0000000000037919 */ /* 0x000f620000008800 */
[----:B------:R-:W-:Y:S01]  /*5ea0*/  MOV R20, 0x400 ;  /* 0x0000040000147802 */ /* 0x000fe20000000f00 */
[----:B------:R-:W-:Y:S03]  /*5eb0*/  BSSY.RECONVERGENT B1, `(.L_x_222) ;  /* 0x000001a000017945 */ /* 0x000fe60003800200 */
[----:B-----5:R-:W-:-:S05]  /*5ec0*/  LEA R20, R3, R20, 0x18 ;  /* 0x0000001403147211 */ /* 0x020fca00078ec0ff */
[----:B------:R-:W5:Y:S04]  /*5ed0*/  LDS.64 R16, [R20+0x18] ;  /* 0x0000180014107984 */ /* 0x000f680000000a00 */
[----:B-12-4-:R-:W1:Y:S04]  /*5ee0*/  LDS.128 R8, [R20+0x20] ;  /* 0x0000200014087984 */ /* 0x016e680000000c00 */
[----:B------:R2:W4:Y:S04]  /*5ef0*/  LDS.64 R2, [R20+0x80] ;  /* 0x0000800014027984 */ /* 0x0005280000000a00 */
[----:B0--3--:R2:W0:Y:S01]  /*5f00*/  LDS.128 R12, [R20+0x30] ;  /* 0x00003000140c7984 */ /* 0x0094220000000c00 */
[----:B-----5:R-:W-:Y:S01]  /*5f10*/  DSETP.GEU.AND P0, PT, |R6|, |R16|, PT ;  /* 0x400000100600722a */ /* 0x020fe20003f0e200 */
[----:B------:R-:W-:-:S02]  /*5f20*/  IMAD.MOV.U32 R22, RZ, RZ, R16 ;  /* 0x000000ffff167224 */ /* 0x000fc400078e0010 */
[----:B------:R-:W-:Y:S02]  /*5f30*/  IMAD.MOV.U32 R23, RZ, RZ, R17 ;  /* 0x000000ffff177224 */ /* 0x000fe400078e0011 */
[----:B-1----:R-:W-:Y:S02]  /*5f40*/  IMAD.MOV.U32 R25, RZ, RZ, R8 ;  /* 0x000000ffff197224 */ /* 0x002fe400078e0008 */
[----:B------:R-:W-:-:S07]  /*5f50*/  IMAD.MOV.U32 R21, RZ, RZ, R9 ;  /* 0x000000ffff157224 */ /* 0x000fce00078e0009 */
[----:B0-2-4-:R-:W-:Y:S05]  /*5f60*/  @!P0 BRA `(.L_x_223) ;  /* 0x0000000000388947 */ /* 0x015fea0003800000 */
        /* <DEDUP_REMOVED lines=14> */
.L_x_223:
[----:B------:R-:W-:Y:S05]  /*6050*/  BSYNC.RECONVERGENT B1 ;  /* 0x0000000000017941 */ /* 0x000fea0003800200 */
.L_x_222:
        /* <DEDUP_REMOVED lines=23> */
.L_x_225:
[----:B------:R-:W-:Y:S05]  /*61d0*/  BSYNC.RECONVERGENT B1 ;  /* 0x0000000000017941 */ /* 0x000fea0003800200 */
.L_x_224:
        /* <DEDUP_REMOVED lines=21> */
.L_x_227:
[----:B------:R-:W-:Y:S05]  /*6330*/  BSYNC.RECONVERGENT B1 ;  /* 0x0000000000017941 */ /* 0x000fea0003800200 */
.L_x_226:
        /* <DEDUP_REMOVED lines=23> */
.L_x_229:
[----:B------:R-:W-:Y:S05]  /*64b0*/  BSYNC.RECONVERGENT B1 ;  /* 0x0000000000017941 */ /* 0x000fea0003800200 */
.L_x_228:
        /* <DEDUP_REMOVED lines=21> */
.L_x_231:
[----:B------:R-:W-:Y:S05]  /*6610*/  BSYNC.RECONVERGENT B1 ;  /* 0x0000000000017941 */ /* 0x000fea0003800200 */
.L_x_230:
        /* <DEDUP_REMOVED lines=21> */
.L_x_233:
[----:B------:R-:W-:Y:S05]  /*6770*/  BSYNC.RECONVERGENT B1 ;  /* 0x0000000000017941 */ /* 0x000fea0003800200 */
.L_x_232:
        /* <DEDUP_REMOVED lines=20> */
.L_x_149:
[----:B------:R-:W-:Y:S05]  /*68c0*/  BSYNC.RECONVERGENT B0 ;  /* 0x0000000000007941 */ /* 0x000fea0003800200 */
.L_x_116:
[----:B------:R-:W-:Y:S05]  /*68d0*/  @P1 EXIT ;  /* 0x000000000000194d */ /* 0x000fea0003800000 */
[----:B01--4-:R-:W0:Y:S02]  /*68e0*/  LDC.64 R2, c[0x0][0x390] ;  /* 0x0000e400ff027b82 */ /* 0x013e240000000a00 */
[----:B0-----:R-:W-:-:S05]  /*68f0*/  IMAD.WIDE.U32 R2, R0, 0x10, R2 ;  /* 0x0000001000027825 */ /* 0x001fca00078e0002 */
[----:B------:R-:W-:Y:S04]  /*6900*/  STG.E.64 desc[UR10][R2.64], R6 ;  /* 0x0000000602007986 */ /* 0x000fe8000c101b0a */
[----:B------:R-:W-:Y:S01]  /*6910*/  STG.E.64 desc[UR10][R2.64+0x8], R4 ;  /* 0x0000080402007986 */ /* 0x000fe2000c101b0a */
[----:B------:R-:W-:Y:S05]  /*6920*/  EXIT ;  /* 0x000000000000794d */ /* 0x000fea0003800000 */
.L_x_234:
        /* <DEDUP_REMOVED lines=13> */
.L_x_774:


//--------------------- .text._ZN6thrust24THRUST_300001_SM_1000_NS8cuda_cub4core6detail13_kernel_agentINS1_8__reduce11ReduceAgentINS0_12zip_iteratorIN4cuda3std3__45tupleIJNS0_10device_ptrIdEENS0_17counting_iteratorIlNS0_11use_defaultESF_SF_EEEEEEEPNSB_IJdlEEESJ_lNS1_9__extrema9arg_max_fIdl19doubleAbsComparatorEEEEJSI_SK_lSO_EEEvDpT0_ --------------------------
	.section	.text._ZN6thrust24THRUST_300001_SM_1000_NS8cuda_cub4core6detail13_kernel_agentINS1_8__reduce11ReduceAgentINS0_12zip_iteratorIN4cuda3std3__45tupleIJNS0_10device_ptrIdEENS0_17counting_iteratorIlNS0_11use_defaultESF_SF_EEEEEEEPNSB_IJdlEEESJ_lNS1_9__extrema9arg_max_fIdl19doubleAbsComparatorEEEEJSI_SK_lSO_EEEvDpT0_,"ax",@progbits
	.align	128
        .global         _ZN6thrust24THRUST_300001_SM_1000_NS8cuda_cub4core6detail13_kernel_agentINS1_8__reduce11ReduceAgentINS0_12zip_iteratorIN4cuda3std3__45tupleIJNS0_10device_ptrIdEENS0_17counting_iteratorIlNS0_11use_defaultESF_SF_EEEEEEEPNSB_IJdlEEESJ_lNS1_9__extrema9arg_max_fIdl19doubleAbsComparatorEEEEJSI_SK_lSO_EEEvDpT0_
        .type           _ZN6thrust24THRUST_300001_SM_1000_NS8cuda_cub4core6detail13_kernel_agentINS1_8__reduce11ReduceAgentINS0_12zip_iteratorIN4cuda3std3__45tupleIJNS0_10device_ptrIdEENS0_17counting_iteratorIlNS0_11use_defaultESF_SF_EEEEEEEPNSB_IJdlEEESJ_lNS1_9__extrema9arg_max_fIdl19doubleAbsComparatorEEEEJSI_SK_lSO_EEEvDpT0_,@function
        .size           _ZN6thrust24THRUST_300001_SM_1000_NS8cuda_cub4core6detail13_kernel_agentINS1_8__reduce11ReduceAgentINS0_12zip_iteratorIN4cuda3std3__45tupleIJNS0_10device_ptrIdEENS0_17counting_iteratorIlNS0_11use_defaultESF_SF_EEEEEEEPNSB_IJdlEEESJ_lNS1_9__extrema9arg_max_fIdl19doubleAbsComparatorEEEEJSI_SK_lSO_EEEvDpT0_,(.L_x_775 - _ZN6thrust24THRUST_300001_SM_1000_NS8cuda_cub4core6detail13_kernel_agentINS1_8__reduce11ReduceAgentINS0_12zip_iteratorIN4cuda3std3__45tupleIJNS0_10device_ptrIdEENS0_17counting_iteratorIlNS0_11use_defaultESF_SF_EEEEEEEPNSB_IJdlEEESJ_lNS1_9__extrema9arg_max_fIdl19doubleAbsComparatorEEEEJSI_SK_lSO_EEEvDpT0_)
        .other          _ZN6thrust24THRUST_300001_SM_1000_NS8cuda_cub4core6detail13_kernel_agentINS1_8__reduce11ReduceAgentINS0_12zip_iteratorIN4cuda3std3__45tupleIJNS0_10device_ptrIdEENS0_17counting_iteratorIlNS0_11use_defaultESF_SF_EEEEEEEPNSB_IJdlEEESJ_lNS1_9__extrema9arg_max_fIdl19doubleAbsComparatorEEEEJSI_SK_lSO_EEEvDpT0_,@"STO_CUDA_ENTRY STV_DEFAULT"
_ZN6thrust24THRUST_300001_SM_1000_NS8cuda_cub4core6detail13_kernel_agentINS1_8__reduce11ReduceAgentINS0_12zip_iteratorIN4cuda3std3__45tupleIJNS0_10device_ptrIdEENS0_17counting_iteratorIlNS0_11use_defaultESF_SF_EEEEEEEPNSB_IJdlEEESJ_lNS1_9__extrema9arg_max_fIdl19doubleAbsComparatorEEEEJSI_SK_lSO_EEEvDpT0_:
.text._ZN6thrust24THRUST_300001_SM_1000_NS8cuda_cub4core6detail13_kernel_agentINS1_8__reduce11ReduceAgentINS0_12zip_iteratorIN4cuda3std3__45tupleIJNS0_10device_ptrIdEENS0_17counting_iteratorIlNS0_11use_defaultESF_SF_EEEEEEEPNSB_IJdlEEESJ_lNS1_9__extrema9arg_max_fIdl19doubleAbsComparatorEEEEJSI_SK_lSO_EEEvDpT0_:
[----:B------:R-:W-:Y:S01]  /*0000*/  LDC R1, c[0x0][0x37c] ;  /* 0x0000df00ff017b82 */ /* 0x000fe20000000800 */
[----:B------:R-:W0:Y:S02]  /*0010*/  LDCU.64 UR4, c[0x0][0x398] ;  /* 0x00007300ff0477ac */ /* 0x000e240008000a00 */
[----:B0-----:R-:W-:-:S04]  /*0020*/  ISETP.NE.U32.AND P0, PT, RZ, UR4, PT ;  /* 0x00000004ff007c0c */ /* 0x001fc8000bf05070 */
[----:B------:R-:W-:-:S13]  /*0030*/  ISETP.NE.AND.EX P0, PT, RZ, UR5, PT, P0 ;  /* 0x00000005ff007c0c */ /* 0x000fda000bf05300 */
[----:B------:R-:W-:Y:S05]  /*0040*/  @!P0 EXIT ;  /* 0x000000000000894d */ /* 0x000fea0003800000 */
[----:B------:R-:W-:Y:S01]  /*0050*/  UISETP.GT.U32.AND UP0, UPT, UR4, 0x4ff, UPT ;  /* 0x000004ff0400788c */ /* 0x000fe2000bf04070 */
[----:B------:R-:W-:Y:S01]  /*0060*/  BSSY.RECONVERGENT B0, `(.L_x_235) ;  /* 0x000063e000007945 */ /* 0x000fe20003800200 */
[----:B------:R-:W0:Y:S02]  /*0070*/  LDCU.64 UR8, c[0x0][0x358] ;  /* 0x00006b00ff0877ac */ /* 0x000e240008000a00 */
[----:B------:R-:W-:-:S09]  /*0080*/  UISETP.GT.AND.EX UP0, UPT, UR5, URZ, UPT, UP0 ;  /* 0x000000ff0500728c */ /* 0x000fd2000bf04300 */
        /* <DEDUP_REMOVED lines=9> */
[----:B------:R-:W1:Y:S01]  /*0120*/  LDC.64 R2, c[0x0][0x380] ;  /* 0x0000e000ff027b82 */ /* 0x000e620000000a00 */
[----:B------:R-:W2:Y:S01]  /*0130*/  LDCU.64 UR6, c[0x0][0x388] ;  /* 0x00007100ff0677ac */ /* 0x000ea20008000a00 */
[----:B-1----:R-:W-:-:S06]  /*0140*/  IMAD.WIDE.U32 R2, R0, 0x8, R2 ;  /* 0x0000000800027825 */ /* 0x002fcc00078e0002 */
[----:B0-----:R-:W5:Y:S01]  /*0150*/  LDG.E.64 R2, desc[UR8][R2.64] ;  /* 0x0000000802027981 */ /* 0x001f62000c1e1b00 */
[C---:B--2---:R-:W-:Y:S01]  /*0160*/  IADD3 R9, P0, PT, R0.reuse, UR6, RZ ;  /* 0x0000000600097c10 */ /* 0x044fe2000ff1e0ff */
[----:B------:R-:W-:-:S04]  /*0170*/  VIADD R10, R0, 0x100 ;  /* 0x00000100000a7836 */ /* 0x000fc80000000000 */
[----:B------:R-:W-:-:S08]  /*0180*/  IMAD.X R8, RZ, RZ, UR7, P0 ;  /* 0x00000007ff087e24 */ /* 0x000fd000080e06ff */
.L_x_238:
[----:B0-----:R-:W-:Y:S05]  /*0190*/  BSYNC.RECONVERGENT B1 ;  /* 0x0000000000017941 */ /* 0x001fea0003800200 */
.L_x_237:
[----:B------:R-:W-:Y:S01]  /*01a0*/  ISETP.GE.AND P0, PT, R10, UR4, PT ;  /* 0x000000040a007c0c */ /* 0x000fe2000bf06270 */
[----:B------:R-:W-:-:S12]  /*01b0*/  BSSY.RECONVERGENT B1, `(.L_x_239) ;  /* 0x00000a9000017945 */ /* 0x000fd80003800200 */
[----:B------:R-:W-:Y:S05]  /*01c0*/  @P0 BRA `(.L_x_240) ;  /* 0x00000008009c0947 */ /* 0x000fea0003800000 */
[----:B------:R-:W-:Y:S01]  /*01d0*/  LOP3.LUT R4, RZ, R10, RZ, 0x33, !PT ;  /* 0x0000000aff047212 */ /* 0x000fe200078e33ff */
[----:B------:R-:W-:Y:S04]  /*01e0*/  BSSY.RECONVERGENT B2, `(.L_x_241) ;  /* 0x0000034000027945 */ /* 0x000fe80003800200 */
[----:B------:R-:W-:-:S05]  /*01f0*/  VIADD R16, R4, UR4 ;  /* 0x0000000404107c36 */ /* 0x000fca0008000000 */
[----:B------:R-:W-:-:S04]  /*0200*/  LOP3.LUT R4, R16, 0x300, RZ, 0xc0, !PT ;  /* 0x0000030010047812 */ /* 0x000fc800078ec0ff */
[----:B------:R-:W-:-:S13]  /*0210*/  ISETP.NE.AND P0, PT, R4, 0x300, PT ;  /* 0x000003000400780c */ /* 0x000fda0003f05270 */
[----:B------:R-:W-:Y:S05]  /*0220*/  @!P0 BRA `(.L_x_242) ;  /* 0x0000000000bc8947 */ /* 0x000fea0003800000 */
[----:B------:R-:W0:Y:S01]  /*0230*/  LDC.64 R4, c[0x0][0x380] ;  /* 0x0000e000ff047b82 */ /* 0x000e220000000a00 */
[----:B------:R-:W1:Y:S01]  /*0240*/  LDCU.64 UR6, c[0x0][0x388] ;  /* 0x00007100ff0677ac */ /* 0x000e620008000a00 */
[----:B------:R-:W-:-:S04]  /*0250*/  LEA.HI R6, R16, 0x1, RZ, 0x18 ;  /* 0x0000000110067811 */ /* 0x000fc800078fc0ff */
[----:B------:R-:W-:-:S05]  /*0260*/  LOP3.LUT R6, R6, 0x3, RZ, 0xc0, !PT ;  /* 0x0000000306067812 */ /* 0x000fca00078ec0ff */
[----:B------:R-:W-:Y:S01]  /*0270*/  IMAD.MOV R11, RZ, RZ, -R6 ;  /* 0x000000ffff0b7224 */ /* 0x000fe200078e0a06 */
[C---:B-1----:R-:W-:Y:S01]  /*0280*/  IADD3 R14, P0, PT, R10.reuse, UR6, RZ ;  /* 0x000000060a0e7c10 */ /* 0x042fe2000ff1e0ff */
[----:B0-----:R-:W-:-:S04]  /*0290*/  IMAD.WIDE.U32 R4, R10, 0x8, R4 ;  /* 0x000000080a047825 */ /* 0x001fc800078e0004 */
[----:B------:R-:W-:Y:S02]  /*02a0*/  IMAD.MOV.U32 R12, RZ, RZ, R4 ;  /* 0x000000ffff0c7224 */ /* 0x000fe400078e0004 */
[----:B------:R-:W-:Y:S02]  /*02b0*/  IMAD.MOV.U32 R13, RZ, RZ, R5 ;  /* 0x000000ffff0d7224 */ /* 0x000fe400078e0005 */
[----:B------:R-:W-:-:S07]  /*02c0*/  IMAD.X R15, RZ, RZ, UR7, P0 ;  /* 0x00000007ff0f7e24 */ /* 0x000fce00080e06ff */
.L_x_245:
        /* <DEDUP_REMOVED lines=31> */
.L_x_244:
[----:B------:R-:W-:Y:S05]  /*04c0*/  BSYNC.RECONVERGENT B3 ;  /* 0x0000000000037941 */ /* 0x000fea0003800200 */
.L_x_243:
[----:B------:R-:W-:Y:S01]  /*04d0*/  IADD3 R14, P0, PT, R14, 0x100, RZ ;  /* 0x000001000e0e7810 */ /* 0x000fe20007f1e0ff */
[----:B------:R-:W-:Y:S02]  /*04e0*/  VIADD R10, R10, 0x100 ;  /* 0x000001000a0a7836 */ /* 0x000fe40000000000 */
[----:B------:R-:W-:Y:S02]  /*04f0*/  IMAD.X R13, RZ, RZ, R13, P3 ;  /* 0x000000ffff0d7224 */ /* 0x000fe400018e060d */
[----:B------:R-:W-:Y:S01]  /*0500*/  IMAD.X R15, RZ, RZ, R15, P0 ;  /* 0x000000ffff0f7224 */ /* 0x000fe200000e060f */
[----:B------:R-:W-:Y:S07]  /*0510*/  @P2 BRA `(.L_x_245) ;  /* 0xfffffffc006c2947 */ /* 0x000fee000383ffff */
.L_x_242:
[----:B------:R-:W-:Y:S05]  /*0520*/  BSYNC.RECONVERGENT B2 ;  /* 0x0000000000027941 */ /* 0x000fea0003800200 */
.L_x_241:
[----:B------:R-:W-:-:S13]  /*0530*/  ISETP.GE.U32.AND P0, PT, R16, 0x300, PT ;  /* 0x000003001000780c */ /* 0x000fda0003f06070 */
[----:B------:R-:W-:Y:S05]  /*0540*/  @!P0 BRA `(.L_x_240) ;  /* 0x0000000400bc8947 */ /* 0x000fea0003800000 */
[----:B------:R-:W0:Y:S01]  /*0550*/  LDC.64 R4, c[0x0][0x380] ;  /* 0x0000e000ff047b82 */ /* 0x000e220000000a00 */
[----:B------:R-:W-:-:S07]  /*0560*/  VIADD R20, R10, 0x200 ;  /* 0x000002000a147836 */ /* 0x000fce0000000000 */
[----:B------:R-:W1:Y:S02]  /*0570*/  LDC.64 R6, c[0x0][0x388] ;  /* 0x0000e200ff067b82 */ /* 0x000e640000000a00 */
.L_x_254:
[----:B------:R-:W-:-:S04]  /*0580*/  VIADD R17, R20, 0xfffffe00 ;  /* 0xfffffe0014117836 */ /* 0x000fc80000000000 */
[----:B0-----:R-:W-:-:S05]  /*0590*/  IMAD.WIDE R24, R17, 0x8, R4 ;  /* 0x0000000811187825 */ /* 0x001fca00078e0204 */
[----:B------:R-:W2:Y:S04]  /*05a0*/  LDG.E.64 R18, desc[UR8][R24.64] ;  /* 0x0000000818127981 */ /* 0x000ea8000c1e1b00 */
[----:B-----5:R0:W5:Y:S04]  /*05b0*/  LDG.E.64 R14, desc[UR8][R24.64+0x800] ;  /* 0x00080008180e7981 */ /* 0x020168000c1e1b00 */
[----:B------:R0:W5:Y:S04]  /*05c0*/  LDG.E.64 R12, desc[UR8][R24.64+0x1000] ;  /* 0x00100008180c7981 */ /* 0x000168000c1e1b00 */
[----:B------:R0:W5:Y:S01]  /*05d0*/  LDG.E.64 R10, desc[UR8][R24.64+0x1800] ;  /* 0x00180008180a7981 */ /* 0x000162000c1e1b00 */
[----:B-1----:R-:W-:Y:S01]  /*05e0*/  IADD3 R26, P1, PT, R17, R6, RZ ;  /* 0x00000006111a7210 */ /* 0x002fe20007f3e0ff */
[----:B------:R-:W-:Y:S01]  /*05f0*/  BSSY.RECONVERGENT B2, `(.L_x_246) ;  /* 0x0000017000027945 */ /* 0x000fe20003800200 */
[----:B------:R-:W-:-:S02]  /*0600*/  VIADD R23, R20, 0xffffff00 ;  /* 0xffffff0014177836 */ /* 0x000fc40000000000 */
[----:B------:R-:W-:Y:S01]  /*0610*/  LEA.HI.X.SX32 R27, R17, R7, 0x1, P1 ;  /* 0x00000007111b7211 */ /* 0x000fe200008f0eff */
[----:B------:R-:W-:-:S04]  /*0620*/  IMAD.MOV.U32 R22, RZ, RZ, R26 ;  /* 0x000000ffff167224 */ /* 0x000fc800078e001a */
        /* <DEDUP_REMOVED lines=19> */
.L_x_247:
[----:B------:R-:W-:Y:S05]  /*0760*/  BSYNC.RECONVERGENT B2 ;  /* 0x0000000000027941 */ /* 0x000fea0003800200 */
.L_x_246:
[----:B-----5:R-:W-:Y:S01]  /*0770*/  DSETP.GEU.AND P0, PT, |R16|, |R14|, PT ;  /* 0x4000000e1000722a */ /* 0x020fe20003f0e200 */
[C---:B------:R-:W-:Y:S01]  /*0780*/  IADD3 R19, P1, PT, R23.reuse, R6, RZ ;  /* 0x0000000617137210 */ /* 0x040fe20007f3e0ff */
[----:B------:R-:W-:Y:S01]  /*0790*/  BSSY.RECONVERGENT B2, `(.L_x_248) ;  /* 0x0000015000027945 */ /* 0x000fe20003800200 */
[----:B------:R-:W-:Y:S02]  /*07a0*/  IMAD.MOV.U32 R2, RZ, RZ, R14 ;  /* 0x000000ffff027224 */ /* 0x000fe400078e000e */
[----:B------:R-:W-:Y:S01]  /*07b0*/  LEA.HI.X.SX32 R18, R23, R7, 0x1, P1 ;  /* 0x0000000717127211 */ /* 0x000fe200008f0eff */
[----:B------:R-:W-:Y:S02]  /*07c0*/  IMAD.MOV.U32 R9, RZ, RZ, R19 ;  /* 0x000000ffff097224 */ /* 0x000fe400078e0013 */
[----:B------:R-:W-:Y:S01]  /*07d0*/  IMAD.MOV.U32 R3, RZ, RZ, R15 ;  /* 0x000000ffff037224 */ /* 0x000fe200078e000f */
[----:B------:R-:W-:-:S05]  /*07e0*/  MOV R8, R18 ;  /* 0x0000001200087202 */ /* 0x000fca0000000f00 */
        /* <DEDUP_REMOVED lines=15> */
.L_x_249:
[----:B------:R-:W-:Y:S05]  /*08e0*/  BSYNC.RECONVERGENT B2 ;  /* 0x0000000000027941 */ /* 0x000fea0003800200 */
.L_x_248:
[----:B------:R-:W-:Y:S01]  /*08f0*/  DSETP.GEU.AND P0, PT, |R2|, |R12|, PT ;  /* 0x4000000c0200722a */ /* 0x000fe20003f0e200 */
[CC--:B------:R-:W-:Y:S01]  /*0900*/  IADD3 R22, P1, PT, R20.reuse, R6.reuse, RZ ;  /* 0x0000000614167210 */ /* 0x0c0fe20007f3e0ff */
[C---:B------:R-:W-:Y:S01]  /*0910*/  VIADD R16, R20.reuse, 0x100 ;  /* 0x0000010014107836 */ /* 0x040fe20000000000 */
[----:B------:R-:W-:Y:S01]  /*0920*/  BSSY.RECONVERGENT B2, `(.L_x_250) ;  /* 0x0000016000027945 */ /* 0x000fe20003800200 */
[----:B------:R-:W-:Y:S01]  /*0930*/  IMAD.MOV.U32 R14, RZ, RZ, R12 ;  /* 0x000000ffff0e7224 */ /* 0x000fe200078e000c */
[----:B------:R-:W-:Y:S01]  /*0940*/  LEA.HI.X.SX32 R19, R20, R7, 0x1, P1 ;  /* 0x0000000714137211 */ /* 0x000fe200008f0eff */
[----:B------:R-:W-:Y:S01]  /*0950*/  IMAD.MOV.U32 R17, RZ, RZ, R22 ;  /* 0x000000ffff117224 */ /* 0x000fe200078e0016 */
[----:B------:R-:W-:Y:S01]  /*0960*/  IADD3 R24, P2, PT, R16, R6, RZ ;  /* 0x0000000610187210 */ /* 0x000fe20007f5e0ff */
[----:B------:R-:W-:Y:S02]  /*0970*/  IMAD.MOV.U32 R15, RZ, RZ, R13 ;  /* 0x000000ffff0f7224 */ /* 0x000fe400078e000d */
[----:B------:R-:W-:-:S04]  /*0980*/  IMAD.MOV.U32 R18, RZ, RZ, R19 ;  /* 0x000000ffff127224 */ /* 0x000fc800078e0013 */
[----:B------:R-:W-:Y:S06]  /*0990*/  @!P0 BRA `(.L_x_251) ;  /* 0x0000000000388947 */ /* 0x000fec0003800000 */
        /* <DEDUP_REMOVED lines=14> */
.L_x_251:
[----:B------:R-:W-:Y:S05]  /*0a80*/  BSYNC.RECONVERGENT B2 ;  /* 0x0000000000027941 */ /* 0x000fea0003800200 */
.L_x_250:
[----:B------:R-:W-:Y:S01]  /*0a90*/  DSETP.GEU.AND P0, PT, |R14|, |R10|, PT ;  /* 0x4000000a0e00722a */ /* 0x000fe20003f0e200 */
[----:B------:R-:W-:Y:S01]  /*0aa0*/  LEA.HI.X.SX32 R13, R16, R7, 0x1, P2 ;  /* 0x00000007100d7211 */ /* 0x000fe200010f0eff */
[----:B------:R-:W-:Y:S01]  /*0ab0*/  BSSY.RECONVERGENT B2, `(.L_x_252) ;  /* 0x0000014000027945 */ /* 0x000fe20003800200 */
[----:B------:R-:W-:Y:S02]  /*0ac0*/  IMAD.MOV.U32 R9, RZ, RZ, R24 ;  /* 0x000000ffff097224 */ /* 0x000fe400078e0018 */
[----:B------:R-:W-:Y:S02]  /*0ad0*/  IMAD.MOV.U32 R2, RZ, RZ, R10 ;  /* 0x000000ffff027224 */ /* 0x000fe400078e000a */
[----:B------:R-:W-:Y:S02]  /*0ae0*/  IMAD.MOV.U32 R8, RZ, RZ, R13 ;  /* 0x000000ffff087224 */ /* 0x000fe400078e000d */
[----:B------:R-:W-:-:S05]  /*0af0*/  IMAD.MOV.U32 R3, RZ, RZ, R11 ;  /* 0x000000ffff037224 */ /* 0x000fca00078e000b */
        /* <DEDUP_REMOVED lines=15> */
.L_x_253:
[----:B------:R-:W-:Y:S05]  /*0bf0*/  BSYNC.RECONVERGENT B2 ;  /* 0x0000000000027941 */ /* 0x000fea0003800200 */
.L_x_252:
[C---:B------:R-:W-:Y:S02]  /*0c00*/  VIADD R10, R20.reuse, 0x200 ;  /* 0x00000200140a7836 */ /* 0x040fe40000000000 */
[----:B------:R-:W-:-:S03]  /*0c10*/  VIADD R20, R20, 0x400 ;  /* 0x0000040014147836 */ /* 0x000fc60000000000 */
[----:B------:R-:W-:-:S13]  /*0c20*/  ISETP.GE.AND P0, PT, R10, UR5, PT ;  /* 0x000000050a007c0c */ /* 0x000fda000bf06270 */
[----:B------:R-:W-:Y:S05]  /*0c30*/  @!P0 BRA `(.L_x_254) ;  /* 0xfffffff800508947 */ /* 0x000fea000383ffff */
.L_x_240:
[----:B------:R-:W-:Y:S05]  /*0c40*/  BSYNC.RECONVERGENT B1 ;  /* 0x0000000000017941 */ /* 0x000fea0003800200 */
.L_x_239:
[----:B------:R-:W0:Y:S02]  /*0c50*/  LDCU UR6, c[0x0][0x398] ;  /* 0x00007300ff0677ac */ /* 0x000e240008000800 */
[----:B0-----:R-:W-:-:S09]  /*0c60*/  UISETP.GE.AND UP0, UPT, UR6, 0x100, UPT ;  /* 0x000001000600788c */ /* 0x001fd2000bf06270 */
[----:B------:R-:W-:Y:S05]  /*0c70*/  BRA.U !UP0, `(.L_x_255) ;  /* 0x0000001508507547 */ /* 0x000fea000b800000 */
        /* <DEDUP_REMOVED lines=32> */
.L_x_257:
[----:B------:R-:W-:Y:S05]  /*0e80*/  BSYNC.RECONVERGENT B1 ;  /* 0x0000000000017941 */ /* 0x000fea0003800200 */
.L_x_256:
        /* <DEDUP_REMOVED lines=31> */
.L_x_259:
[----:B------:R-:W-:Y:S05]  /*1080*/  BSYNC.RECONVERGENT B1 ;  /* 0x0000000000017941 */ /* 0x000fea0003800200 */
.L_x_258:
[----:B------:R-:W-:Y:S01]  /*1090*/  ISETP.GT.AND P0, PT, R10, 0x1b, PT ;  /* 0x0000001b0a00780c */ /* 0x000fe20003f04270 */
[----:B-1----:R1:W1:Y:S01]  /*10a0*/  SHFL.DOWN PT, R6, R2, 0x4, 0x1f ;  /* 0x08801f0002067f89 */ /* 0x00226200000e0000 */
[----:B------:R-:W-:Y:S01]  /*10b0*/  BSSY.RECONVERGENT B1, `(.L_x_260) ;  /* 0x000001d000017945 */ /* 0x000fe20003800200 */
[----:B0-----:R-:W-:Y:S02]  /*10c0*/  IMAD.MOV.U32 R11, RZ, RZ, R8 ;  /* 0x000000ffff0b7224 */ /* 0x001fe400078e0008 */
[----:B--2---:R0:W2:Y:S01]  /*10d0*/  SHFL.DOWN PT, R7, R3, 0x4, 0x1f ;  /* 0x08801f0003077f89 */ /* 0x0040a200000e0000 */
[----:B------:R-:W-:Y:S02]  /*10e0*/  IMAD.MOV.U32 R12, RZ, RZ, R9 ;  /* 0x000000ffff0c7224 */ /* 0x000fe400078e0009 */
[----:B------:R-:W-:Y:S01]  /*10f0*/  IMAD.MOV.U32 R4, RZ, RZ, R2 ;  /* 0x000000ffff047224 */ /* 0x000fe200078e0002 */
[----:B----4-:R0:W4:Y:S01]  /*1100*/  SHFL.DOWN PT, R13, R8, 0x4, 0x1f ;  /* 0x08801f00080d7f89 */ /* 0x01012200000e0000 */
[----:B------:R-:W-:-:S03]  /*1110*/  IMAD.MOV.U32 R5, RZ, RZ, R3 ;  /* 0x000000ffff057224 */ /* 0x000fc600078e0003 */
[----:B---3--:R0:W3:Y:S01]  /*1120*/  SHFL.DOWN PT, R14, R9, 0x4, 0x1f ;  /* 0x08801f00090e7f89 */ /* 0x0080e200000e0000 */
[----:B------:R-:W-:Y:S05]  /*1130*/  @P0 BRA `(.L_x_261) ;  /* 0x0000000000500947 */ /* 0x000fea0003800000 */
[----:B-12---:R-:W-:Y:S01]  /*1140*/  DSETP.GEU.AND P0, PT, |R2|, |R6|, PT ;  /* 0x400000060200722a */ /* 0x006fe20003f0e200 */
[----:B----4-:R-:W-:Y:S02]  /*1150*/  IMAD.MOV.U32 R11, RZ, RZ, R13 ;  /* 0x000000ffff0b7224 */ /* 0x010fe400078e000d */
        /* <DEDUP_REMOVED lines=18> */
.L_x_261:
[----:B------:R-:W-:Y:S05]  /*1280*/  BSYNC.RECONVERGENT B1 ;  /* 0x0000000000017941 */ /* 0x000fea0003800200 */
.L_x_260:
        /* <DEDUP_REMOVED lines=31> */
.L_x_263:
[----:B------:R-:W-:Y:S05]  /*1480*/  BSYNC.RECONVERGENT B1 ;  /* 0x0000000000017941 */ /* 0x000fea0003800200 */
.L_x_262:
[----:B------:R-:W-:Y:S01]  /*1490*/  ISETP.GT.AND P0, PT, R10, 0xf, PT ;  /* 0x0000000f0a00780c */ /* 0x000fe20003f04270 */
[----:B-1----:R1:W1:Y:S01]  /*14a0*/  SHFL.DOWN PT, R4, R2, 0x10, 0x1f ;  /* 0x0a001f0002047f89 */ /* 0x00226200000e0000 */
[----:B------:R-:W-:Y:S01]  /*14b0*/  BSSY.RECONVERGENT B1, `(.L_x_264) ;  /* 0x000001d000017945 */ /* 0x000fe20003800200 */
[----:B---3--:R-:W-:Y:S01]  /*14c0*/  MOV R14, R8 ;  /* 0x00000008000e7202 */ /* 0x008fe20000000f00 */
[----:B------:R-:W-:Y:S01]  /*14d0*/  IMAD.MOV.U32 R15, RZ, RZ, R9 ;  /* 0x000000ffff0f7224 */ /* 0x000fe200078e0009 */
[----:B0-----:R0:W3:Y:S01]  /*14e0*/  SHFL.DOWN PT, R5, R3, 0x10, 0x1f ;  /* 0x0a001f0003057f89 */ /* 0x0010e200000e0000 */
[----:B------:R-:W-:Y:S02]  /*14f0*/  IMAD.MOV.U32 R12, RZ, RZ, R2 ;  /* 0x000000ffff0c7224 */ /* 0x000fe400078e0002 */
[----:B----4-:R-:W-:Y:S01]  /*1500*/  IMAD.MOV.U32 R13, RZ, RZ, R3 ;  /* 0x000000ffff0d7224 */ /* 0x010fe200078e0003 */
[----:B--2---:R0:W2:Y:S04]  /*1510*/  SHFL.DOWN PT, R7, R8, 0x10, 0x1f ;  /* 0x0a001f0008077f89 */ /* 0x0040a800000e0000 */
[----:B------:R0:W4:Y:S01]  /*1520*/  SHFL.DOWN PT, R6, R9, 0x10, 0x1f ;  /* 0x0a001f0009067f89 */ /* 0x00012200000e0000 */
        /* <DEDUP_REMOVED lines=21> */
.L_x_265:
[----:B------:R-:W-:Y:S05]  /*1680*/  BSYNC.RECONVERGENT B1 ;  /* 0x0000000000017941 */ /* 0x000fea0003800200 */
.L_x_264:
        /* <DEDUP_REMOVED lines=11> */
.L_x_267:
[----:B------:R-:W-:Y:S05]  /*1740*/  BSYNC.RECONVERGENT B1 ;  /* 0x0000000000017941 */ /* 0x000fea0003800200 */
.L_x_266:
        /* <DEDUP_REMOVED lines=8> */
[----:B-1234-:R-:W1:Y:S04]  /*17d0*/  LDS.128 R4, [R0+0x20] ;  /* 0x0000200000047984 */ /* 0x01ee680000000c00 */
[----:B------:R2:W3:Y:S04]  /*17e0*/  LDS.64 R2, [R0+0x80] ;  /* 0x0000800000027984 */ /* 0x0004e80000000a00 */
[----:B------:R2:W4:Y:S01]  /*17f0*/  LDS.128 R8, [R0+0x30] ;  /* 0x0000300000087984 */ /* 0x0005220000000c00 */
        /* <DEDUP_REMOVED lines=20> */
.L_x_270:
[----:B------:R-:W-:Y:S05]  /*1940*/  BSYNC.RECONVERGENT B1 ;  /* 0x0000000000017941 */ /* 0x000fea0003800200 */
.L_x_269:
        /* <DEDUP_REMOVED lines=23> */
.L_x_272:
[----:B------:R-:W-:Y:S05]  /*1ac0*/  BSYNC.RECONVERGENT B1 ;  /* 0x0000000000017941 */ /* 0x000fea0003800200 */
.L_x_271:
        /* <DEDUP_REMOVED lines=21> */
.L_x_274:
[----:B------:R-:W-:Y:S05]  /*1c20*/  BSYNC.RECONVERGENT B1 ;  /* 0x0000000000017941 */ /* 0x000fea0003800200 */
.L_x_273:
[----:B------:R0:W1:Y:S01]  /*1c30*/  LDS.128 R8, [R0+0x60] ;  /* 0x0000600000087984 */ /* 0x0000620000000c00 */
[----:B------:R-:W-:Y:S01]  /*1c40*/  DSETP.GEU.AND P0, PT, |R20|, |R14|, PT ;  /* 0x4000000e1400722a */ /* 0x000fe20003f0e200 */
[----:B------:R-:W-:Y:S01]  /*1c50*/  BSSY.RECONVERGENT B1, `(.L_x_275) ;  /* 0x0000015000017945 */ /* 0x000fe20003800200 */
[----:B------:R-:W-:Y:S01]  /*1c60*/  MOV R12, R14 ;  /* 0x0000000e000c7202 */ /* 0x000fe20000000f00 */
        /* <DEDUP_REMOVED lines=19> */
.L_x_276:
[----:B------:R-:W-:Y:S05]  /*1da0*/  BSYNC.RECONVERGENT B1 ;  /* 0x0000000000017941 */ /* 0x000fea0003800200 */
.L_x_275:
        /* <DEDUP_REMOVED lines=21> */
.L_x_278:
[----:B------:R-:W-:Y:S05]  /*1f00*/  BSYNC.RECONVERGENT B1 ;  /* 0x0000000000017941 */ /* 0x000fea0003800200 */
.L_x_277:
        /* <DEDUP_REMOVED lines=21> */
.L_x_280:
[----:B------:R-:W-:Y:S05]  /*2060*/  BSYNC.RECONVERGENT B1 ;  /* 0x0000000000017941 */ /* 0x000fea0003800200 */
.L_x_279:
        /* <DEDUP_REMOVED lines=21> */
.L_x_255:
[----:B------:R-:W0:Y:S01]  /*21c0*/  S2R R4, SR_LANEID ;  /* 0x0000000000047919 */ /* 0x000e220000000000 */
[----:B------:R-:W-:Y:S01]  /*21d0*/  LOP3.LUT R5, R0, 0x3e0, RZ, 0xc0, !PT ;  /* 0x000003e000057812 */ /* 0x000fe200078ec0ff */
[----:B------:R-:W-:Y:S01]  /*21e0*/  BSSY.RECONVERGENT B1, `(.L_x_281) ;  /* 0x0000024000017945 */ /* 0x000fe20003800200 */
[----:B------:R-:W-:Y:S02]  /*21f0*/  IMAD.MOV.U32 R12, RZ, RZ, R9 ;  /* 0x000000ffff0c7224 */ /* 0x000fe400078e0009 */
[----:B------:R-:W-:Y:S02]  /*2200*/  IMAD.MOV.U32 R14, RZ, RZ, R8 ;  /* 0x000000ffff0e7224 */ /* 0x000fe400078e0008 */
[----:B------:R-:W-:Y:S01]  /*2210*/  VIADD R6, R5, 0x20 ;  /* 0x0000002005067836 */ /* 0x000fe20000000000 */
[----:B------:R-:W-:Y:S01]  /*2220*/  LOP3.LUT R5, RZ, R5, RZ, 0x33, !PT ;  /* 0x00000005ff057212 */ /* 0x000fe200078e33ff */
[----:B-----5:R-:W-:-:S03]  /*2230*/  IMAD.MOV.U32 R7, RZ, RZ, R3 ;  /* 0x000000ffff077224 */ /* 0x020fc600078e0003 */
[----:B------:R-:W-:Y:S01]  /*2240*/  ISETP.GT.AND P0, PT, R6, UR6, PT ;  /* 0x0000000606007c0c */ /* 0x000fe2000bf04270 */
[----:B------:R-:W-:Y:S01]  /*2250*/  VIADD R5, R5, UR6 ;  /* 0x0000000605057c36 */ /* 0x000fe20008000000 */
[----:B------:R-:W-:-:S04]  /*2260*/  MOV R6, R2 ;  /* 0x0000000200067202 */ /* 0x000fc80000000f00 */
[----:B------:R-:W-:-:S05]  /*2270*/  SEL R5, R5, 0x1f, P0 ;  /* 0x0000001f05057807 */ /* 0x000fca0000000000 */
[----:B------:R1:W2:Y:S04]  /*2280*/  SHFL.DOWN PT, R10, R2, 0x1, R5 ;  /* 0x08200000020a7989 */ /* 0x0002a800000e0005 */
[----:B------:R1:W3:Y:S04]  /*2290*/  SHFL.DOWN PT, R11, R3, 0x1, R5 ;  /* 0x08200000030b7989 */ /* 0x0002e800000e0005 */
[----:B------:R1:W4:Y:S01]  /*22a0*/  SHFL.DOWN PT, R16, R9, 0x1, R5 ;  /* 0x0820000009107989 */ /* 0x00032200000e0005 */
[----:B0-----:R-:W-:-:S03]  /*22b0*/  ISETP.GE.AND P0, PT, R4, R5, PT ;  /* 0x000000050400720c */ /* 0x001fc60003f06270 */
[----:B------:R1:W0:Y:S10]  /*22c0*/  SHFL.DOWN PT, R13, R8, 0x1, R5 ;  /* 0x08200000080d7989 */ /* 0x00023400000e0005 */
[----:B-1----:R-:W-:Y:S05]  /*22d0*/  @P0 BRA `(.L_x_282) ;  /* 0x0000000000500947 */ /* 0x002fea0003800000 */
[----:B--23--:R-:W-:Y:S01]  /*22e0*/  DSETP.GEU.AND P0, PT, |R2|, |R10|, PT ;  /* 0x4000000a0200722a */ /* 0x00cfe20003f0e200 */
        /* <DEDUP_REMOVED lines=19> */
.L_x_282:
[----:B------:R-:W-:Y:S05]  /*2420*/  BSYNC.RECONVERGENT B1 ;  /* 0x0000000000017941 */ /* 0x000fea0003800200 */
.L_x_281:
[----:B------:R-:W-:Y:S01]  /*2430*/  VIADD R2, R4, 0x2 ;  /* 0x0000000204027836 */ /* 0x000fe20000000000 */
[----:B------:R1:W1:Y:S01]  /*2440*/  SHFL.DOWN PT, R8, R6, 0x2, R5 ;  /* 0x0840000006087989 */ /* 0x00026200000e0005 */
[----:B------:R-:W-:Y:S01]  /*2450*/  BSSY.RECONVERGENT B1, `(.L_x_283) ;  /* 0x000001e000017945 */ /* 0x000fe20003800200 */
[----:B--2---:R-:W-:Y:S02]  /*2460*/  IMAD.MOV.U32 R10, RZ, RZ, R12 ;  /* 0x000000ffff0a7224 */ /* 0x004fe400078e000c */
[----:B------:R-:W-:Y:S01]  /*2470*/  ISETP.GT.AND P0, PT, R2, R5, PT ;  /* 0x000000050200720c */ /* 0x000fe20003f04270 */
[----:B------:R2:W1:Y:S01]  /*2480*/  SHFL.DOWN PT, R9, R7, 0x2, R5 ;  /* 0x0840000007097989 */ /* 0x00046200000e0005 */
[----:B----4-:R-:W-:Y:S02]  /*2490*/  IMAD.MOV.U32 R16, RZ, RZ, R14 ;  /* 0x000000ffff107224 */ /* 0x010fe400078e000e */
[----:B------:R-:W-:Y:S01]  /*24a0*/  IMAD.MOV.U32 R2, RZ, RZ, R6 ;  /* 0x000000ffff027224 */ /* 0x000fe200078e0006 */
[----:B---3--:R2:W3:Y:S01]  /*24b0*/  SHFL.DOWN PT, R11, R12, 0x2, R5 ;  /* 0x084000000c0b7989 */ /* 0x0084e200000e0005 */
[----:B------:R-:W-:-:S03]  /*24c0*/  IMAD.MOV.U32 R3, RZ, RZ, R7 ;  /* 0x000000ffff037224 */ /* 0x000fc600078e0007 */
[----:B0-----:R2:W0:Y:S04]  /*24d0*/  SHFL.DOWN PT, R13, R14, 0x2, R5 ;  /* 0x084000000e0d7989 */ /* 0x00142800000e0005 */
        /* <DEDUP_REMOVED lines=21> */
.L_x_284:
[----:B------:R-:W-:Y:S05]  /*2630*/  BSYNC.RECONVERGENT B1 ;  /* 0x0000000000017941 */ /* 0x000fea0003800200 */
.L_x_283:
[----:B-1----:R-:W-:Y:S01]  /*2640*/  VIADD R6, R4, 0x4 ;  /* 0x0000000404067836 */ /* 0x002fe20000000000 */
[----:B------:R1:W4:Y:S01]  /*2650*/  SHFL.DOWN PT, R8, R2, 0x4, R5 ;  /* 0x0880000002087989 */ /* 0x00032200000e0005 */
[----:B------:R-:W-:Y:S01]  /*2660*/  BSSY.RECONVERGENT B1, `(.L_x_285) ;  /* 0x000001e000017945 */ /* 0x000fe20003800200 */
[----:B--2---:R-:W-:Y:S02]  /*2670*/  IMAD.MOV.U32 R12, RZ, RZ, R10 ;  /* 0x000000ffff0c7224 */ /* 0x004fe400078e000a */
[----:B------:R-:W-:Y:S01]  /*2680*/  ISETP.GT.AND P0, PT, R6, R5, PT ;  /* 0x000000050600720c */ /* 0x000fe20003f04270 */
[----:B------:R1:W2:Y:S01]  /*2690*/  SHFL.DOWN PT, R9, R3, 0x4, R5 ;  /* 0x0880000003097989 */ /* 0x0002a200000e0005 */
[----:B------:R-:W-:Y:S02]  /*26a0*/  IMAD.MOV.U32 R14, RZ, RZ, R16 ;  /* 0x000000ffff0e7224 */ /* 0x000fe400078e0010 */
[----:B------:R-:W-:Y:S01]  /*26b0*/  IMAD.MOV.U32 R6, RZ, RZ, R2 ;  /* 0x000000ffff067224 */ /* 0x000fe200078e0002 */
[----:B---3--:R1:W3:Y:S01]  /*26c0*/  SHFL.DOWN PT, R11, R10, 0x4, R5 ;  /* 0x088000000a0b7989 */ /* 0x0082e200000e0005 */
[----:B------:R-:W-:-:S03]  /*26d0*/  IMAD.MOV.U32 R7, RZ, RZ, R3 ;  /* 0x000000ffff077224 */ /* 0x000fc600078e0003 */
[----:B0-----:R1:W0:Y:S04]  /*26e0*/  SHFL.DOWN PT, R13, R16, 0x4, R5 ;  /* 0x08800000100d7989 */ /* 0x00122800000e0005 */
[----:B------:R-:W-:Y:S05]  /*26f0*/  @P0 BRA `(.L_x_286) ;  /* 0x0000000000500947 */ /* 0x000fea0003800000 */
[----:B--2-4-:R-:W-:Y:S01]  /*2700*/  DSETP.GEU.AND P0, PT, |R2|, |R8|, PT ;  /* 0x400000080200722a */ /* 0x014fe20003f0e200 */
        /* <DEDUP_REMOVED lines=19> */
.L_x_286:
[----:B------:R-:W-:Y:S05]  /*2840*/  BSYNC.RECONVERGENT B1 ;  /* 0x0000000000017941 */ /* 0x000fea0003800200 */
.L_x_285:
[----:B-1----:R-:W-:Y:S01]  /*2850*/  IADD3 R2, PT, PT, R4, 0x8, RZ ;  /* 0x0000000804027810 */ /* 0x002fe20007ffe0ff */
[----:B----4-:R1:W4:Y:S01]  /*2860*/  SHFL.DOWN PT, R8, R6, 0x8, R5 ;  /* 0x0900000006087989 */ /* 0x01032200000e0005 */
[----:B------:R-:W-:Y:S01]  /*2870*/  BSSY.RECONVERGENT B1, `(.L_x_287) ;  /* 0x000001e000017945 */ /* 0x000fe20003800200 */
[----:B------:R-:W-:Y:S01]  /*2880*/  IMAD.MOV.U32 R10, RZ, RZ, R12 ;  /* 0x000000ffff0a7224 */ /* 0x000fe200078e000c */
[----:B------:R-:W-:Y:S01]  /*2890*/  ISETP.GT.AND P0, PT, R2, R5, PT ;  /* 0x000000050200720c */ /* 0x000fe20003f04270 */
[----:B--2---:R1:W2:Y:S01]  /*28a0*/  SHFL.DOWN PT, R9, R7, 0x8, R5 ;  /* 0x0900000007097989 */ /* 0x0042a200000e0005 */
        /* <DEDUP_REMOVED lines=26> */
.L_x_288:
[----:B------:R-:W-:Y:S05]  /*2a50*/  BSYNC.RECONVERGENT B1 ;  /* 0x0000000000017941 */ /* 0x000fea0003800200 */
.L_x_287:
[----:B----4-:R-:W-:Y:S01]  /*2a60*/  VIADD R8, R4, 0x10 ;  /* 0x0000001004087836 */ /* 0x010fe20000000000 */
[----:B-1----:R1:W4:Y:S01]  /*2a70*/  SHFL.DOWN PT, R6, R2, 0x10, R5 ;  /* 0x0a00000002067989 */ /* 0x00232200000e0005 */
[----:B------:R-:W-:Y:S01]  /*2a80*/  BSSY.RECONVERGENT B1, `(.L_x_289) ;  /* 0x000001e000017945 */ /* 0x000fe20003800200 */
[----:B------:R-:W-:Y:S02]  /*2a90*/  IMAD.MOV.U32 R14, RZ, RZ, R10 ;  /* 0x000000ffff0e7224 */ /* 0x000fe400078e000a */
[----:B------:R-:W-:Y:S01]  /*2aa0*/  ISETP.GT.AND P0, PT, R8, R5, PT ;  /* 0x000000050800720c */ /* 0x000fe20003f04270 */
[----:B------:R1:W1:Y:S01]  /*2ab0*/  SHFL.DOWN PT, R7, R3, 0x10, R5 ;  /* 0x0a00000003077989 */ /* 0x00026200000e0005 */
[----:B------:R-:W-:Y:S02]  /*2ac0*/  IMAD.MOV.U32 R15, RZ, RZ, R16 ;  /* 0x000000ffff0f7224 */ /* 0x000fe400078e0010 */
[----:B------:R-:W-:Y:S01]  /*2ad0*/  IMAD.MOV.U32 R12, RZ, RZ, R2 ;  /* 0x000000ffff0c7224 */ /* 0x000fe200078e0002 */
[----:B--2---:R2:W1:Y:S01]  /*2ae0*/  SHFL.DOWN PT, R9, R10, 0x10, R5 ;  /* 0x0a0000000a097989 */ /* 0x00446200000e0005 */
[----:B0-----:R-:W-:-:S03]  /*2af0*/  IMAD.MOV.U32 R13, RZ, RZ, R3 ;  /* 0x000000ffff0d7224 */ /* 0x001fc600078e0003 */
[----:B---3--:R2:W0:Y:S04]  /*2b00*/  SHFL.DOWN PT, R11, R16, 0x10, R5 ;  /* 0x0a000000100b7989 */ /* 0x00842800000e0005 */
[----:B------:R-:W-:Y:S05]  /*2b10*/  @P0 BRA `(.L_x_290) ;  /* 0x0000000000500947 */ /* 0x000fea0003800000 */
[----:B-1--4-:R-:W-:Y:S01]  /*2b20*/  DSETP.GEU.AND P0, PT, |R2|, |R6|, PT ;  /* 0x400000060200722a */ /* 0x012fe20003f0e200 */
[----:B------:R-:W-:Y:S02]  /*2b30*/  IMAD.MOV.U32 R14, RZ, RZ, R9 ;  /* 0x000000ffff0e7224 */ /* 0x000fe400078e0009 */
        /* <DEDUP_REMOVED lines=18> */
.L_x_290:
[----:B------:R-:W-:Y:S05]  /*2c60*/  BSYNC.RECONVERGENT B1 ;  /* 0x0000000000017941 */ /* 0x000fea0003800200 */
.L_x_289:
[----:B------:R-:W-:Y:S01]  /*2c70*/  ISETP.NE.AND P0, PT, R4, RZ, PT ;  /* 0x000000ff0400720c */ /* 0x000fe20003f05270 */
[----:B------:R-:W-:-:S12]  /*2c80*/  BSSY.RECONVERGENT B1, `(.L_x_291) ;  /* 0x000000a000017945 */ /* 0x000fd80003800200 */
[----:B------:R-:W-:Y:S05]  /*2c90*/  @P0 BRA `(.L_x_292) ;  /* 0x0000000000200947 */ /* 0x000fea0003800000 */
[----:B------:R-:W3:Y:S01]  /*2ca0*/  S2R R4, SR_CgaCtaId ;  /* 0x0000000000047919 */ /* 0x000ee20000008800 */
[----:B-1----:R-:W-:Y:S02]  /*2cb0*/  MOV R3, 0x400 ;  /* 0x0000040000037802 */ /* 0x002fe40000000f00 */
[----:B------:R-:W-:-:S04]  /*2cc0*/  SHF.R.U32.HI R2, RZ, 0x1, R0 ;  /* 0x00000001ff027819 */ /* 0x000fc80000011600 */
[----:B------:R-:W-:Y:S02]  /*2cd0*/  LOP3.LUT R2, R2, 0x1f0, RZ, 0xc0, !PT ;  /* 0x000001f002027812 */ /* 0x000fe400078ec0ff */
[----:B---3--:R-:W-:-:S05]  /*2ce0*/  LEA R3, R4, R3, 0x18 ;  /* 0x0000000304037211 */ /* 0x008fca00078ec0ff */
[----:B------:R-:W-:-:S05]  /*2cf0*/  IMAD.IADD R3, R2, 0x1, R3 ;  /* 0x0000000102037824 */ /* 0x000fca00078e0203 */
[----:B------:R3:W-:Y:S04]  /*2d00*/  STS.64 [R3+0x10], R14 ;  /* 0x0000100e03007388 */ /* 0x0007e80000000a00 */
[----:B------:R3:W-:Y:S02]  /*2d10*/  STS.64 [R3+0x8], R12 ;  /* 0x0000080c03007388 */ /* 0x0007e40000000a00 */
.L_x_292:
[----:B------:R-:W-:Y:S05]  /*2d20*/  BSYNC.RECONVERGENT B1 ;  /* 0x0000000000017941 */ /* 0x000fea0003800200 */
.L_x_291:
[----:B------:R-:W-:Y:S01]  /*2d30*/  BAR.SYNC.DEFER_BLOCKING 0x0 ;  /* 0x0000000000007b1d */ /* 0x000fe20000010000 */
[----:B------:R-:W-:-:S13]  /*2d40*/  ISETP.NE.AND P1, PT, R0, RZ, PT ;  /* 0x000000ff0000720c */ /* 0x000fda0003f25270 */
[----:B------:R-:W-:Y:S05]  /*2d50*/  @P1 BRA `(.L_x_268) ;  /* 0x0000003400b81947 */ /* 0x000fea0003800000 */
[----:B------:R-:W-:Y:S01]  /*2d60*/  UISETP.GE.AND UP0, UPT, UR6, 0x21, UPT ;  /* 0x000000210600788c */ /* 0x000fe2000bf06270 */
[----:B0-----:R-:W-:Y:S02]  /*2d70*/  IMAD.MOV.U32 R11, RZ, RZ, R14 ;  /* 0x000000ffff0b7224 */ /* 0x001fe400078e000e */
[----:B------:R-:W-:Y:S02]  /*2d80*/  IMAD.MOV.U32 R8, RZ, RZ, R15 ;  /* 0x000000ffff087224 */ /* 0x000fe400078e000f */
[----:B-1----:R-:W-:Y:S02]  /*2d90*/  IMAD.MOV.U32 R2, RZ, RZ, R12 ;  /* 0x000000ffff027224 */ /* 0x002fe400078e000c */
[----:B---3--:R-:W-:Y:S02]  /*2da0*/  IMAD.MOV.U32 R3, RZ, RZ, R13 ;  /* 0x000000ffff037224 */ /* 0x008fe400078e000d */
[----:B------:R-:W-:Y:S05]  /*2db0*/  BRA.U !UP0, `(.L_x_293) ;  /* 0x00000001086c7547 */ /* 0x000fea000b800000 */
[----:B------:R-:W0:Y:S01]  /*2dc0*/  S2UR UR5, SR_CgaCtaId ;  /* 0x00000000000579c3 */ /* 0x000e220000008800 */
[----:B------:R-:W-:Y:S01]  /*2dd0*/  UMOV UR4, 0x400 ;  /* 0x0000040000047882 */ /* 0x000fe20000000000 */
[----:B------:R-:W-:Y:S01]  /*2de0*/  BSSY.RECONVERGENT B1, `(.L_x_293) ;  /* 0x0000018000017945 */ /* 0x000fe20003800200 */
[----:B0-----:R-:W-:-:S09]  /*2df0*/  ULEA UR4, UR5, UR4, 0x18 ;  /* 0x0000000405047291 */ /* 0x001fd2000f8ec0ff */
[----:B--2---:R-:W0:Y:S04]  /*2e00*/  LDS.64 R4, [UR4+0x18] ;  /* 0x00001804ff047984 */ /* 0x004e280008000a00 */
        /* <DEDUP_REMOVED lines=21> */
.L_x_294:
[----:B------:R-:W-:Y:S05]  /*2f60*/  BSYNC.RECONVERGENT B1 ;  /* 0x0000000000017941 */ /* 0x000fea0003800200 */
.L_x_293:
[----:B------:R-:W-:Y:S01]  /*2f70*/  UISETP.GE.AND UP0, UPT, UR6, 0x41, UPT ;  /* 0x000000410600788c */ /* 0x000fe2000bf06270 */
[----:B------:R-:W-:Y:S02]  /*2f80*/  IMAD.MOV.U32 R9, RZ, RZ, R11 ;  /* 0x000000ffff097224 */ /* 0x000fe400078e000b */
[----:B------:R-:W-:Y:S02]  /*2f90*/  IMAD.MOV.U32 R0, RZ, RZ, R8 ;  /* 0x000000ffff007224 */ /* 0x000fe400078e0008 */
[----:B------:R-:W-:Y:S02]  /*2fa0*/  IMAD.MOV.U32 R4, RZ, RZ, R2 ;  /* 0x000000ffff047224 */ /* 0x000fe400078e0002 */
[----:B--2---:R-:W-:Y:S02]  /*2fb0*/  IMAD.MOV.U32 R5, RZ, RZ, R3 ;  /* 0x000000ffff057224 */ /* 0x004fe400078e0003 */
[----:B------:R-:W-:Y:S05]  /*2fc0*/  BRA.U !UP0, `(.L_x_295) ;  /* 0x00000001086c7547 */ /* 0x000fea000b800000 */
[----:B------:R-:W0:Y:S01]  /*2fd0*/  S2UR UR5, SR_CgaCtaId ;  /* 0x00000000000579c3 */ /* 0x000e220000008800 */
[----:B------:R-:W-:Y:S01]  /*2fe0*/  UMOV UR4, 0x400 ;  /* 0x0000040000047882 */ /* 0x000fe20000000000 */
[----:B------:R-:W-:Y:S01]  /*2ff0*/  BSSY.RECONVERGENT B1, `(.L_x_295) ;  /* 0x0000018000017945 */ /* 0x000fe20003800200 */
[----:B0-----:R-:W-:-:S09]  /*3000*/  ULEA UR4, UR5, UR4, 0x18 ;  /* 0x0000000405047291 */ /* 0x001fd2000f8ec0ff */
[----:B----4-:R-:W0:Y:S04]  /*3010*/  LDS.64 R6, [UR4+0x28] ;  /* 0x00002804ff067984 */ /* 0x010e280008000a00 */
        /* <DEDUP_REMOVED lines=21> */
.L_x_296:
[----:B------:R-:W-:Y:S05]  /*3170*/  BSYNC.RECONVERGENT B1 ;  /* 0x0000000000017941 */ /* 0x000fea0003800200 */
.L_x_295:
        /* <DEDUP_REMOVED lines=32> */
.L_x_298:
[----:B------:R-:W-:Y:S05]  /*3380*/  BSYNC.RECONVERGENT B1 ;  /* 0x0000000000017941 */ /* 0x000fea0003800200 */
.L_x_297:
        /* <DEDUP_REMOVED lines=32> */
.L_x_300:
[----:B------:R-:W-:Y:S05]  /*3590*/  BSYNC.RECONVERGENT B1 ;  /* 0x0000000000017941 */ /* 0x000fea0003800200 */
.L_x_299:
        /* <DEDUP_REMOVED lines=32> */
.L_x_302:
[----:B------:R-:W-:Y:S05]  /*37a0*/  BSYNC.RECONVERGENT B1 ;  /* 0x0000000000017941 */ /* 0x000fea0003800200 */
.L_x_301:
        /* <DEDUP_REMOVED lines=32> */
.L_x_304:
[----:B------:R-:W-:Y:S05]  /*39b0*/  BSYNC.RECONVERGENT B1 ;  /* 0x0000000000017941 */ /* 0x000fea0003800200 */
.L_x_303:
        /* <DEDUP_REMOVED lines=32> */
.L_x_236:
[----:B------:R-:W1:Y:S01]  /*3bc0*/  S2R R0, SR_TID.X ;  /* 0x0000000000007919 */ /* 0x000e620000002100 */
[----:B------:R-:W1:Y:S01]  /*3bd0*/  LDC.64 R2, c[0x0][0x380] ;  /* 0x0000e000ff027b82 */ /* 0x000e620000000a00 */
[----:B------:R-:W2:Y:S01]  /*3be0*/  LDCU.64 UR6, c[0x0][0x388] ;  /* 0x00007100ff0677ac */ /* 0x000ea20008000a00 */
[----:B-1----:R-:W-:-:S05]  /*3bf0*/  IMAD.WIDE.U32 R2, R0, 0x8, R2 ;  /* 0x0000000800027825 */ /* 0x002fca00078e0002 */
[----:B0-----:R-:W3:Y:S04]  /*3c00*/  LDG.E.64 R4, desc[UR8][R2.64] ;  /* 0x0000000802047981 */ /* 0x001ee8000c1e1b00 */
[----:B------:R-:W3:Y:S04]  /*3c10*/  LDG.E.64 R6, desc[UR8][R2.64+0x800] ;  /* 0x0008000802067981 */ /* 0x000ee8000c1e1b00 */
[----:B------:R-:W4:Y:S04]  /*3c20*/  LDG.E.64 R8, desc[UR8][R2.64+0x1000] ;  /* 0x0010000802087981 */ /* 0x000f28000c1e1b00 */
[----:B------:R-:W5:Y:S04]  /*3c30*/  LDG.E.64 R12, desc[UR8][R2.64+0x1800] ;  /* 0x00180008020c7981 */ /* 0x000f68000c1e1b00 */
[----:B------:R-:W5:Y:S01]  /*3c40*/  LDG.E.64 R10, desc[UR8][R2.64+0x2000] ;  /* 0x00200008020a7981 */ /* 0x000f62000c1e1b00 */
[----:B------:R-:W-:Y:S01]  /*3c50*/  BSSY.RECONVERGENT B1, `(.L_x_305) ;  /* 0x000001c000017945 */ /* 0x000fe20003800200 */
[----:B---3--:R-:W-:-:S06]  /*3c60*/  DSETP.GEU.AND P0, PT, |R4|, |R6|, PT ;  /* 0x400000060400722a */ /* 0x008fcc0003f0e200 */
[----:B------:R-:W-:Y:S02]  /*3c70*/  FSEL R4, R4, R6, P0 ;  /* 0x0000000604047208 */ /* 0x000fe40000000000 */
[----:B------:R-:W-:Y:S01]  /*3c80*/  FSEL R5, R5, R7, P0 ;  /* 0x0000000705057208 */ /* 0x000fe20000000000 */
[C---:B------:R-:W-:Y:S01]  /*3c90*/  VIADD R7, R0.reuse, 0x200 ;  /* 0x0000020000077836 */ /* 0x040fe20000000000 */
[----:B------:R-:W-:-:S04]  /*3ca0*/  LOP3.LUT R6, R0, 0x400, RZ, 0xfc, !PT ;  /* 0x0000040000067812 */ /* 0x000fc800078efcff */
[----:B----4-:R-:W-:Y:S01]  /*3cb0*/  DSETP.GEU.AND P1, PT, |R4|, |R8|, PT ;  /* 0x400000080400722a */ /* 0x010fe20003f2e200 */
[----:B--2---:R-:W-:-:S05]  /*3cc0*/  IADD3 R17, P4, PT, R6, UR6, RZ ;  /* 0x0000000606117c10 */ /* 0x004fca000ff9e0ff */
[----:B------:R-:W-:Y:S01]  /*3cd0*/  FSEL R4, R4, R8, P1 ;  /* 0x0000000804047208 */ /* 0x000fe20000800000 */
[----:B------:R-:W-:Y:S01]  /*3ce0*/  IMAD.X R16, RZ, RZ, UR7, P4 ;  /* 0x00000007ff107e24 */ /* 0x000fe2000a0e06ff */
[----:B------:R-:W-:Y:S01]  /*3cf0*/  FSEL R5, R5, R9, P1 ;  /* 0x0000000905057208 */ /* 0x000fe20000800000 */
[----:B------:R-:W-:-:S05]  /*3d00*/  VIADD R9, R0, 0x100 ;  /* 0x0000010000097836 */ /* 0x000fca0000000000 */
[----:B-----5:R-:W-:Y:S01]  /*3d10*/  DSETP.GEU.AND P2, PT, |R4|, |R12|, PT ;  /* 0x4000000c0400722a */ /* 0x020fe20003f4e200 */
[----:B------:R-:W-:-:S05]  /*3d20*/  @P1 SEL R7, R0, R9, P0 ;  /* 0x0000000900071207 */ /* 0x000fca0000000000 */
[----:B------:R-:W-:Y:S02]  /*3d30*/  FSEL R4, R4, R12, P2 ;  /* 0x0000000c04047208 */ /* 0x000fe40001000000 */
[----:B------:R-:W-:-:S06]  /*3d40*/  FSEL R5, R5, R13, P2 ;  /* 0x0000000d05057208 */ /* 0x000fcc0001000000 */
[----:B------:R-:W-:Y:S01]  /*3d50*/  DSETP.GEU.AND P3, PT, |R4|, |R10|, PT ;  /* 0x4000000a0400722a */ /* 0x000fe20003f6e200 */
[----:B------:R-:W-:-:S13]  /*3d60*/  @!P2 VIADD R7, R0, 0x300 ;  /* 0x000003000007a836 */ /* 0x000fda0000000000 */
[----:B------:R-:W-:Y:S05]  /*3d70*/  @!P3 BRA `(.L_x_306) ;  /* 0x000000000024b947 */ /* 0x000fea0003800000 */
[C---:B------:R-:W-:Y:S02]  /*3d80*/  ISETP.GE.U32.AND P0, PT, R7.reuse, R6, PT ;  /* 0x000000060700720c */ /* 0x040fe40003f06070 */
[----:B------:R-:W-:Y:S02]  /*3d90*/  IADD3 R6, P1, PT, R7, UR6, RZ ;  /* 0x0000000607067c10 */ /* 0x000fe4000ff3e0ff */
[----:B------:R-:W-:-:S03]  /*3da0*/  ISETP.GE.U32.AND.EX P0, PT, RZ, RZ, PT, P0 ;  /* 0x000000ffff00720c */ /* 0x000fc60003f06100 */
[----:B------:R-:W-:-:S10]  /*3db0*/  IMAD.X R7, RZ, RZ, UR7, P1 ;  /* 0x00000007ff077e24 */ /* 0x000fd400088e06ff */
[----:B------:R-:W-:-:S06]  /*3dc0*/  DSETP.LT.OR P0, PT, |R10|, |R4|, !P0 ;  /* 0x400000040a00722a */ /* 0x000fcc0004701600 */
[----:B------:R-:W-:Y:S02]  /*3dd0*/  FSEL R10, R4, R10, P0 ;  /* 0x0000000a040a7208 */ /* 0x000fe40000000000 */
[----:B------:R-:W-:Y:S02]  /*3de0*/  FSEL R11, R5, R11, P0 ;  /* 0x0000000b050b7208 */ /* 0x000fe40000000000 */
[----:B------:R-:W-:Y:S02]  /*3df0*/  SEL R17, R6, R17, P0 ;  /* 0x0000001106117207 */ /* 0x000fe40000000000 */
[----:B------:R-:W-:-:S07]  /*3e00*/  SEL R16, R7, R16, P0 ;  /* 0x0000001007107207 */ /* 0x000fce0000000000 */
.L_x_306:
[----:B------:R-:W-:Y:S05]  /*3e10*/  BSYNC.RECONVERGENT B1 ;  /* 0x0000000000017941 */ /* 0x000fea0003800200 */
.L_x_305:
[----:B------:R-:W-:Y:S01]  /*3e20*/  UISETP.GE.U32.AND UP0, UPT, UR4, 0xa00, UPT ;  /* 0x00000a000400788c */ /* 0x000fe2000bf06070 */
[----:B------:R-:W-:Y:S02]  /*3e30*/  IMAD.MOV.U32 R19, RZ, RZ, 0x500 ;  /* 0x00000500ff137424 */ /* 0x000fe400078e00ff */
[----:B------:R-:W-:Y:S01]  /*3e40*/  IMAD.MOV.U32 R18, RZ, RZ, RZ ;  /* 0x000000ffff127224 */ /* 0x000fe200078e00ff */
[----:B------:R-:W-:-:S09]  /*3e50*/  UISETP.GE.U32.AND.EX UP0, UPT, UR5, URZ, UPT, UP0 ;  /* 0x000000ff0500728c */ /* 0x000fd2000bf06100 */
[----:B------:R-:W-:Y:S05]  /*3e60*/  BRA.U !UP0, `(.L_x_307) ;  /* 0x0000000508587547 */ /* 0x000fea000b800000 */
[----:B------:R-:W-:Y:S01]  /*3e70*/  IMAD.MOV.U32 R12, RZ, RZ, R10 ;  /* 0x000000ffff0c7224 */ /* 0x000fe200078e000a */
[----:B------:R-:W0:Y:S01]  /*3e80*/  LDCU.64 UR6, c[0x0][0x388] ;  /* 0x00007100ff0677ac */ /* 0x000e220008000a00 */
[----:B------:R-:W-:Y:S02]  /*3e90*/  IMAD.MOV.U32 R13, RZ, RZ, R11 ;  /* 0x000000ffff0d7224 */ /* 0x000fe400078e000b */
[----:B------:R-:W-:Y:S01]  /*3ea0*/  IMAD.MOV.U32 R21, RZ, RZ, 0x500 ;  /* 0x00000500ff157424 */ /* 0x000fe200078e00ff */
[----:B------:R-:W1:Y:S01]  /*3eb0*/  LDCU.64 UR4, c[0x0][0x398] ;  /* 0x00007300ff0477ac */ /* 0x000e620008000a00 */
[----:B------:R-:W-:-:S07]  /*3ec0*/  IMAD.MOV.U32 R19, RZ, RZ, RZ ;  /* 0x000000ffff137224 */ /* 0x000fce00078e00ff */
.L_x_308:
[----:B------:R-:W-:-:S04]  /*3ed0*/  LEA R24, P0, R21, R2, 0x3 ;  /* 0x0000000215187211 */ /* 0x000fc800078018ff */
[----:B------:R-:W-:-:S05]  /*3ee0*/  LEA.HI.X R25, R21, R3, R19, 0x3, P0 ;  /* 0x0000000315197211 */ /* 0x000fca00000f1c13 */
[----:B------:R-:W2:Y:S04]  /*3ef0*/  LDG.E.64 R14, desc[UR8][R24.64] ;  /* 0x00000008180e7981 */ /* 0x000ea8000c1e1b00 */
[----:B------:R-:W3:Y:S04]  /*3f00*/  LDG.E.64 R8, desc[UR8][R24.64+0x800] ;  /* 0x0008000818087981 */ /* 0x000ee8000c1e1b00 */
[----:B------:R-:W4:Y:S04]  /*3f10*/  LDG.E.64 R6, desc[UR8][R24.64+0x1000] ;  /* 0x0010000818067981 */ /* 0x000f28000c1e1b00 */
[----:B------:R-:W5:Y:S04]  /*3f20*/  LDG.E.64 R4, desc[UR8][R24.64+0x1800] ;  /* 0x0018000818047981 */ /* 0x000f68000c1e1b00 */
[----:B------:R-:W5:Y:S01]  /*3f30*/  LDG.E.64 R10, desc[UR8][R24.64+0x2000] ;  /* 0x00200008180a7981 */ /* 0x000f62000c1e1b00 */
[----:B0-----:R-:W-:-:S04]  /*3f40*/  IADD3 R20, P0, P1, R21, UR6, R0 ;  /* 0x0000000615147c10 */ /* 0x001fc8000f91e000 */
[----:B------:R-:W-:Y:S01]  /*3f50*/  IADD3.X R18, PT, PT, R19, UR7, RZ, P0, P1 ;  /* 0x0000000713127c10 */ /* 0x000fe200087e24ff */
[----:B------:R-:W-:-:S04]  /*3f60*/  IMAD.MOV.U32 R22, RZ, RZ, R20 ;  /* 0x000000ffff167224 */ /* 0x000fc800078e0014 */
[----:B------:R-:W-:Y:S01]  /*3f70*/  IMAD.MOV.U32 R23, RZ, RZ, R18 ;  /* 0x000000ffff177224 */ /* 0x000fe200078e0012 */
[----:B--2---:R-:W-:-:S14]  /*3f80*/  DSETP.GEU.AND P2, PT, |R12|, |R14|, PT ;  /* 0x4000000e0c00722a */ /* 0x004fdc0003f4e200 */
[----:B------:R-:W-:-:S04]  /*3f90*/  @P2 ISETP.GE.U32.AND P0, PT, R17, R22, PT ;  /* 0x000000161100220c */ /* 0x000fc80003f06070 */
[----:B------:R-:W-:-:S13]  /*3fa0*/  @P2 ISETP.GE.AND.EX P0, PT, R16, R23, PT, P0 ;  /* 0x000000171000220c */ /* 0x000fda0003f06300 */
[----:B------:R-:W-:-:S06]  /*3fb0*/  @P2 DSETP.LT.OR P0, PT, |R14|, |R12|, !P0 ;  /* 0x4000000c0e00222a */ /* 0x000fcc0004701600 */
[----:B------:R-:W-:Y:S02]  /*3fc0*/  @P2 FSEL R13, R13, R15, P0 ;  /* 0x0000000f0d0d2208 */ /* 0x000fe40000000000 */
[----:B------:R-:W-:Y:S02]  /*3fd0*/  @P2 FSEL R12, R12, R14, P0 ;  /* 0x0000000e0c0c2208 */ /* 0x000fe40000000000 */
[----:B------:R-:W-:Y:S01]  /*3fe0*/  @P2 SEL R22, R17, R22, P0 ;  /* 0x0000001611162207 */ /* 0x000fe20000000000 */
[----:B------:R-:W-:Y:S01]  /*3ff0*/  @P2 IMAD.MOV.U32 R15, RZ, RZ, R13 ;  /* 0x000000ffff0f2224 */ /* 0x000fe200078e000d */
[----:B------:R-:W-:Y:S01]  /*4000*/  IADD3 R13, P3, PT, R20, 0x100, RZ ;  /* 0x00000100140d7810 */ /* 0x000fe20007f7e0ff */
[----:B------:R-:W-:Y:S01]  /*4010*/  @P2 IMAD.MOV.U32 R14, RZ, RZ, R12 ;  /* 0x000000ffff0e2224 */ /* 0x000fe200078e000c */
[----:B------:R-:W-:-:S03]  /*4020*/  @P2 SEL R23, R16, R23, P0 ;  /* 0x0000001710172207 */ /* 0x000fc60000000000 */
[----:B------:R-:W-:Y:S02]  /*4030*/  IMAD.X R16, RZ, RZ, R18, P3 ;  /* 0x000000ffff107224 */ /* 0x000fe400018e0612 */
[----:B---3--:R-:W-:-:S14]  /*4040*/  DSETP.GEU.AND P1, PT, |R14|, |R8|, PT ;  /* 0x400000080e00722a */ /* 0x008fdc0003f2e200 */
        /* <DEDUP_REMOVED lines=11> */
[----:B----4-:R-:W-:-:S14]  /*4100*/  DSETP.GEU.AND P2, PT, |R8|, |R6|, PT ;  /* 0x400000060800722a */ /* 0x010fdc0003f4e200 */
        /* <DEDUP_REMOVED lines=10> */
[----:B------:R-:W-:Y:S01]  /*41b0*/  IMAD.X R9, RZ, RZ, R18, P3 ;  /* 0x000000ffff097224 */ /* 0x000fe200018e0612 */
[----:B------:R-:W-:Y:S01]  /*41c0*/  IADD3 R17, P3, PT, R20, 0x400, RZ ;  /* 0x0000040014117810 */ /* 0x000fe20007f7e0ff */
[----:B-----5:R-:W-:-:S04]  /*41d0*/  DSETP.GEU.AND P1, PT, |R6|, |R4|, PT ;  /* 0x400000040600722a */ /* 0x020fc80003f2e200 */
[----:B------:R-:W-:-:S10]  /*41e0*/  IMAD.X R16, RZ, RZ, R18, P3 ;  /* 0x000000ffff107224 */ /* 0x000fd400018e0612 */
        /* <DEDUP_REMOVED lines=8> */
[----:B------:R-:W-:Y:S01]  /*4270*/  @P1 IMAD.MOV.U32 R5, RZ, RZ, R7 ;  /* 0x000000ffff051224 */ /* 0x000fe200078e0007 */
[C---:B------:R-:W-:Y:S02]  /*4280*/  IADD3 R6, P1, PT, R21.reuse, 0xa00, RZ ;  /* 0x00000a0015067810 */ /* 0x040fe40007f3e0ff */
[----:B------:R-:W-:-:S02]  /*4290*/  IADD3 R21, P3, PT, R21, 0x500, RZ ;  /* 0x0000050015157810 */ /* 0x000fc40007f7e0ff */
[----:B-1----:R-:W-:Y:S01]  /*42a0*/  ISETP.GT.U32.AND P4, PT, R6, UR4, PT ;  /* 0x0000000406007c0c */ /* 0x002fe2000bf84070 */
[----:B------:R-:W-:Y:S01]  /*42b0*/  DSETP.GEU.AND P2, PT, |R4|, |R10|, PT ;  /* 0x4000000a0400722a */ /* 0x000fe20003f4e200 */
[--C-:B------:R-:W-:Y:S02]  /*42c0*/  IMAD.X R6, RZ, RZ, R19.reuse, P1 ;  /* 0x000000ffff067224 */ /* 0x100fe400008e0613 */
[----:B------:R-:W-:-:S03]  /*42d0*/  IMAD.X R18, RZ, RZ, R19, P3 ;  /* 0x000000ffff127224 */ /* 0x000fc600018e0613 */
[----:B------:R-:W-:Y:S01]  /*42e0*/  ISETP.GT.AND.EX P1, PT, R6, UR5, PT, P4 ;  /* 0x0000000506007c0c */ /* 0x000fe2000bf24340 */
[----:B------:R-:W-:-:S07]  /*42f0*/  IMAD.MOV.U32 R19, RZ, RZ, R18 ;  /* 0x000000ffff137224 */ /* 0x000fce00078e0012 */
        /* <DEDUP_REMOVED lines=8> */
[----:B------:R-:W-:Y:S02]  /*4380*/  @P2 IMAD.MOV.U32 R11, RZ, RZ, R5 ;  /* 0x000000ffff0b2224 */ /* 0x000fe400078e0005 */
[----:B------:R-:W-:Y:S02]  /*4390*/  IMAD.MOV.U32 R12, RZ, RZ, R10 ;  /* 0x000000ffff0c7224 */ /* 0x000fe400078e000a */
[----:B------:R-:W-:Y:S01]  /*43a0*/  IMAD.MOV.U32 R13, RZ, RZ, R11 ;  /* 0x000000ffff0d7224 */ /* 0x000fe200078e000b */
[----:B------:R-:W-:Y:S06]  /*43b0*/  @!P1 BRA `(.L_x_308) ;  /* 0xfffffff800c49947 */ /* 0x000fec000383ffff */
[----:B------:R-:W-:-:S07]  /*43c0*/  IMAD.MOV.U32 R19, RZ, RZ, R21 ;  /* 0x000000ffff137224 */ /* 0x000fce00078e0015 */
.L_x_307:
[----:B------:R-:W-:-:S04]  /*43d0*/  ISETP.GE.U32.AND P0, PT, R19, UR4, PT ;  /* 0x0000000413007c0c */ /* 0x000fc8000bf06070 */
[----:B------:R-:W-:-:S13]  /*43e0*/  ISETP.GE.AND.EX P0, PT, R18, UR5, PT, P0 ;  /* 0x0000000512007c0c */ /* 0x000fda000bf06300 */
[----:B------:R-:W-:Y:S05]  /*43f0*/  @P0 BRA `(.L_x_309) ;  /* 0x0000000800c40947 */ /* 0x000fea0003800000 */
[----:B------:R-:W-:Y:S01]  /*4400*/  IADD3 R21, PT, PT, -R19, UR4, RZ ;  /* 0x0000000413157c10 */ /* 0x000fe2000fffe1ff */
[----:B------:R-:W-:Y:S03]  /*4410*/  BSSY.RECONVERGENT B1, `(.L_x_309) ;  /* 0x00000af000017945 */ /* 0x000fe60003800200 */
[----:B------:R-:W-:-:S13]  /*4420*/  ISETP.GE.AND P0, PT, R0, R21, PT ;  /* 0x000000150000720c */ /* 0x000fda0003f06270 */
[----:B------:R-:W-:Y:S05]  /*4430*/  @P0 BRA `(.L_x_310) ;  /* 0x0000000800b00947 */ /* 0x000fea0003800000 */
[-C--:B------:R-:W-:Y:S01]  /*4440*/  LOP3.LUT R6, RZ, R0.reuse, RZ, 0x33, !PT ;  /* 0x00000000ff067212 */ /* 0x080fe200078e33ff */
[----:B------:R-:W-:Y:S01]  /*4450*/  BSSY.RECONVERGENT B2, `(.L_x_311) ;  /* 0x0000036000027945 */ /* 0x000fe20003800200 */
[----:B------:R-:W-:Y:S02]  /*4460*/  MOV R12, R0 ;  /* 0x00000000000c7202 */ /* 0x000fe40000000f00 */
        /* <DEDUP_REMOVED lines=9> */
[----:B------:R-:W-:Y:S02]  /*4500*/  LOP3.LUT R2, R2, 0x3, RZ, 0xc0, !PT ;  /* 0x0000000302027812 */ /* 0x000fe400078ec0ff */
[----:B------:R-:W-:-:S03]  /*4510*/  IADD3 R13, P0, PT, R9, UR6, RZ ;  /* 0x00000006090d7c10 */ /* 0x000fc6000ff1e0ff */
[----:B------:R-:W-:Y:S01]  /*4520*/  IMAD.MOV R7, RZ, RZ, -R2 ;  /* 0x000000ffff077224 */ /* 0x000fe200078e0a02 */
[----:B0-----:R-:W-:-:S04]  /*4530*/  LEA R8, P1, R9, UR10, 0x3 ;  /* 0x0000000a09087c11 */ /* 0x001fc8000f8218ff */
[----:B------:R-:W-:Y:S02]  /*4540*/  LEA.HI.X R9, R9, UR11, R14, 0x3, P1 ;  /* 0x0000000b09097c11 */ /* 0x000fe400088f1c0e */
[----:B------:R-:W-:-:S07]  /*4550*/  IADD3.X R14, PT, PT, R14, UR7, RZ, P0, !PT ;  /* 0x000000070e0e7c10 */ /* 0x000fce00087fe4ff */
.L_x_315:
        /* <DEDUP_REMOVED lines=31> */
.L_x_314:
[----:B------:R-:W-:Y:S05]  /*4750*/  BSYNC.RECONVERGENT B3 ;  /* 0x0000000000037941 */ /* 0x000fea0003800200 */
.L_x_313:
[----:B------:R-:W-:Y:S01]  /*4760*/  IADD3 R13, P0, PT, R13, 0x100, RZ ;  /* 0x000001000d0d7810 */ /* 0x000fe20007f1e0ff */
[----:B------:R-:W-:Y:S02]  /*4770*/  VIADD R12, R12, 0x100 ;  /* 0x000001000c0c7836 */ /* 0x000fe40000000000 */
[----:B------:R-:W-:Y:S02]  /*4780*/  IMAD.X R9, RZ, RZ, R9, P3 ;  /* 0x000000ffff097224 */ /* 0x000fe400018e0609 */
[----:B------:R-:W-:Y:S01]  /*4790*/  IMAD.X R14, RZ, RZ, R14, P0 ;  /* 0x000000ffff0e7224 */ /* 0x000fe200000e060e */
[----:B------:R-:W-:Y:S07]  /*47a0*/  @P2 BRA `(.L_x_315) ;  /* 0xfffffffc006c2947 */ /* 0x000fee000383ffff */
.L_x_312:
[----:B------:R-:W-:Y:S05]  /*47b0*/  BSYNC.RECONVERGENT B2 ;  /* 0x0000000000027941 */ /* 0x000fea0003800200 */
.L_x_311:
[----:B------:R-:W-:-:S13]  /*47c0*/  ISETP.GE.U32.AND P0, PT, R6, 0x300, PT ;  /* 0x000003000600780c */ /* 0x000fda0003f06070 */
[----:B------:R-:W-:Y:S05]  /*47d0*/  @!P0 BRA `(.L_x_310) ;  /* 0x0000000400c88947 */ /* 0x000fea0003800000 */
[----:B------:R-:W0:Y:S01]  /*47e0*/  LDC.64 R8, c[0x0][0x380] ;  /* 0x0000e000ff087b82 */ /* 0x000e220000000a00 */
[----:B------:R-:W-:-:S07]  /*47f0*/  VIADD R20, R12, 0x200 ;  /* 0x000002000c147836 */ /* 0x000fce0000000000 */
[----:B------:R-:W1:Y:S02]  /*4800*/  LDC.64 R6, c[0x0][0x388] ;  /* 0x0000e200ff067b82 */ /* 0x000e640000000a00 */
.L_x_324:
        /* <DEDUP_REMOVED lines=30> */
.L_x_317:
[----:B------:R-:W-:Y:S05]  /*49f0*/  BSYNC.RECONVERGENT B2 ;  /* 0x0000000000027941 */ /* 0x000fea0003800200 */
.L_x_316:
        /* <DEDUP_REMOVED lines=9> */
[----:B------:R-:W-:-:S03]  /*4a90*/  IMAD.MOV.U32 R24, RZ, RZ, R26 ;  /* 0x000000ffff187224 */ /* 0x000fc600078e001a */
[----:B------:R-:W-:Y:S01]  /*4aa0*/  MOV R25, R27 ;  /* 0x0000001b00197202 */ /* 0x000fe20000000f00 */
        /* <DEDUP_REMOVED lines=15> */
.L_x_319:
[----:B------:R-:W-:Y:S05]  /*4ba0*/  BSYNC.RECONVERGENT B2 ;  /* 0x0000000000027941 */ /* 0x000fea0003800200 */
.L_x_318:
[----:B------:R-:W-:Y:S01]  /*4bb0*/  DSETP.GEU.AND P0, PT, |R16|, |R10|, PT ;  /* 0x4000000a1000722a */ /* 0x000fe20003f0e200 */
[CC--:B------:R-:W-:Y:S01]  /*4bc0*/  IADD3 R13, P1, P4, R19.reuse, R6.reuse, R20 ;  /* 0x00000006130d7210 */ /* 0x0c0fe20007c3e014 */
[----:B------:R-:W-:Y:S01]  /*4bd0*/  VIADD R4, R20, 0x100 ;  /* 0x0000010014047836 */ /* 0x000fe20000000000 */
[----:B------:R-:W-:Y:S01]  /*4be0*/  BSSY.RECONVERGENT B2, `(.L_x_320) ;  /* 0x0000016000027945 */ /* 0x000fe20003800200 */
[----:B------:R-:W-:Y:S01]  /*4bf0*/  IMAD.MOV.U32 R2, RZ, RZ, R10 ;  /* 0x000000ffff027224 */ /* 0x000fe200078e000a */
[----:B------:R-:W-:Y:S01]  /*4c00*/  IADD3.X R22, PT, PT, R18, R7, RZ, P1, P4 ;  /* 0x0000000712167210 */ /* 0x000fe20000fe84ff */
[----:B------:R-:W-:Y:S01]  /*4c10*/  IMAD.MOV.U32 R5, RZ, RZ, R13 ;  /* 0x000000ffff057224 */ /* 0x000fe200078e000d */
[----:B------:R-:W-:Y:S01]  /*4c20*/  IADD3 R4, P2, P3, R19, R6, R4 ;  /* 0x0000000613047210 */ /* 0x000fe20007b5e004 */
        /* <DEDUP_REMOVED lines=17> */
.L_x_321:
[----:B------:R-:W-:Y:S05]  /*4d40*/  BSYNC.RECONVERGENT B2 ;  /* 0x0000000000027941 */ /* 0x000fea0003800200 */
.L_x_320:
[----:B------:R-:W-:Y:S01]  /*4d50*/  DSETP.GEU.AND P0, PT, |R2|, |R14|, PT ;  /* 0x4000000e0200722a */ /* 0x000fe20003f0e200 */
[----:B------:R-:W-:Y:S01]  /*4d60*/  IADD3.X R13, PT, PT, R18, R7, RZ, P2, P3 ;  /* 0x00000007120d7210 */ /* 0x000fe200017e64ff */
        /* <DEDUP_REMOVED lines=20> */
.L_x_323:
[----:B------:R-:W-:Y:S05]  /*4eb0*/  BSYNC.RECONVERGENT B2 ;  /* 0x0000000000027941 */ /* 0x000fea0003800200 */
.L_x_322:
[C---:B------:R-:W-:Y:S02]  /*4ec0*/  VIADD R2, R20.reuse, 0x200 ;  /* 0x0000020014027836 */ /* 0x040fe40000000000 */
[----:B------:R-:W-:-:S03]  /*4ed0*/  VIADD R20, R20, 0x400 ;  /* 0x0000040014147836 */ /* 0x000fc60000000000 */
[----:B------:R-:W-:-:S13]  /*4ee0*/  ISETP.GE.AND P0, PT, R2, R21, PT ;  /* 0x000000150200720c */ /* 0x000fda0003f06270 */
[----:B------:R-:W-:Y:S05]  /*4ef0*/  @!P0 BRA `(.L_x_324) ;  /* 0xfffffff800448947 */ /* 0x000fea000383ffff */
.L_x_310:
[----:B------:R-:W-:Y:S05]  /*4f00*/  BSYNC.RECONVERGENT B1 ;  /* 0x0000000000017941 */ /* 0x000fea0003800200 */
.L_x_309:
        /* <DEDUP_REMOVED lines=32> */
.L_x_326:
[----:B------:R-:W-:Y:S05]  /*5110*/  BSYNC.RECONVERGENT B1 ;  /* 0x0000000000017941 */ /* 0x000fea0003800200 */
.L_x_325:
        /* <DEDUP_REMOVED lines=31> */
.L_x_328:
[----:B------:R-:W-:Y:S05]  /*5310*/  BSYNC.RECONVERGENT B1 ;  /* 0x0000000000017941 */ /* 0x000fea0003800200 */
.L_x_327:
        /* <DEDUP_REMOVED lines=31> */
.L_x_330:
[----:B------:R-:W-:Y:S05]  /*5510*/  BSYNC.RECONVERGENT B1 ;  /* 0x0000000000017941 */ /* 0x000fea0003800200 */
.L_x_329:
[----:B------:R-:W-:Y:S01]  /*5520*/  ISETP.GT.AND P0, PT, R8, 0x17, PT ;  /* 0x000000170800780c */ /* 0x000fe20003f04270 */
[----:B-1----:R1:W1:Y:S01]  /*5530*/  SHFL.DOWN PT, R6, R2, 0x8, 0x1f ;  /* 0x09001f0002067f89 */ /* 0x00226200000e0000 */
[----:B------:R-:W-:Y:S01]  /*5540*/  BSSY.RECONVERGENT B1, `(.L_x_331) ;  /* 0x000001d000017945 */ /* 0x000fe20003800200 */
[----:B--2---:R-:W-:Y:S02]  /*5550*/  IMAD.MOV.U32 R9, RZ, RZ, R11 ;  /* 0x000000ffff097224 */ /* 0x004fe400078e000b */
[----:B---3--:R2:W3:Y:S01]  /*5560*/  SHFL.DOWN PT, R7, R3, 0x8, 0x1f ;  /* 0x09001f0003077f89 */ /* 0x0084e200000e0000 */
[----:B------:R-:W-:Y:S02]  /*5570*/  IMAD.MOV.U32 R10, RZ, RZ, R12 ;  /* 0x000000ffff0a7224 */ /* 0x000fe400078e000c */
[----:B------:R-:W-:Y:S01]  /*5580*/  IMAD.MOV.U32 R4, RZ, RZ, R2 ;  /* 0x000000ffff047224 */ /* 0x000fe200078e0002 */
[----:B0-----:R2:W0:Y:S01]  /*5590*/  SHFL.DOWN PT, R14, R11, 0x8, 0x1f ;  /* 0x09001f000b0e7f89 */ /* 0x00142200000e0000 */
[----:B------:R-:W-:-:S03]  /*55a0*/  IMAD.MOV.U32 R5, RZ, RZ, R3 ;  /* 0x000000ffff057224 */ /* 0x000fc600078e0003 */
[----:B----4-:R2:W4:Y:S01]  /*55b0*/  SHFL.DOWN PT, R13, R12, 0x8, 0x1f ;  /* 0x09001f000c0d7f89 */ /* 0x01052200000e0000 */
        /* <DEDUP_REMOVED lines=21> */
.L_x_332:
[----:B------:R-:W-:Y:S05]  /*5710*/  BSYNC.RECONVERGENT B1 ;  /* 0x0000000000017941 */ /* 0x000fea0003800200 */
.L_x_331:
        /* <DEDUP_REMOVED lines=8> */
[----:B----4-:R-:W-:-:S03]  /*57a0*/  IMAD.MOV.U32 R13, RZ, RZ, R5 ;  /* 0x000000ffff0d7224 */ /* 0x010fc600078e0005 */
[----:B---3--:R3:W4:Y:S01]  /*57b0*/  SHFL.DOWN PT, R7, R10, 0x10, 0x1f ;  /* 0x0a001f000a077f89 */ /* 0x00872200000e0000 */
[----:B------:R-:W-:Y:S05]  /*57c0*/  @P0 BRA `(.L_x_334) ;  /* 0x0000000000500947 */ /* 0x000fea0003800000 */
[----:B-12---:R-:W-:Y:S01]  /*57d0*/  DSETP.GEU.AND P0, PT, |R4|, |R2|, PT ;  /* 0x400000020400722a */ /* 0x006fe20003f0e200 */
        /* <DEDUP_REMOVED lines=19> */
.L_x_334:
[----:B------:R-:W-:Y:S05]  /*5910*/  BSYNC.RECONVERGENT B1 ;  /* 0x0000000000017941 */ /* 0x000fea0003800200 */
.L_x_333:
        /* <DEDUP_REMOVED lines=11> */
.L_x_336:
[----:B------:R-:W-:Y:S05]  /*59d0*/  BSYNC.RECONVERGENT B1 ;  /* 0x0000000000017941 */ /* 0x000fea0003800200 */
.L_x_335:
        /* <DEDUP_REMOVED lines=8> */
[----:B0---4-:R-:W0:Y:S04]  /*5a60*/  LDS.128 R4, [R0+0x20] ;  /* 0x0000200000047984 */ /* 0x011e280000000c00 */
[----:B------:R2:W4:Y:S04]  /*5a70*/  LDS.64 R2, [R0+0x80] ;  /* 0x0000800000027984 */ /* 0x0005280000000a00 */
[----:B---3--:R2:W3:Y:S01]  /*5a80*/  LDS.128 R8, [R0+0x30] ;  /* 0x0000300000087984 */ /* 0x0084e20000000c00 */
[----:B-1----:R-:W-:Y:S01]  /*5a90*/  DSETP.GEU.AND P0, PT, |R12|, |R16|, PT ;  /* 0x400000100c00722a */ /* 0x002fe20003f0e200 */
[----:B------:R-:W-:-:S02]  /*5aa0*/  IMAD.MOV.U32 R20, RZ, RZ, R16 ;  /* 0x000000ffff147224 */ /* 0x000fc400078e0010 */
[----:B------:R-:W-:Y:S02]  /*5ab0*/  IMAD.MOV.U32 R21, RZ, RZ, R17 ;  /* 0x000000ffff157224 */ /* 0x000fe400078e0011 */
[----:B0-----:R-:W-:Y:S02]  /*5ac0*/  IMAD.MOV.U32 R23, RZ, RZ, R4 ;  /* 0x000000ffff177224 */ /* 0x001fe400078e0004 */
        /* <DEDUP_REMOVED lines=16> */
.L_x_338:
[----:B------:R-:W-:Y:S05]  /*5bd0*/  BSYNC.RECONVERGENT B1 ;  /* 0x0000000000017941 */ /* 0x000fea0003800200 */
.L_x_337:
        /* <DEDUP_REMOVED lines=23> */
.L_x_340:
[----:B------:R-:W-:Y:S05]  /*5d50*/  BSYNC.RECONVERGENT B1 ;  /* 0x0000000000017941 */ /* 0x000fea0003800200 */
.L_x_339:
        /* <DEDUP_REMOVED lines=21> */
.L_x_342:
[----:B------:R-:W-:Y:S05]  /*5eb0*/  BSYNC.RECONVERGENT B1 ;  /* 0x0000000000017941 */ /* 0x000fea0003800200 */
.L_x_341:
        /* <DEDUP_REMOVED lines=23> */
.L_x_344:
[----:B------:R-:W-:Y:S05]  /*6030*/  BSYNC.RECONVERGENT B1 ;  /* 0x0000000000017941 */ /* 0x000fea0003800200 */
.L_x_343:
        /* <DEDUP_REMOVED lines=21> */
.L_x_346:
[----:B------:R-:W-:Y:S05]  /*6190*/  BSYNC.RECONVERGENT B1 ;  /* 0x0000000000017941 */ /* 0x000fea0003800200 */
.L_x_345:
        /* <DEDUP_REMOVED lines=21> */
.L_x_348:
[----:B------:R-:W-:Y:S05]  /*62f0*/  BSYNC.RECONVERGENT B1 ;  /* 0x0000000000017941 */ /* 0x000fea0003800200 */
.L_x_347:
        /* <DEDUP_REMOVED lines=20> */
.L_x_268:
[----:B------:R-:W-:Y:S05]  /*6440*/  BSYNC.RECONVERGENT B0 ;  /* 0x0000000000007941 */ /* 0x000fea0003800200 */
.L_x_235:
[----:B------:R-:W-:Y:S05]  /*6450*/  @P1 EXIT ;  /* 0x000000000000194d */ /* 0x000fea0003800000 */
[----:B0123--:R-:W0:Y:S02]  /*6460*/  LDC.64 R2, c[0x0][0x390] ;  /* 0x0000e400ff027b82 */ /* 0x00fe240000000a00 */
[----:B0-----:R-:W-:Y:S04]  /*6470*/  STG.E.64 desc[UR8][R2.64], R12 ;  /* 0x0000000c02007986 */ /* 0x001fe8000c101b08 */
[----:B------:R-:W-:Y:S01]  /*6480*/  STG.E.64 desc[UR8][R2.64+0x8], R14 ;  /* 0x0000080e02007986 */ /* 0x000fe2000c101b08 */
[----:B------:R-:W-:Y:S05]  /*6490*/  EXIT ;  /* 0x000000000000794d */ /* 0x000fea0003800000 */
.L_x_349:
        /* <DEDUP_REMOVED lines=14> */
.L_x_775:


//--------------------- .text._ZN6thrust24THRUST_300001_SM_1000_NS8cuda_cub4core6detail13_kernel_agentINS1_8__reduce11ReduceAgentIPN4cuda3std3__45tupleIJdlEEESC_SB_iNS1_9__extrema9arg_max_fIdl19doubleAbsComparatorEEEEJSC_SC_iSG_EEEvDpT0_ --------------------------
	.section	.text._ZN6thrust24THRUST_300001_SM_1000_NS8cuda_cub4core6detail13_kernel_agentINS1_8__reduce11ReduceAgentIPN4cuda3std3__45tupleIJdlEEESC_SB_iNS1_9__extrema9arg_max_fIdl19doubleAbsComparatorEEEEJSC_SC_iSG_EEEvDpT0_,"ax",@progbits
	.align	128
        .global         _ZN6thrust24THRUST_300001_SM_1000_NS8cuda_cub4core6detail13_kernel_agentINS1_8__reduce11ReduceAgentIPN4cuda3std3__45tupleIJdlEEESC_SB_iNS1_9__extrema9arg_max_fIdl19doubleAbsComparatorEEEEJSC_SC_iSG_EEEvDpT0_
        .type           _ZN6thrust24THRUST_300001_SM_1000_NS8cuda_cub4core6detail13_kernel_agentINS1_8__reduce11ReduceAgentIPN4cuda3std3__45tupleIJdlEEESC_SB_iNS1_9__extrema9arg_max_fIdl19doubleAbsComparatorEEEEJSC_SC_iSG_EEEvDpT0_,@function
        .size           _ZN6thrust24THRUST_300001_SM_1000_NS8cuda_cub4core6detail13_kernel_agentINS1_8__reduce11ReduceAgentIPN4cuda3std3__45tupleIJdlEEESC_SB_iNS1_9__extrema9arg_max_fIdl19doubleAbsComparatorEEEEJSC_SC_iSG_EEEvDpT0_,(.L_x_776 - _ZN6thrust24THRUST_300001_SM_1000_NS8cuda_cub4core6detail13_kernel_agentINS1_8__reduce11ReduceAgentIPN4cuda3std3__45tupleIJdlEEESC_SB_iNS1_9__extrema9arg_max_fIdl19doubleAbsComparatorEEEEJSC_SC_iSG_EEEvDpT0_)
        .other          _ZN6thrust24THRUST_300001_SM_1000_NS8cuda_cub4core6detail13_kernel_agentINS1_8__reduce11ReduceAgentIPN4cuda3std3__45tupleIJdlEEESC_SB_iNS1_9__extrema9arg_max_fIdl19doubleAbsComparatorEEEEJSC_SC_iSG_EEEvDpT0_,@"STO_CUDA_ENTRY STV_DEFAULT"
_ZN6thrust24THRUST_300001_SM_1000_NS8cuda_cub4core6detail13_kernel_agentINS1_8__reduce11ReduceAgentIPN4cuda3std3__45tupleIJdlEEESC_SB_iNS1_9__extrema9arg_max_fIdl19doubleAbsComparatorEEEEJSC_SC_iSG_EEEvDpT0_:
.text._ZN6thrust24THRUST_300001_SM_1000_NS8cuda_cub4core6detail13_kernel_agentINS1_8__reduce11ReduceAgentIPN4cuda3std3__45tupleIJdlEEESC_SB_iNS1_9__extrema9arg_max_fIdl19doubleAbsComparatorEEEEJSC_SC_iSG_EEEvDpT0_:
        /* <DEDUP_REMOVED lines=21> */
.L_x_353:
[----:B0-----:R-:W-:Y:S05]  /*0150*/  BSYNC.RECONVERGENT B1 ;  /* 0x0000000000017941 */ /* 0x001fea0003800200 */
.L_x_352:
        /* <DEDUP_REMOVED lines=15> */
.L_x_360:
        /* <DEDUP_REMOVED lines=31> */
.L_x_359:
[----:B------:R-:W-:Y:S05]  /*0440*/  BSYNC.RECONVERGENT B3 ;  /* 0x0000000000037941 */ /* 0x000fea0003800200 */
.L_x_358:
[----:B------:R-:W-:Y:S02]  /*0450*/  IMAD.X R3, RZ, RZ, R3, P3 ;  /* 0x000000ffff037224 */ /* 0x000fe400018e0603 */
[----:B------:R-:W-:Y:S01]  /*0460*/  VIADD R19, R19, 0x100 ;  /* 0x0000010013137836 */ /* 0x000fe20000000000 */
[----:B------:R-:W-:Y:S06]  /*0470*/  @P2 BRA `(.L_x_360) ;  /* 0xfffffffc00742947 */ /* 0x000fec000383ffff */
.L_x_357:
[----:B------:R-:W-:Y:S05]  /*0480*/  BSYNC.RECONVERGENT B2 ;  /* 0x0000000000027941 */ /* 0x000fea0003800200 */
.L_x_356:
[----:B------:R-:W0:Y:S01]  /*0490*/  LDC.64 R8, c[0x0][0x380] ;  /* 0x0000e000ff087b82 */ /* 0x000e220000000a00 */
[----:B------:R-:W-:-:S13]  /*04a0*/  ISETP.GE.U32.AND P0, PT, R4, 0x300, PT ;  /* 0x000003000400780c */ /* 0x000fda0003f06070 */
[----:B------:R-:W-:Y:S05]  /*04b0*/  @!P0 BRA `(.L_x_355) ;  /* 0x0000000400908947 */ /* 0x000fea0003800000 */
.L_x_369:
        /* <DEDUP_REMOVED lines=13> */
[----:B------:R-:W-:Y:S01]  /*0590*/  IMAD.MOV.U32 R23, RZ, RZ, R12 ;  /* 0x000000ffff177224 */ /* 0x000fe200078e000c */
[----:B------:R-:W-:Y:S01]  /*05a0*/  MOV R25, R13 ;  /* 0x0000000d00197202 */ /* 0x000fe20000000f00 */
[----:B------:R-:W-:Y:S02]  /*05b0*/  IMAD.MOV.U32 R2, RZ, RZ, R14 ;  /* 0x000000ffff027224 */ /* 0x000fe400078e000e */
[----:B------:R-:W-:-:S09]  /*05c0*/  IMAD.MOV.U32 R3, RZ, RZ, R15 ;  /* 0x000000ffff037224 */ /* 0x000fd200078e000f */
        /* <DEDUP_REMOVED lines=9> */
.L_x_362:
[----:B------:R-:W-:Y:S05]  /*0660*/  BSYNC.RECONVERGENT B2 ;  /* 0x0000000000027941 */ /* 0x000fea0003800200 */
.L_x_361:
        /* <DEDUP_REMOVED lines=25> */
.L_x_364:
[----:B------:R-:W-:Y:S05]  /*0800*/  BSYNC.RECONVERGENT B2 ;  /* 0x0000000000027941 */ /* 0x000fea0003800200 */
.L_x_363:
        /* <DEDUP_REMOVED lines=21> */
.L_x_366:
[----:B------:R-:W-:Y:S05]  /*0960*/  BSYNC.RECONVERGENT B2 ;  /* 0x0000000000027941 */ /* 0x000fea0003800200 */
.L_x_365:
        /* <DEDUP_REMOVED lines=21> */
.L_x_368:
[----:B------:R-:W-:Y:S05]  /*0ac0*/  BSYNC.RECONVERGENT B2 ;  /* 0x0000000000027941 */ /* 0x000fea0003800200 */
.L_x_367:
[----:B------:R-:W-:-:S05]  /*0ad0*/  VIADD R19, R19, 0x400 ;  /* 0x0000040013137836 */ /* 0x000fca0000000000 */
[----:B------:R-:W-:-:S13]  /*0ae0*/  ISETP.GE.AND P0, PT, R19, UR5, PT ;  /* 0x0000000513007c0c */ /* 0x000fda000bf06270 */
[----:B------:R-:W-:Y:S05]  /*0af0*/  @!P0 BRA `(.L_x_369) ;  /* 0xfffffff800708947 */ /* 0x000fea000383ffff */
.L_x_355:
[----:B------:R-:W-:Y:S05]  /*0b00*/  BSYNC.RECONVERGENT B1 ;  /* 0x0000000000017941 */ /* 0x000fea0003800200 */
.L_x_354:
        /* <DEDUP_REMOVED lines=35> */
.L_x_372:
[----:B------:R-:W-:Y:S05]  /*0d40*/  BSYNC.RECONVERGENT B1 ;  /* 0x0000000000017941 */ /* 0x000fea0003800200 */
.L_x_371:
        /* <DEDUP_REMOVED lines=31> */
.L_x_374:
[----:B------:R-:W-:Y:S05]  /*0f40*/  BSYNC.RECONVERGENT B1 ;  /* 0x0000000000017941 */ /* 0x000fea0003800200 */
.L_x_373:
        /* <DEDUP_REMOVED lines=31> */
.L_x_376:
[----:B------:R-:W-:Y:S05]  /*1140*/  BSYNC.RECONVERGENT B1 ;  /* 0x0000000000017941 */ /* 0x000fea0003800200 */
.L_x_375:
        /* <DEDUP_REMOVED lines=31> */
.L_x_378:
[----:B------:R-:W-:Y:S05]  /*1340*/  BSYNC.RECONVERGENT B1 ;  /* 0x0000000000017941 */ /* 0x000fea0003800200 */
.L_x_377:
[----:B------:R-:W-:Y:S01]  /*1350*/  ISETP.GT.AND P0, PT, R9, 0xf, PT ;  /* 0x0000000f0900780c */ /* 0x000fe20003f04270 */
[----:B-1----:R1:W1:Y:S01]  /*1360*/  SHFL.DOWN PT, R6, R4, 0x10, 0x1f ;  /* 0x0a001f0004067f89 */ /* 0x00226200000e0000 */
[----:B------:R-:W-:Y:S01]  /*1370*/  BSSY.RECONVERGENT B1, `(.L_x_379) ;  /* 0x000001d000017945 */ /* 0x000fe20003800200 */
[----:B0-----:R-:W-:Y:S01]  /*1380*/  MOV R14, R8 ;  /* 0x00000008000e7202 */ /* 0x001fe20000000f00 */
[----:B----4-:R-:W-:Y:S01]  /*1390*/  IMAD.MOV.U32 R15, RZ, RZ, R10 ;  /* 0x000000ffff0f7224 */ /* 0x010fe200078e000a */
[----:B--2---:R0:W2:Y:S01]  /*13a0*/  SHFL.DOWN PT, R7, R5, 0x10, 0x1f ;  /* 0x0a001f0005077f89 */ /* 0x0040a200000e0000 */
[----:B------:R-:W-:Y:S02]  /*13b0*/  IMAD.MOV.U32 R2, RZ, RZ, R4 ;  /* 0x000000ffff027224 */ /* 0x000fe400078e0004 */
[----:B------:R-:W-:Y:S01]  /*13c0*/  IMAD.MOV.U32 R3, RZ, RZ, R5 ;  /* 0x000000ffff037224 */ /* 0x000fe200078e0005 */
[----:B------:R0:W4:Y:S04]  /*13d0*/  SHFL.DOWN PT, R11, R8, 0x10, 0x1f ;  /* 0x0a001f00080b7f89 */ /* 0x00012800000e0000 */
        /* <DEDUP_REMOVED lines=22> */
.L_x_380:
[----:B------:R-:W-:Y:S05]  /*1540*/  BSYNC.RECONVERGENT B1 ;  /* 0x0000000000017941 */ /* 0x000fea0003800200 */
.L_x_379:
        /* <DEDUP_REMOVED lines=11> */
.L_x_382:
[----:B------:R-:W-:Y:S05]  /*1600*/  BSYNC.RECONVERGENT B1 ;  /* 0x0000000000017941 */ /* 0x000fea0003800200 */
.L_x_381:
        /* <DEDUP_REMOVED lines=31> */
.L_x_385:
[----:B------:R-:W-:Y:S05]  /*1800*/  BSYNC.RECONVERGENT B1 ;  /* 0x0000000000017941 */ /* 0x000fea0003800200 */
.L_x_384:
        /* <DEDUP_REMOVED lines=10> */
[----:B------:R-:W-:Y:S01]  /*18b0*/  MOV R15, R26 ;  /* 0x0000001a000f7202 */ /* 0x000fe20000000f00 */
[----:B------:R-:W-:Y:S02]  /*18c0*/  IMAD.MOV.U32 R29, RZ, RZ, R27 ;  /* 0x000000ffff1d7224 */ /* 0x000fe400078e001b */
[----:B------:R-:W-:Y:S02]  /*18d0*/  IMAD.MOV.U32 R4, RZ, RZ, R24 ;  /* 0x000000ffff047224 */ /* 0x000fe400078e0018 */
[----:B------:R-:W-:-:S08]  /*18e0*/  IMAD.MOV.U32 R5, RZ, RZ, R25 ;  /* 0x000000ffff057224 */ /* 0x000fd000078e0019 */
        /* <DEDUP_REMOVED lines=9> */
.L_x_387:
[----:B------:R-:W-:Y:S05]  /*1980*/  BSYNC.RECONVERGENT B1 ;  /* 0x0000000000017941 */ /* 0x000fea0003800200 */
.L_x_386:
        /* <DEDUP_REMOVED lines=21> */
.L_x_389:
[----:B------:R-:W-:Y:S05]  /*1ae0*/  BSYNC.RECONVERGENT B1 ;  /* 0x0000000000017941 */ /* 0x000fea0003800200 */
.L_x_388:
        /* <DEDUP_REMOVED lines=23> */
.L_x_391:
[----:B------:R-:W-:Y:S05]  /*1c60*/  BSYNC.RECONVERGENT B1 ;  /* 0x0000000000017941 */ /* 0x000fea0003800200 */
.L_x_390:
        /* <DEDUP_REMOVED lines=21> */
.L_x_393:
[----:B------:R-:W-:Y:S05]  /*1dc0*/  BSYNC.RECONVERGENT B1 ;  /* 0x0000000000017941 */ /* 0x000fea0003800200 */
.L_x_392:
        /* <DEDUP_REMOVED lines=21> */
.L_x_395:
[----:B------:R-:W-:Y:S05]  /*1f20*/  BSYNC.RECONVERGENT B1 ;  /* 0x0000000000017941 */ /* 0x000fea0003800200 */
.L_x_394:
        /* <DEDUP_REMOVED lines=21> */
.L_x_370:
        /* <DEDUP_REMOVED lines=19> */
[----:B0-----:R-:W-:Y:S01]  /*21b0*/  MOV R16, R9 ;  /* 0x0000000900107202 */ /* 0x001fe20000000f00 */
[----:B--2---:R-:W-:Y:S02]  /*21c0*/  IMAD.MOV.U32 R18, RZ, RZ, R11 ;  /* 0x000000ffff127224 */ /* 0x004fe400078e000b */
[----:B------:R-:W-:Y:S02]  /*21d0*/  IMAD.MOV.U32 R2, RZ, RZ, R6 ;  /* 0x000000ffff027224 */ /* 0x000fe400078e0006 */
[----:B------:R-:W-:-:S08]  /*21e0*/  IMAD.MOV.U32 R3, RZ, RZ, R7 ;  /* 0x000000ffff037224 */ /* 0x000fd000078e0007 */
        /* <DEDUP_REMOVED lines=15> */
.L_x_397:
[----:B------:R-:W-:Y:S05]  /*22e0*/  BSYNC.RECONVERGENT B1 ;  /* 0x0000000000017941 */ /* 0x000fea0003800200 */
.L_x_396:
        /* <DEDUP_REMOVED lines=32> */
.L_x_399:
[----:B------:R-:W-:Y:S05]  /*24f0*/  BSYNC.RECONVERGENT B1 ;  /* 0x0000000000017941 */ /* 0x000fea0003800200 */
.L_x_398:
[----:B-1----:R-:W-:Y:S01]  /*2500*/  VIADD R2, R4, 0x4 ;  /* 0x0000000404027836 */ /* 0x002fe20000000000 */
[----:B---3--:R1:W3:Y:S01]  /*2510*/  SHFL.DOWN PT, R8, R6, 0x4, R5 ;  /* 0x0880000006087989 */ /* 0x0082e200000e0005 */
[----:B------:R-:W-:Y:S01]  /*2520*/  BSSY.RECONVERGENT B1, `(.L_x_400) ;  /* 0x000001e000017945 */ /* 0x000fe20003800200 */
[----:B------:R-:W-:Y:S01]  /*2530*/  IMAD.MOV.U32 R14, RZ, RZ, R10 ;  /* 0x000000ffff0e7224 */ /* 0x000fe200078e000a */
[----:B------:R-:W-:Y:S01]  /*2540*/  MOV R3, R7 ;  /* 0x0000000700037202 */ /* 0x000fe20000000f00 */
[----:B0-----:R1:W0:Y:S01]  /*2550*/  SHFL.DOWN PT, R9, R7, 0x4, R5 ;  /* 0x0880000007097989 */ /* 0x00122200000e0005 */
[----:B------:R-:W-:Y:S01]  /*2560*/  ISETP.GT.AND P0, PT, R2, R5, PT ;  /* 0x000000050200720c */ /* 0x000fe20003f04270 */
[----:B------:R-:W-:Y:S02]  /*2570*/  IMAD.MOV.U32 R16, RZ, RZ, R12 ;  /* 0x000000ffff107224 */ /* 0x000fe400078e000c */
[----:B--2---:R1:W2:Y:S01]  /*2580*/  SHFL.DOWN PT, R11, R10, 0x4, R5 ;  /* 0x088000000a0b7989 */ /* 0x0042a200000e0005 */
[----:B------:R-:W-:-:S03]  /*2590*/  IMAD.MOV.U32 R2, RZ, RZ, R6 ;  /* 0x000000ffff027224 */ /* 0x000fc600078e0006 */
[----:B----4-:R1:W4:Y:S06]  /*25a0*/  SHFL.DOWN PT, R13, R12, 0x4, R5 ;  /* 0x088000000c0d7989 */ /* 0x01032c00000e0005 */
        /* <DEDUP_REMOVED lines=21> */
.L_x_401:
[----:B------:R-:W-:Y:S05]  /*2700*/  BSYNC.RECONVERGENT B1 ;  /* 0x0000000000017941 */ /* 0x000fea0003800200 */
.L_x_400:
        /* <DEDUP_REMOVED lines=32> */
.L_x_403:
[----:B------:R-:W-:Y:S05]  /*2910*/  BSYNC.RECONVERGENT B1 ;  /* 0x0000000000017941 */ /* 0x000fea0003800200 */
.L_x_402:
[----:B-1----:R-:W-:Y:S01]  /*2920*/  VIADD R2, R4, 0x10 ;  /* 0x0000001004027836 */ /* 0x002fe20000000000 */
[----:B---3--:R1:W3:Y:S01]  /*2930*/  SHFL.DOWN PT, R8, R6, 0x10, R5 ;  /* 0x0a00000006087989 */ /* 0x0082e200000e0005 */
[----:B------:R-:W-:Y:S01]  /*2940*/  BSSY.RECONVERGENT B1, `(.L_x_404) ;  /* 0x000001e000017945 */ /* 0x000fe20003800200 */
[----:B------:R-:W-:Y:S02]  /*2950*/  IMAD.MOV.U32 R14, RZ, RZ, R10 ;  /* 0x000000ffff0e7224 */ /* 0x000fe400078e000a */
[----:B------:R-:W-:Y:S01]  /*2960*/  ISETP.GT.AND P0, PT, R2, R5, PT ;  /* 0x000000050200720c */ /* 0x000fe20003f04270 */
[----:B0-----:R1:W0:Y:S01]  /*2970*/  SHFL.DOWN PT, R9, R7, 0x10, R5 ;  /* 0x0a00000007097989 */ /* 0x00122200000e0005 */
[----:B------:R-:W-:Y:S01]  /*2980*/  IMAD.MOV.U32 R15, RZ, RZ, R12 ;  /* 0x000000ffff0f7224 */ /* 0x000fe200078e000c */
[----:B------:R-:W-:Y:S01]  /*2990*/  MOV R2, R6 ;  /* 0x0000000600027202 */ /* 0x000fe20000000f00 */
[----:B------:R-:W-:Y:S01]  /*29a0*/  IMAD.MOV.U32 R3, RZ, RZ, R7 ;  /* 0x000000ffff037224 */ /* 0x000fe200078e0007 */
[----:B--2---:R1:W2:Y:S04]  /*29b0*/  SHFL.DOWN PT, R11, R10, 0x10, R5 ;  /* 0x0a0000000a0b7989 */ /* 0x0042a800000e0005 */
        /* <DEDUP_REMOVED lines=22> */
.L_x_405:
[----:B------:R-:W-:Y:S05]  /*2b20*/  BSYNC.RECONVERGENT B1 ;  /* 0x0000000000017941 */ /* 0x000fea0003800200 */
.L_x_404:
        /* <DEDUP_REMOVED lines=11> */
.L_x_407:
[----:B------:R-:W-:Y:S05]  /*2be0*/  BSYNC.RECONVERGENT B1 ;  /* 0x0000000000017941 */ /* 0x000fea0003800200 */
.L_x_406:
        /* <DEDUP_REMOVED lines=35> */
.L_x_409:
[----:B------:R-:W-:Y:S05]  /*2e20*/  BSYNC.RECONVERGENT B1 ;  /* 0x0000000000017941 */ /* 0x000fea0003800200 */
.L_x_408:
[----:B------:R-:W-:Y:S01]  /*2e30*/  UISETP.GE.AND UP0, UPT, UR8, 0x41, UPT ;  /* 0x000000410800788c */ /* 0x000fe2000bf06270 */
[----:B0-----:R-:W-:Y:S01]  /*2e40*/  IMAD.MOV.U32 R9, RZ, RZ, R11 ;  /* 0x000000ffff097224 */ /* 0x001fe200078e000b */
[----:B------:R-:W-:Y:S01]  /*2e50*/  MOV R2, R4 ;  /* 0x0000000400027202 */ /* 0x000fe20000000f00 */
[----:B------:R-:W-:Y:S02]  /*2e60*/  IMAD.MOV.U32 R0, RZ, RZ, R8 ;  /* 0x000000ffff007224 */ /* 0x000fe400078e0008 */
[----:B------:R-:W-:-:S04]  /*2e70*/  IMAD.MOV.U32 R3, RZ, RZ, R5 ;  /* 0x000000ffff037224 */ /* 0x000fc800078e0005 */
        /* <DEDUP_REMOVED lines=27> */
.L_x_411:
[----:B------:R-:W-:Y:S05]  /*3030*/  BSYNC.RECONVERGENT B1 ;  /* 0x0000000000017941 */ /* 0x000fea0003800200 */
.L_x_410:
        /* <DEDUP_REMOVED lines=32> */
.L_x_413:
[----:B------:R-:W-:Y:S05]  /*3240*/  BSYNC.RECONVERGENT B1 ;  /* 0x0000000000017941 */ /* 0x000fea0003800200 */
.L_x_412:
[----:B------:R-:W-:Y:S01]  /*3250*/  UISETP.GE.AND UP0, UPT, UR8, 0x81, UPT ;  /* 0x000000810800788c */ /* 0x000fe2000bf06270 */
[----:B------:R-:W-:Y:S01]  /*3260*/  IMAD.MOV.U32 R9, RZ, RZ, R11 ;  /* 0x000000ffff097224 */ /* 0x000fe200078e000b */
        /* <DEDUP_REMOVED lines=30> */
.L_x_415:
[----:B------:R-:W-:Y:S05]  /*3450*/  BSYNC.RECONVERGENT B1 ;  /* 0x0000000000017941 */ /* 0x000fea0003800200 */
.L_x_414:
        /* <DEDUP_REMOVED lines=32> */
.L_x_417:
[----:B------:R-:W-:Y:S05]  /*3660*/  BSYNC.RECONVERGENT B1 ;  /* 0x0000000000017941 */ /* 0x000fea0003800200 */
.L_x_416:
        /* <DEDUP_REMOVED lines=13> */
[----:B------:R-:W-:Y:S01]  /*3740*/  MOV R6, R2 ;  /* 0x0000000200067202 */ /* 0x000fe20000000f00 */
[----:B------:R-:W-:Y:S02]  /*3750*/  IMAD.MOV.U32 R7, RZ, RZ, R3 ;  /* 0x000000ffff077224 */ /* 0x000fe400078e0003 */
[----:B-1----:R-:W-:Y:S02]  /*3760*/  IMAD.MOV.U32 R9, RZ, RZ, R12 ;  /* 0x000000ffff097224 */ /* 0x002fe400078e000c */
        /* <DEDUP_REMOVED lines=16> */
.L_x_419:
[----:B------:R-:W-:Y:S05]  /*3870*/  BSYNC.RECONVERGENT B1 ;  /* 0x0000000000017941 */ /* 0x000fea0003800200 */
.L_x_418:
        /* <DEDUP_REMOVED lines=32> */
.L_x_351:
        /* <DEDUP_REMOVED lines=34> */
[----:B------:R-:W-:-:S04]  /*3ca0*/  IMAD.MOV.U32 R15, RZ, RZ, 0x500 ;  /* 0x00000500ff0f7424 */ /* 0x000fc800078e00ff */
        /* <DEDUP_REMOVED lines=8> */
[----:B------:R-:W-:Y:S02]  /*3d30*/  @P2 MOV R9, R13 ;  /* 0x0000000d00092202 */ /* 0x000fe40000000f00 */
[----:B------:R-:W-:-:S04]  /*3d40*/  @P2 SEL R7, R11, R7, P0 ;  /* 0x000000070b072207 */ /* 0x000fc80000000000 */
        /* <DEDUP_REMOVED lines=10> */
[----:B------:R-:W-:Y:S06]  /*3df0*/  BRA.U !UP0, `(.L_x_420) ;  /* 0x0000000508287547 */ /* 0x000fec000b800000 */
[----:B------:R-:W-:Y:S01]  /*3e00*/  IMAD.MOV.U32 R25, RZ, RZ, R2 ;  /* 0x000000ffff197224 */ /* 0x000fe200078e0002 */
[----:B------:R-:W0:Y:S01]  /*3e10*/  LDCU UR4, c[0x0][0x390] ;  /* 0x00007200ff0477ac */ /* 0x000e220008000800 */
[----:B------:R-:W-:Y:S02]  /*3e20*/  IMAD.MOV.U32 R24, RZ, RZ, R3 ;  /* 0x000000ffff187224 */ /* 0x000fe400078e0003 */
[----:B------:R-:W-:-:S07]  /*3e30*/  IMAD.MOV.U32 R27, RZ, RZ, 0x500 ;  /* 0x00000500ff1b7424 */ /* 0x000fce00078e00ff */
.L_x_421:
[----:B------:R-:W1:Y:S01]  /*3e40*/  LDC.64 R22, c[0x0][0x380] ;  /* 0x0000e000ff167b82 */ /* 0x000e620000000a00 */
[----:B------:R-:W-:-:S04]  /*3e50*/  IMAD.IADD R3, R0, 0x1, R27 ;  /* 0x0000000100037824 */ /* 0x000fc800078e021b */
[----:B-1----:R-:W-:-:S05]  /*3e60*/  IMAD.WIDE.U32 R22, R3, 0x10, R22 ;  /* 0x0000001003167825 */ /* 0x002fca00078e0016 */
        /* <DEDUP_REMOVED lines=14> */
[----:B------:R-:W-:Y:S02]  /*3f50*/  @P2 FSEL R29, R5, R21, P0 ;  /* 0x00000015051d2208 */ /* 0x000fe40000000000 */
[----:B------:R-:W2:Y:S01]  /*3f60*/  LDG.E.64.CONSTANT R4, desc[UR6][R22.64+0x4000] ;  /* 0x0040000616047981 */ /* 0x000ea2000c1e9b00 */
[----:B------:R-:W-:Y:S02]  /*3f70*/  @P2 IMAD.MOV.U32 R20, RZ, RZ, R26 ;  /* 0x000000ffff142224 */ /* 0x000fe400078e001a */
[----:B------:R-:W-:-:S06]  /*3f80*/  @P2 IMAD.MOV.U32 R21, RZ, RZ, R29 ;  /* 0x000000ffff152224 */ /* 0x000fcc00078e001d */
        /* <DEDUP_REMOVED lines=32> */
[----:B------:R-:W-:-:S05]  /*4190*/  VIADD R7, R27, 0xa00 ;  /* 0x00000a001b077836 */ /* 0x000fca0000000000 */
[----:B0-----:R-:W-:Y:S01]  /*41a0*/  ISETP.GT.AND P1, PT, R7, UR4, PT ;  /* 0x0000000407007c0c */ /* 0x001fe2000bf24270 */
[----:B------:R-:W-:-:S04]  /*41b0*/  VIADD R15, R27, 0x500 ;  /* 0x000005001b0f7836 */ /* 0x000fc80000000000 */
[----:B------:R-:W-:Y:S01]  /*41c0*/  IMAD.MOV.U32 R27, RZ, RZ, R15 ;  /* 0x000000ffff1b7224 */ /* 0x000fe200078e000f */
        /* <DEDUP_REMOVED lines=11> */
[----:B------:R-:W-:Y:S01]  /*4280*/  IMAD.MOV.U32 R24, RZ, RZ, R3 ;  /* 0x000000ffff187224 */ /* 0x000fe200078e0003 */
[----:B------:R-:W-:Y:S06]  /*4290*/  @!P1 BRA `(.L_x_421) ;  /* 0xfffffff800e89947 */ /* 0x000fec000383ffff */
.L_x_420:
[----:B------:R-:W-:-:S13]  /*42a0*/  ISETP.GE.AND P0, PT, R15, UR4, PT ;  /* 0x000000040f007c0c */ /* 0x000fda000bf06270 */
        /* <DEDUP_REMOVED lines=12> */
[----:B------:R-:W0:Y:S01]  /*4370*/  LDC.64 R6, c[0x0][0x380] ;  /* 0x0000e000ff067b82 */ /* 0x000e220000000a00 */
[----:B------:R-:W-:Y:S01]  /*4380*/  LEA.HI R8, R20, 0x1, RZ, 0x18 ;  /* 0x0000000114087811 */ /* 0x000fe200078fc0ff */
[----:B------:R-:W-:Y:S01]  /*4390*/  IMAD.IADD R21, R0, 0x1, R15 ;  /* 0x0000000100157824 */ /* 0x000fe200078e020f */
[----:B------:R-:W-:Y:S02]  /*43a0*/  MOV R12, R0 ;  /* 0x00000000000c7202 */ /* 0x000fe40000000f00 */
[----:B------:R-:W-:-:S05]  /*43b0*/  LOP3.LUT R8, R8, 0x3, RZ, 0xc0, !PT ;  /* 0x0000000308087812 */ /* 0x000fca00078ec0ff */
[----:B------:R-:W-:-:S07]  /*43c0*/  IMAD.MOV R14, RZ, RZ, -R8 ;  /* 0x000000ffff0e7224 */ /* 0x000fce00078e0a08 */
.L_x_428:
[----:B0-----:R-:W-:-:S05]  /*43d0*/  IMAD.WIDE.U32 R18, R21, 0x10, R6 ;  /* 0x0000001015127825 */ /* 0x001fca00078e0006 */
[----:B------:R-:W2:Y:S04]  /*43e0*/  LDG.E.64.CONSTANT R8, desc[UR6][R18.64] ;  /* 0x0000000612087981 */ /* 0x000ea8000c1e9b00 */
[----:B------:R-:W3:Y:S01]  /*43f0*/  LDG.E.64.CONSTANT R10, desc[UR6][R18.64+0x8] ;  /* 0x00000806120a7981 */ /* 0x000ee2000c1e9b00 */
[----:B------:R-:W-:Y:S01]  /*4400*/  VIADD R14, R14, 0x1 ;  /* 0x000000010e0e7836 */ /* 0x000fe20000000000 */
[----:B------:R-:W-:Y:S01]  /*4410*/  BSSY.RECONVERGENT B3, `(.L_x_426) ;  /* 0x000001a000037945 */ /* 0x000fe20003800200 */
[----:B------:R-:W-:Y:S02]  /*4420*/  IMAD.MOV.U32 R23, RZ, RZ, R2 ;  /* 0x000000ffff177224 */ /* 0x000fe400078e0002 */
        /* <DEDUP_REMOVED lines=24> */
.L_x_427:
[----:B------:R-:W-:Y:S05]  /*45b0*/  BSYNC.RECONVERGENT B3 ;  /* 0x0000000000037941 */ /* 0x000fea0003800200 */
.L_x_426:
[----:B------:R-:W-:Y:S02]  /*45c0*/  VIADD R12, R12, 0x100 ;  /* 0x000001000c0c7836 */ /* 0x000fe40000000000 */
[----:B------:R-:W-:Y:S01]  /*45d0*/  VIADD R21, R21, 0x100 ;  /* 0x0000010015157836 */ /* 0x000fe20000000000 */
[----:B------:R-:W-:Y:S06]  /*45e0*/  @P2 BRA `(.L_x_428) ;  /* 0xfffffffc00782947 */ /* 0x000fec000383ffff */
.L_x_425:
[----:B------:R-:W-:Y:S05]  /*45f0*/  BSYNC.RECONVERGENT B2 ;  /* 0x0000000000027941 */ /* 0x000fea0003800200 */
.L_x_424:
[----:B------:R-:W-:-:S13]  /*4600*/  ISETP.GE.U32.AND P0, PT, R20, 0x300, PT ;  /* 0x000003001400780c */ /* 0x000fda0003f06070 */
[----:B------:R-:W-:Y:S05]  /*4610*/  @!P0 BRA `(.L_x_423) ;  /* 0x0000000400c88947 */ /* 0x000fea0003800000 */
[----:B------:R-:W0:Y:S01]  /*4620*/  LDCU.64 UR8, c[0x0][0x380] ;  /* 0x00007000ff0877ac */ /* 0x000e220008000a00 */
[----:B------:R-:W1:Y:S01]  /*4630*/  LDC.64 R10, c[0x0][0x380] ;  /* 0x0000e000ff0a7b82 */ /* 0x000e620000000a00 */
[C---:B------:R-:W-:Y:S01]  /*4640*/  IADD3 R17, P0, PT, R12.reuse, R15, RZ ;  /* 0x0000000f0c117210 */ /* 0x040fe20007f1e0ff */
[----:B------:R-:W-:-:S04]  /*4650*/  IMAD.IADD R15, R12, 0x1, R15 ;  /* 0x000000010c0f7824 */ /* 0x000fc800078e020f */
[----:B------:R-:W-:Y:S01]  /*4660*/  IMAD.X R6, RZ, RZ, RZ, P0 ;  /* 0x000000ffff067224 */ /* 0x000fe200000e06ff */
[----:B0-----:R-:W-:-:S04]  /*4670*/  LEA R14, P1, R17, UR8, 0x4 ;  /* 0x00000008110e7c11 */ /* 0x001fc8000f8220ff */
[----:B------:R-:W-:Y:S02]  /*4680*/  IADD3 R14, P0, PT, R14, 0x3008, RZ ;  /* 0x000030080e0e7810 */ /* 0x000fe40007f1e0ff */
[----:B------:R-:W-:-:S05]  /*4690*/  LEA.HI.X R17, R17, UR9, R6, 0x4, P1 ;  /* 0x0000000911117c11 */ /* 0x000fca00088f2406 */
[----:B------:R-:W-:-:S07]  /*46a0*/  IMAD.X R17, RZ, RZ, R17, P0 ;  /* 0x000000ffff117224 */ /* 0x000fce00000e0611 */
.L_x_437:
[----:B-1----:R-:W-:-:S05]  /*46b0*/  IMAD.WIDE.U32 R8, R15, 0x10, R10 ;  /* 0x000000100f087825 */ /* 0x002fca00078e000a */
[----:B------:R-:W2:Y:S04]  /*46c0*/  LDG.E.64.CONSTANT R22, desc[UR6][R8.64] ;  /* 0x0000000608167981 */ /* 0x000ea8000c1e9b00 */
[----:B------:R0:W3:Y:S02]  /*46d0*/  LDG.E.64.CONSTANT R6, desc[UR6][R8.64+0x8] ;  /* 0x0000080608067981 */ /* 0x0000e4000c1e9b00 */
[----:B0-----:R-:W-:Y:S02]  /*46e0*/  IMAD.MOV.U32 R8, RZ, RZ, R14 ;  /* 0x000000ffff087224 */ /* 0x001fe400078e000e */
[----:B------:R-:W-:-:S05]  /*46f0*/  IMAD.MOV.U32 R9, RZ, RZ, R17 ;  /* 0x000000ffff097224 */ /* 0x000fca00078e0011 */
[----:B------:R0:W5:Y:S04]  /*4700*/  LDG.E.64.CONSTANT R20, desc[UR6][R8.64+-0x2008] ;  /* 0xffdff80608147981 */ /* 0x000168000c1e9b00 */
[----:B------:R0:W5:Y:S01]  /*4710*/  LDG.E.64.CONSTANT R18, desc[UR6][R8.64+-0x2000] ;  /* 0xffe0000608127981 */ /* 0x000162000c1e9b00 */
[----:B------:R-:W-:Y:S01]  /*4720*/  BSSY.RECONVERGENT B2, `(.L_x_429) ;  /* 0x0000015000027945 */ /* 0x000fe20003800200 */
[----:B--2---:R-:W-:Y:S01]  /*4730*/  DSETP.GEU.AND P0, PT, |R4|, |R22|, PT ;  /* 0x400000160400722a */ /* 0x004fe20003f0e200 */
[----:B------:R-:W-:Y:S02]  /*4740*/  IMAD.MOV.U32 R16, RZ, RZ, R22 ;  /* 0x000000ffff107224 */ /* 0x000fe400078e0016 */
[----:B------:R-:W-:Y:S01]  /*4750*/  IMAD.MOV.U32 R17, RZ, RZ, R23 ;  /* 0x000000ffff117224 */ /* 0x000fe200078e0017 */
[----:B---3--:R-:W-:Y:S01]  /*4760*/  MOV R29, R7 ;  /* 0x00000007001d7202 */ /* 0x008fe20000000f00 */
[----:B------:R-:W-:-:S09]  /*4770*/  IMAD.MOV.U32 R27, RZ, RZ, R6 ;  /* 0x000000ffff1b7224 */ /* 0x000fd200078e0006 */
        /* <DEDUP_REMOVED lines=15> */
.L_x_430:
[----:B------:R-:W-:Y:S05]  /*4870*/  BSYNC.RECONVERGENT B2 ;  /* 0x0000000000027941 */ /* 0x000fea0003800200 */
.L_x_429:
[----:B------:R0:W5:Y:S04]  /*4880*/  LDG.E.64.CONSTANT R6, desc[UR6][R8.64+-0x1008] ;  /* 0xffeff80608067981 */ /* 0x000168000c1e9b00 */
[----:B------:R0:W5:Y:S02]  /*4890*/  LDG.E.64.CONSTANT R4, desc[UR6][R8.64+-0x1000] ;  /* 0xfff0000608047981 */ /* 0x000164000c1e9b00 */
[----:B-----5:R-:W-:Y:S01]  /*48a0*/  DSETP.GEU.AND P0, PT, |R16|, |R20|, PT ;  /* 0x400000141000722a */ /* 0x020fe20003f0e200 */
[----:B------:R-:W-:Y:S01]  /*48b0*/  BSSY.RECONVERGENT B2, `(.L_x_431) ;  /* 0x0000014000027945 */ /* 0x000fe20003800200 */
[----:B------:R-:W-:Y:S02]  /*48c0*/  IMAD.MOV.U32 R2, RZ, RZ, R20 ;  /* 0x000000ffff027224 */ /* 0x000fe400078e0014 */
[----:B------:R-:W-:-:S02]  /*48d0*/  IMAD.MOV.U32 R3, RZ, RZ, R21 ;  /* 0x000000ffff037224 */ /* 0x000fc400078e0015 */
        /* <DEDUP_REMOVED lines=17> */
.L_x_432:
[----:B------:R-:W-:Y:S05]  /*49f0*/  BSYNC.RECONVERGENT B2 ;  /* 0x0000000000027941 */ /* 0x000fea0003800200 */
.L_x_431:
[----:B------:R0:W5:Y:S04]  /*4a00*/  LDG.E.64.CONSTANT R16, desc[UR6][R8.64+-0x8] ;  /* 0xfffff80608107981 */ /* 0x000168000c1e9b00 */
[----:B------:R0:W5:Y:S01]  /*4a10*/  LDG.E.64.CONSTANT R18, desc[UR6][R8.64] ;  /* 0x0000000608127981 */ /* 0x000162000c1e9b00 */
[----:B------:R-:W-:Y:S01]  /*4a20*/  DSETP.GEU.AND P0, PT, |R2|, |R6|, PT ;  /* 0x400000060200722a */ /* 0x000fe20003f0e200 */
[----:B------:R-:W-:Y:S01]  /*4a30*/  BSSY.RECONVERGENT B2, `(.L_x_433) ;  /* 0x0000014000027945 */ /* 0x000fe20003800200 */
[----:B------:R-:W-:Y:S02]  /*4a40*/  IMAD.MOV.U32 R20, RZ, RZ, R6 ;  /* 0x000000ffff147224 */ /* 0x000fe400078e0006 */
[----:B------:R-:W-:Y:S02]  /*4a50*/  IMAD.MOV.U32 R21, RZ, RZ, R7 ;  /* 0x000000ffff157224 */ /* 0x000fe400078e0007 */
[----:B------:R-:W-:-:S02]  /*4a60*/  IMAD.MOV.U32 R29, RZ, RZ, R4 ;  /* 0x000000ffff1d7224 */ /* 0x000fc400078e0004 */
        /* <DEDUP_REMOVED lines=16> */
.L_x_434:
[----:B------:R-:W-:Y:S05]  /*4b70*/  BSYNC.RECONVERGENT B2 ;  /* 0x0000000000027941 */ /* 0x000fea0003800200 */
.L_x_433:
[----:B-----5:R-:W-:Y:S01]  /*4b80*/  DSETP.GEU.AND P0, PT, |R20|, |R16|, PT ;  /* 0x400000101400722a */ /* 0x020fe20003f0e200 */
[----:B------:R-:W-:Y:S01]  /*4b90*/  BSSY.RECONVERGENT B2, `(.L_x_435) ;  /* 0x0000014000027945 */ /* 0x000fe20003800200 */
[----:B------:R-:W-:Y:S02]  /*4ba0*/  IMAD.MOV.U32 R4, RZ, RZ, R16 ;  /* 0x000000ffff047224 */ /* 0x000fe400078e0010 */
[----:B------:R-:W-:Y:S02]  /*4bb0*/  IMAD.MOV.U32 R5, RZ, RZ, R17 ;  /* 0x000000ffff057224 */ /* 0x000fe400078e0011 */
[----:B------:R-:W-:Y:S02]  /*4bc0*/  IMAD.MOV.U32 R2, RZ, RZ, R18 ;  /* 0x000000ffff027224 */ /* 0x000fe400078e0012 */
[----:B------:R-:W-:-:S06]  /*4bd0*/  IMAD.MOV.U32 R3, RZ, RZ, R19 ;  /* 0x000000ffff037224 */ /* 0x000fcc00078e0013 */
        /* <DEDUP_REMOVED lines=15> */
.L_x_436:
[----:B------:R-:W-:Y:S05]  /*4cd0*/  BSYNC.RECONVERGENT B2 ;  /* 0x0000000000027941 */ /* 0x000fea0003800200 */
.L_x_435:
[----:B------:R-:W-:Y:S01]  /*4ce0*/  VIADD R12, R12, 0x400 ;  /* 0x000004000c0c7836 */ /* 0x000fe20000000000 */
[----:B------:R-:W-:Y:S01]  /*4cf0*/  IADD3 R14, P1, PT, R8, 0x4000, RZ ;  /* 0x00004000080e7810 */ /* 0x000fe20007f3e0ff */
[----:B------:R-:W-:-:S03]  /*4d00*/  VIADD R15, R15, 0x400 ;  /* 0x000004000f0f7836 */ /* 0x000fc60000000000 */
[----:B------:R-:W-:Y:S01]  /*4d10*/  ISETP.GE.AND P0, PT, R12, R13, PT ;  /* 0x0000000d0c00720c */ /* 0x000fe20003f06270 */
[----:B------:R-:W-:-:S12]  /*4d20*/  IMAD.X R17, RZ, RZ, R9, P1 ;  /* 0x000000ffff117224 */ /* 0x000fd800008e0609 */
[----:B------:R-:W-:Y:S05]  /*4d30*/  @!P0 BRA `(.L_x_437) ;  /* 0xfffffff8005c8947 */ /* 0x000fea000383ffff */
.L_x_423:
[----:B------:R-:W-:Y:S05]  /*4d40*/  BSYNC.RECONVERGENT B1 ;  /* 0x0000000000017941 */ /* 0x000fea0003800200 */
.L_x_422:
        /* <DEDUP_REMOVED lines=32> */
.L_x_439:
[----:B------:R-:W-:Y:S05]  /*4f50*/  BSYNC.RECONVERGENT B1 ;  /* 0x0000000000017941 */ /* 0x000fea0003800200 */
.L_x_438:
        /* <DEDUP_REMOVED lines=12> */
[----:B---3--:R-:W-:Y:S01]  /*5020*/  IMAD.MOV.U32 R8, RZ, RZ, R14 ;  /* 0x000000ffff087224 */ /* 0x008fe200078e000e */
[----:B------:R-:W-:Y:S01]  /*5030*/  MOV R2, R4 ;  /* 0x0000000400027202 */ /* 0x000fe20000000f00 */
[----:B----4-:R-:W-:Y:S02]  /*5040*/  IMAD.MOV.U32 R9, RZ, RZ, R13 ;  /* 0x000000ffff097224 */ /* 0x010fe400078e000d */
        /* <DEDUP_REMOVED lines=16> */
.L_x_441:
[----:B------:R-:W-:Y:S05]  /*5150*/  BSYNC.RECONVERGENT B1 ;  /* 0x0000000000017941 */ /* 0x000fea0003800200 */
.L_x_440:
[----:B------:R-:W-:Y:S01]  /*5160*/  ISETP.GT.AND P0, PT, R10, 0x1b, PT ;  /* 0x0000001b0a00780c */ /* 0x000fe20003f04270 */
[----:B0-----:R0:W0:Y:S01]  /*5170*/  SHFL.DOWN PT, R6, R2, 0x4, 0x1f ;  /* 0x08801f0002067f89 */ /* 0x00102200000e0000 */
[----:B------:R-:W-:Y:S01]  /*5180*/  BSSY.RECONVERGENT B1, `(.L_x_442) ;  /* 0x000001d000017945 */ /* 0x000fe20003800200 */
[----:B------:R-:W-:Y:S02]  /*5190*/  IMAD.MOV.U32 R11, RZ, RZ, R8 ;  /* 0x000000ffff0b7224 */ /* 0x000fe400078e0008 */
[----:B------:R0:W0:Y:S01]  /*51a0*/  SHFL.DOWN PT, R7, R3, 0x4, 0x1f ;  /* 0x08801f0003077f89 */ /* 0x00002200000e0000 */
[----:B------:R-:W-:Y:S02]  /*51b0*/  IMAD.MOV.U32 R12, RZ, RZ, R9 ;  /* 0x000000ffff0c7224 */ /* 0x000fe400078e0009 */
[----:B-1----:R-:W-:Y:S01]  /*51c0*/  IMAD.MOV.U32 R4, RZ, RZ, R2 ;  /* 0x000000ffff047224 */ /* 0x002fe200078e0002 */
[----:B----4-:R1:W4:Y:S01]  /*51d0*/  SHFL.DOWN PT, R13, R8, 0x4, 0x1f ;  /* 0x08801f00080d7f89 */ /* 0x01032200000e0000 */
[----:B--2---:R-:W-:-:S03]  /*51e0*/  IMAD.MOV.U32 R5, RZ, RZ, R3 ;  /* 0x000000ffff057224 */ /* 0x004fc600078e0003 */
[----:B---3--:R1:W2:Y:S01]  /*51f0*/  SHFL.DOWN PT, R14, R9, 0x4, 0x1f ;  /* 0x08801f00090e7f89 */ /* 0x0082a200000e0000 */
[----:B------:R-:W-:Y:S05]  /*5200*/  @P0 BRA `(.L_x_443) ;  /* 0x0000000000500947 */ /* 0x000fea0003800000 */
[----:B0-----:R-:W-:Y:S01]  /*5210*/  DSETP.GEU.AND P0, PT, |R2|, |R6|, PT ;  /* 0x400000060200722a */ /* 0x001fe20003f0e200 */
[----:B----4-:R-:W-:Y:S02]  /*5220*/  IMAD.MOV.U32 R11, RZ, RZ, R13 ;  /* 0x000000ffff0b7224 */ /* 0x010fe400078e000d */
        /* <DEDUP_REMOVED lines=18> */
.L_x_443:
[----:B------:R-:W-:Y:S05]  /*5350*/  BSYNC.RECONVERGENT B1 ;  /* 0x0000000000017941 */ /* 0x000fea0003800200 */
.L_x_442:
[----:B------:R-:W-:Y:S01]  /*5360*/  ISETP.GT.AND P0, PT, R10, 0x17, PT ;  /* 0x000000170a00780c */ /* 0x000fe20003f04270 */
[----:B0-----:R0:W3:Y:S01]  /*5370*/  SHFL.DOWN PT, R2, R4, 0x8, 0x1f ;  /* 0x09001f0004027f89 */ /* 0x0010e200000e0000 */
[----:B------:R-:W-:Y:S01]  /*5380*/  BSSY.RECONVERGENT B1, `(.L_x_444) ;  /* 0x000001d000017945 */ /* 0x000fe20003800200 */
[----:B-1----:R-:W-:Y:S02]  /*5390*/  IMAD.MOV.U32 R8, RZ, RZ, R11 ;  /* 0x000000ffff087224 */ /* 0x002fe400078e000b */
[----:B------:R0:W1:Y:S01]  /*53a0*/  SHFL.DOWN PT, R3, R5, 0x8, 0x1f ;  /* 0x09001f0005037f89 */ /* 0x00006200000e0000 */
[----:B------:R-:W-:Y:S02]  /*53b0*/  IMAD.MOV.U32 R9, RZ, RZ, R12 ;  /* 0x000000ffff097224 */ /* 0x000fe400078e000c */
[----:B------:R-:W-:Y:S01]  /*53c0*/  IMAD.MOV.U32 R6, RZ, RZ, R4 ;  /* 0x000000ffff067224 */ /* 0x000fe200078e0004 */
[----:B--2---:R0:W2:Y:S01]  /*53d0*/  SHFL.DOWN PT, R14, R11, 0x8, 0x1f ;  /* 0x09001f000b0e7f89 */ /* 0x0040a200000e0000 */
[----:B------:R-:W-:-:S03]  /*53e0*/  IMAD.MOV.U32 R7, RZ, RZ, R5 ;  /* 0x000000ffff077224 */ /* 0x000fc600078e0005 */
[----:B----4-:R0:W4:Y:S01]  /*53f0*/  SHFL.DOWN PT, R13, R12, 0x8, 0x1f ;  /* 0x09001f000c0d7f89 */ /* 0x01012200000e0000 */
[----:B------:R-:W-:Y:S05]  /*5400*/  @P0 BRA `(.L_x_445) ;  /* 0x0000000000500947 */ /* 0x000fea0003800000 */
[----:B-1-3--:R-:W-:Y:S01]  /*5410*/  DSETP.GEU.AND P0, PT, |R4|, |R2|, PT ;  /* 0x400000020400722a */ /* 0x00afe20003f0e200 */
[----:B--2---:R-:W-:Y:S01]  /*5420*/  IMAD.MOV.U32 R8, RZ, RZ, R14 ;  /* 0x000000ffff087224 */ /* 0x004fe200078e000e */
        /* <DEDUP_REMOVED lines=18> */
.L_x_445:
[----:B------:R-:W-:Y:S05]  /*5550*/  BSYNC.RECONVERGENT B1 ;  /* 0x0000000000017941 */ /* 0x000fea0003800200 */
.L_x_444:
[----:B------:R-:W-:Y:S01]  /*5560*/  ISETP.GT.AND P0, PT, R10, 0xf, PT ;  /* 0x0000000f0a00780c */ /* 0x000fe20003f04270 */
[----:B0-----:R0:W0:Y:S01]  /*5570*/  SHFL.DOWN PT, R4, R6, 0x10, 0x1f ;  /* 0x0a001f0006047f89 */ /* 0x00102200000e0000 */
[----:B------:R-:W-:Y:S01]  /*5580*/  BSSY.RECONVERGENT B1, `(.L_x_446) ;  /* 0x000001d000017945 */ /* 0x000fe20003800200 */
[----:B--2---:R-:W-:Y:S02]  /*5590*/  IMAD.MOV.U32 R14, RZ, RZ, R8 ;  /* 0x000000ffff0e7224 */ /* 0x004fe400078e0008 */
[----:B------:R2:W0:Y:S01]  /*55a0*/  SHFL.DOWN PT, R5, R7, 0x10, 0x1f ;  /* 0x0a001f0007057f89 */ /* 0x00042200000e0000 */
[----:B------:R-:W-:Y:S02]  /*55b0*/  IMAD.MOV.U32 R15, RZ, RZ, R9 ;  /* 0x000000ffff0f7224 */ /* 0x000fe400078e0009 */
[----:B---3--:R-:W-:Y:S01]  /*55c0*/  IMAD.MOV.U32 R2, RZ, RZ, R6 ;  /* 0x000000ffff027224 */ /* 0x008fe200078e0006 */
[----:B------:R2:W3:Y:S01]  /*55d0*/  SHFL.DOWN PT, R11, R8, 0x10, 0x1f ;  /* 0x0a001f00080b7f89 */ /* 0x0004e200000e0000 */
[----:B-1----:R-:W-:-:S03]  /*55e0*/  IMAD.MOV.U32 R3, RZ, RZ, R7 ;  /* 0x000000ffff037224 */ /* 0x002fc600078e0007 */
[----:B------:R2:W1:Y:S01]  /*55f0*/  SHFL.DOWN PT, R12, R9, 0x10, 0x1f ;  /* 0x0a001f00090c7f89 */ /* 0x00046200000e0000 */
[----:B------:R-:W-:Y:S05]  /*5600*/  @P0 BRA `(.L_x_447) ;  /* 0x0000000000500947 */ /* 0x000fea0003800000 */
[----:B0-----:R-:W-:Y:S01]  /*5610*/  DSETP.GEU.AND P0, PT, |R6|, |R4|, PT ;  /* 0x400000040600722a */ /* 0x001fe20003f0e200 */
[----:B---3--:R-:W-:Y:S02]  /*5620*/  IMAD.MOV.U32 R14, RZ, RZ, R11 ;  /* 0x000000ffff0e7224 */ /* 0x008fe400078e000b */
[----:B-1----:R-:W-:Y:S02]  /*5630*/  IMAD.MOV.U32 R15, RZ, RZ, R12 ;  /* 0x000000ffff0f7224 */ /* 0x002fe400078e000c */
        /* <DEDUP_REMOVED lines=17> */
.L_x_447:
[----:B------:R-:W-:Y:S05]  /*5750*/  BSYNC.RECONVERGENT B1 ;  /* 0x0000000000017941 */ /* 0x000fea0003800200 */
.L_x_446:
        /* <DEDUP_REMOVED lines=11> */
.L_x_449:
[----:B------:R-:W-:Y:S05]  /*5810*/  BSYNC.RECONVERGENT B1 ;  /* 0x0000000000017941 */ /* 0x000fea0003800200 */
.L_x_448:
        /* <DEDUP_REMOVED lines=8> */
[----:B--2---:R-:W2:Y:S04]  /*58a0*/  LDS.128 R4, [R0+0x20] ;  /* 0x0000200000047984 */ /* 0x004ea80000000c00 */
[----:B-1--4-:R1:W4:Y:S04]  /*58b0*/  LDS.64 R12, [R0+0x80] ;  /* 0x00008000000c7984 */ /* 0x0123280000000a00 */
[----:B---3--:R1:W3:Y:S01]  /*58c0*/  LDS.128 R8, [R0+0x30] ;  /* 0x0000300000087984 */ /* 0x0082e20000000c00 */
[----:B0-----:R-:W-:Y:S01]  /*58d0*/  DSETP.GEU.AND P0, PT, |R2|, |R16|, PT ;  /* 0x400000100200722a */ /* 0x001fe20003f0e200 */
[----:B------:R-:W-:-:S02]  /*58e0*/  IMAD.MOV.U32 R24, RZ, RZ, R16 ;  /* 0x000000ffff187224 */ /* 0x000fc400078e0010 */
[----:B------:R-:W-:Y:S02]  /*58f0*/  IMAD.MOV.U32 R25, RZ, RZ, R17 ;  /* 0x000000ffff197224 */ /* 0x000fe400078e0011 */
[----:B--2---:R-:W-:Y:S02]  /*5900*/  IMAD.MOV.U32 R27, RZ, RZ, R4 ;  /* 0x000000ffff1b7224 */ /* 0x004fe400078e0004 */
[----:B------:R-:W-:-:S07]  /*5910*/  IMAD.MOV.U32 R29, RZ, RZ, R5 ;  /* 0x000000ffff1d7224 */ /* 0x000fce00078e0005 */
[----:B-1-34-:R-:W-:Y:S05]  /*5920*/  @!P0 BRA `(.L_x_451) ;  /* 0x0000000000388947 */ /* 0x01afea0003800000 */
        /* <DEDUP_REMOVED lines=14> */
.L_x_451:
[----:B------:R-:W-:Y:S05]  /*5a10*/  BSYNC.RECONVERGENT B1 ;  /* 0x0000000000017941 */ /* 0x000fea0003800200 */
.L_x_450:
        /* <DEDUP_REMOVED lines=23> */
.L_x_453:
[----:B------:R-:W-:Y:S05]  /*5b90*/  BSYNC.RECONVERGENT B1 ;  /* 0x0000000000017941 */ /* 0x000fea0003800200 */
.L_x_452:
        /* <DEDUP_REMOVED lines=21> */
.L_x_455:
[----:B------:R-:W-:Y:S05]  /*5cf0*/  BSYNC.RECONVERGENT B1 ;  /* 0x0000000000017941 */ /* 0x000fea0003800200 */
.L_x_454:
        /* <DEDUP_REMOVED lines=23> */
.L_x_457:
[----:B------:R-:W-:Y:S05]  /*5e70*/  BSYNC.RECONVERGENT B1 ;  /* 0x0000000000017941 */ /* 0x000fea0003800200 */
.L_x_456:
[----:B------:R-:W-:Y:S01]  /*5e80*/  DSETP.GEU.AND P0, PT, |R14|, |R22|, PT ;  /* 0x400000160e00722a */ /* 0x000fe20003f0e200 */
[----:B------:R-:W-:Y:S01]  /*5e90*/  BSSY.RECONVERGENT B1, `(.L_x_458) ;  /* 0x0000014000017945 */ /* 0x000fe20003800200 */
[----:B------:R-:W-:Y:S01]  /*5ea0*/  MOV R2, R22 ;  /* 0x0000001600027202 */ /* 0x000fe20000000f00 */
[----:B------:R-:W-:Y:S02]  /*5eb0*/  IMAD.MOV.U32 R3, RZ, RZ, R23 ;  /* 0x000000ffff037224 */ /* 0x000fe400078e0017 */
[----:B-1----:R-:W-:Y:S02]  /*5ec0*/  IMAD.MOV.U32 R19, RZ, RZ, R8 ;  /* 0x000000ffff137224 */ /* 0x002fe400078e0008 */
        /* <DEDUP_REMOVED lines=16> */
.L_x_459:
[----:B------:R-:W-:Y:S05]  /*5fd0*/  BSYNC.RECONVERGENT B1 ;  /* 0x0000000000017941 */ /* 0x000fea0003800200 */
.L_x_458:
        /* <DEDUP_REMOVED lines=21> */
.L_x_461:
[----:B------:R-:W-:Y:S05]  /*6130*/  BSYNC.RECONVERGENT B1 ;  /* 0x0000000000017941 */ /* 0x000fea0003800200 */
.L_x_460:
        /* <DEDUP_REMOVED lines=20> */
.L_x_383:
[----:B------:R-:W-:Y:S05]  /*6280*/  BSYNC.RECONVERGENT B0 ;  /* 0x0000000000007941 */ /* 0x000fea0003800200 */
.L_x_350:
[----:B------:R-:W-:Y:S05]  /*6290*/  @P1 EXIT ;  /* 0x000000000000194d */ /* 0x000fea0003800000 */
[----:B01----:R-:W0:Y:S02]  /*62a0*/  LDC.64 R4, c[0x0][0x388] ;  /* 0x0000e200ff047b82 */ /* 0x003e240000000a00 */
[----:B0-----:R-:W-:Y:S04]  /*62b0*/  STG.E.64 desc[UR6][R4.64], R2 ;  /* 0x0000000204007986 */ /* 0x001fe8000c101b06 */
[----:B------:R-:W-:Y:S01]  /*62c0*/  STG.E.64 desc[UR6][R4.64+0x8], R14 ;  /* 0x0000080e04007986 */ /* 0x000fe2000c101b06 */
[----:B------:R-:W-:Y:S05]  /*62d0*/  EXIT ;  /* 0x000000000000794d */ /* 0x000fea0003800000 */
.L_x_462:
        /* <DEDUP_REMOVED lines=10> */
.L_x_776:


//--------------------- .text._ZN6thrust24THRUST_300001_SM_1000_NS8cuda_cub4core6detail13_kernel_agentINS1_8__reduce10DrainAgentIiEEJN3cub18CUB_300001_SM_10009GridQueueIjEEiEEEvDpT0_ --------------------------
	.section	.text._ZN6thrust24THRUST_300001_SM_1000_NS8cuda_cub4core6detail13_kernel_agentINS1_8__reduce10DrainAgentIiEEJN3cub18CUB_300001_SM_10009GridQueueIjEEiEEEvDpT0_,"ax",@progbits
	.align	128
        .global         _ZN6thrust24THRUST_300001_SM_1000_NS8cuda_cub4core6detail13_kernel_agentINS1_8__reduce10DrainAgentIiEEJN3cub18CUB_300001_SM_10009GridQueueIjEEiEEEvDpT0_
        .type           _ZN6thrust24THRUST_300001_SM_1000_NS8cuda_cub4core6detail13_kernel_agentINS1_8__reduce10DrainAgentIiEEJN3cub18CUB_300001_SM_10009GridQueueIjEEiEEEvDpT0_,@function
        .size           _ZN6thrust24THRUST_300001_SM_1000_NS8cuda_cub4core6detail13_kernel_agentINS1_8__reduce10DrainAgentIiEEJN3cub18CUB_300001_SM_10009GridQueueIjEEiEEEvDpT0_,(.L_x_777 - _ZN6thrust24THRUST_300001_SM_1000_NS8cuda_cub4core6detail13_kernel_agentINS1_8__reduce10DrainAgentIiEEJN3cub18CUB_300001_SM_10009GridQueueIjEEiEEEvDpT0_)
        .other          _ZN6thrust24THRUST_300001_SM_1000_NS8cuda_cub4core6detail13_kernel_agentINS1_8__reduce10DrainAgentIiEEJN3cub18CUB_300001_SM_10009GridQueueIjEEiEEEvDpT0_,@"STO_CUDA_ENTRY STV_DEFAULT"
_ZN6thrust24THRUST_300001_SM_1000_NS8cuda_cub4core6detail13_kernel_agentINS1_8__reduce10DrainAgentIiEEJN3cub18CUB_300001_SM_10009GridQueueIjEEiEEEvDpT0_:
.text._ZN6thrust24THRUST_300001_SM_1000_NS8cuda_cub4core6detail13_kernel_agentINS1_8__reduce10DrainAgentIiEEJN3cub18CUB_300001_SM_10009GridQueueIjEEiEEEvDpT0_:
[----:B------:R-:W-:Y:S08]  /*0000*/  LDC R1, c[0x0][0x37c] ;  /* 0x0000df00ff017b82 */ /* 0x000ff00000000800 */
[----:B------:R-:W0:Y:S01]  /*0010*/  LDC.64 R2, c[0x0][0x380] ;  /* 0x0000e000ff027b82 */ /* 0x000e220000000a00 */
[----:B------:R-:W0:Y:S07]  /*0020*/  LDCU.64 UR4, c[0x0][0x358] ;  /* 0x00006b00ff0477ac */ /* 0x000e2e0008000a00 */
[----:B------:R-:W1:Y:S01]  /*0030*/  LDC R5, c[0x0][0x388] ;  /* 0x0000e200ff057b82 */ /* 0x000e620000000800 */
[----:B0-----:R-:W-:Y:S04]  /*0040*/  STG.E desc[UR4][R2.64+0x4], RZ ;  /* 0x000004ff02007986 */ /* 0x001fe8000c101904 */
[----:B-1----:R-:W-:Y:S01]  /*0050*/  STG.E desc[UR4][R2.64], R5 ;  /* 0x0000000502007986 */ /* 0x002fe2000c101904 */
[----:B------:R-:W-:Y:S05]  /*0060*/  EXIT ;  /* 0x000000000000794d */ /* 0x000fea0003800000 */
.L_x_463:
        /* <DEDUP_REMOVED lines=9> */
.L_x_777:


//--------------------- .text._ZN6thrust24THRUST_300001_SM_1000_NS8cuda_cub4core6detail13_kernel_agentINS1_8__reduce11ReduceAgentINS0_12zip_iteratorIN4cuda3std3__45tupleIJNS0_10device_ptrIdEENS0_17counting_iteratorIlNS0_11use_defaultESF_SF_EEEEEEEPNSB_IJdlEEESJ_iNS1_9__extrema9arg_max_fIdl19doubleAbsComparatorEEEEJSI_SK_iN3cub18CUB_300001_SM_100013GridEvenShareIiEENSR_9GridQueueIjEESO_EEEvDpT0_ --------------------------
	.section	.text._ZN6thrust24THRUST_300001_SM_1000_NS8cuda_cub4core6detail13_kernel_agentINS1_8__reduce11ReduceAgentINS0_12zip_iteratorIN4cuda3std3__45tupleIJNS0_10device_ptrIdEENS0_17counting_iteratorIlNS0_11use_defaultESF_SF_EEEEEEEPNSB_IJdlEEESJ_iNS1_9__extrema9arg_max_fIdl19doubleAbsComparatorEEEEJSI_SK_iN3cub18CUB_300001_SM_100013GridEvenShareIiEENSR_9GridQueueIjEESO_EEEvDpT0_,"ax",@progbits
	.align	128
        .global         _ZN6thrust24THRUST_300001_SM_1000_NS8cuda_cub4core6detail13_kernel_agentINS1_8__reduce11ReduceAgentINS0_12zip_iteratorIN4cuda3std3__45tupleIJNS0_10device_ptrIdEENS0_17counting_iteratorIlNS0_11use_defaultESF_SF_EEEEEEEPNSB_IJdlEEESJ_iNS1_9__extrema9arg_max_fIdl19doubleAbsComparatorEEEEJSI_SK_iN3cub18CUB_300001_SM_100013GridEvenShareIiEENSR_9GridQueueIjEESO_EEEvDpT0_
        .type           _ZN6thrust24THRUST_300001_SM_1000_NS8cuda_cub4core6detail13_kernel_agentINS1_8__reduce11ReduceAgentINS0_12zip_iteratorIN4cuda3std3__45tupleIJNS0_10device_ptrIdEENS0_17counting_iteratorIlNS0_11use_defaultESF_SF_EEEEEEEPNSB_IJdlEEESJ_iNS1_9__extrema9arg_max_fIdl19doubleAbsComparatorEEEEJSI_SK_iN3cub18CUB_300001_SM_100013GridEvenShareIiEENSR_9GridQueueIjEESO_EEEvDpT0_,@function
        .size           _ZN6thrust24THRUST_300001_SM_1000_NS8cuda_cub4core6detail13_kernel_agentINS1_8__reduce11ReduceAgentINS0_12zip_iteratorIN4cuda3std3__45tupleIJNS0_10device_ptrIdEENS0_17counting_iteratorIlNS0_11use_defaultESF_SF_EEEEEEEPNSB_IJdlEEESJ_iNS1_9__extrema9arg_max_fIdl19doubleAbsComparatorEEEEJSI_SK_iN3cub18CUB_300001_SM_100013GridEvenShareIiEENSR_9GridQueueIjEESO_EEEvDpT0_,(.L_x_778 - _ZN6thrust24THRUST_300001_SM_1000_NS8cuda_cub4core6detail13_kernel_agentINS1_8__reduce11ReduceAgentINS0_12zip_iteratorIN4cuda3std3__45tupleIJNS0_10device_ptrIdEENS0_17counting_iteratorIlNS0_11use_defaultESF_SF_EEEEEEEPNSB_IJdlEEESJ_iNS1_9__extrema9arg_max_fIdl19doubleAbsComparatorEEEEJSI_SK_iN3cub18CUB_300001_SM_100013GridEvenShareIiEENSR_9GridQueueIjEESO_EEEvDpT0_)
        .other          _ZN6thrust24THRUST_300001_SM_1000_NS8cuda_cub4core6detail13_kernel_agentINS1_8__reduce11ReduceAgentINS0_12zip_iteratorIN4cuda3std3__45tupleIJNS0_10device_ptrIdEENS0_17counting_iteratorIlNS0_11use_defaultESF_SF_EEEEEEEPNSB_IJdlEEESJ_iNS1_9__extrema9arg_max_fIdl19doubleAbsComparatorEEEEJSI_SK_iN3cub18CUB_300001_SM_100013GridEvenShareIiEENSR_9GridQueueIjEESO_EEEvDpT0_,@"STO_CUDA_ENTRY STV_DEFAULT"
_ZN6thrust24THRUST_300001_SM_1000_NS8cuda_cub4core6detail13_kernel_agentINS1_8__reduce11ReduceAgentINS0_12zip_iteratorIN4cuda3std3__45tupleIJNS0_10device_ptrIdEENS0_17counting_iteratorIlNS0_11use_defaultESF_SF_EEEEEEEPNSB_IJdlEEESJ_iNS1_9__extrema9arg_max_fIdl19doubleAbsComparatorEEEEJSI_SK_iN3cub18CUB_300001_SM_100013GridEvenShareIiEENSR_9GridQueueIjEESO_EEEvDpT0_:
.text._ZN6thrust24THRUST_300001_SM_1000_NS8cuda_cub4core6detail13_kernel_agentINS1_8__reduce11ReduceAgentINS0_12zip_iteratorIN4cuda3std3__45tupleIJNS0_10device_ptrIdEENS0_17counting_iteratorIlNS0_11use_defaultESF_SF_EEEEEEEPNSB_IJdlEEESJ_iNS1_9__extrema9arg_max_fIdl19doubleAbsComparatorEEEEJSI_SK_iN3cub18CUB_300001_SM_100013GridEvenShareIiEENSR_9GridQueueIjEESO_EEEvDpT0_:
[----:B------:R-:W-:Y:S01]  /*0000*/  LDC R1, c[0x0][0x37c] ;  /* 0x0000df00ff017b82 */ /* 0x000fe20000000800 */
[----:B------:R-:W0:Y:S01]  /*0010*/  S2R R0, SR_CTAID.X ;  /* 0x0000000000007919 */ /* 0x000e220000002500 */
[----:B------:R-:W1:Y:S01]  /*0020*/  LDCU UR4, c[0x0][0x398] ;  /* 0x00007300ff0477ac */ /* 0x000e620008000800 */
[----:B------:R-:W-:Y:S01]  /*0030*/  BSSY.RECONVERGENT B0, `(.L_x_464) ;  /* 0x000066d000007945 */ /* 0x000fe20003800200 */
[----:B------:R-:W2:Y:S01]  /*0040*/  LDCU UR6, c[0x0][0x370] ;  /* 0x00006e00ff0677ac */ /* 0x000ea20008000800 */
[----:B------:R-:W3:Y:S01]  /*0050*/  LDCU.64 UR10, c[0x0][0x358] ;  /* 0x00006b00ff0a77ac */ /* 0x000ee20008000a00 */
[----:B-1----:R-:W-:Y:S01]  /*0060*/  IMAD.U32 R7, RZ, RZ, UR4 ;  /* 0x00000004ff077e24 */ /* 0x002fe2000f8e00ff */
[----:B--2---:R-:W-:Y:S01]  /*0070*/  UIMAD UR6, UR6, 0x500, URZ ;  /* 0x00000500060678a4 */ /* 0x004fe2000f8e02ff */
[----:B0-----:R-:W-:-:S04]  /*0080*/  IMAD R10, R0, 0x500, RZ ;  /* 0x00000500000a7824 */ /* 0x001fc800078e02ff */
[----:B------:R-:W-:-:S05]  /*0090*/  VIADD R2, R10, 0x500 ;  /* 0x000005000a027836 */ /* 0x000fca0000000000 */
[----:B------:R-:W-:-:S13]  /*00a0*/  ISETP.GT.AND P0, PT, R2, R7, PT ;  /* 0x000000070200720c */ /* 0x000fda0003f04270 */
[----:B---3--:R-:W-:Y:S05]  /*00b0*/  @!P0 BRA `(.L_x_465) ;  /* 0x0000003800d08947 */ /* 0x008fea0003800000 */
[----:B------:R-:W0:Y:S01]  /*00c0*/  S2R R5, SR_TID.X ;  /* 0x0000000000057919 */ /* 0x000e220000002100 */
[----:B------:R-:W-:Y:S01]  /*00d0*/  IMAD.IADD R4, R7, 0x1, -R10 ;  /* 0x0000000107047824 */ /* 0x000fe200078e0a0a */
[----:B------:R-:W1:Y:S01]  /*00e0*/  LDCU.64 UR6, c[0x0][0x388] ;  /* 0x00007100ff0677ac */ /* 0x000e620008000a00 */
[----:B------:R-:W-:Y:S01]  /*00f0*/  BSSY.RECONVERGENT B1, `(.L_x_466) ;  /* 0x0000010000017945 */ /* 0x000fe20003800200 */
[----:B------:R-:W-:Y:S01]  /*0100*/  IMAD.MOV.U32 R8, RZ, RZ, RZ ;  /* 0x000000ffff087224 */ /* 0x000fe200078e00ff */
[----:B------:R-:W-:Y:S01]  /*0110*/  CS2R R2, SRZ ;  /* 0x0000000000027805 */ /* 0x000fe2000001ff00 */
[----:B------:R-:W2:Y:S01]  /*0120*/  LDCU.64 UR8, c[0x0][0x388] ;  /* 0x00007100ff0877ac */ /* 0x000ea20008000a00 */
[----:B------:R-:W-:Y:S01]  /*0130*/  IMAD.MOV.U32 R6, RZ, RZ, RZ ;  /* 0x000000ffff067224 */ /* 0x000fe200078e00ff */
[----:B0-----:R-:W-:Y:S01]  /*0140*/  ISETP.GE.AND P0, PT, R5, R4, PT ;  /* 0x000000040500720c */ /* 0x001fe20003f06270 */
[----:B------:R-:W-:-:S12]  /*0150*/  IMAD.MOV.U32 R9, RZ, RZ, R5 ;  /* 0x000000ffff097224 */ /* 0x000fd800078e0005 */
[----:B-12---:R-:W-:Y:S05]  /*0160*/  @P0 BRA `(.L_x_467) ;  /* 0x0000000000200947 */ /* 0x006fea0003800000 */
[----:B------:R-:W0:Y:S01]  /*0170*/  LDC.64 R2, c[0x0][0x380] ;  /* 0x0000e000ff027b82 */ /* 0x000e220000000a00 */
[----:B------:R-:W-:Y:S01]  /*0180*/  IMAD.IADD R11, R10, 0x1, R5 ;  /* 0x000000010a0b7824 */ /* 0x000fe200078e0205 */
[----:B------:R-:W1:Y:S03]  /*0190*/  LDCU.64 UR4, c[0x0][0x388] ;  /* 0x00007100ff0477ac */ /* 0x000e660008000a00 */
[----:B0-----:R-:W-:-:S06]  /*01a0*/  IMAD.WIDE R2, R11, 0x8, R2 ;  /* 0x000000080b027825 */ /* 0x001fcc00078e0202 */
[----:B------:R-:W5:Y:S01]  /*01b0*/  LDG.E.64 R2, desc[UR10][R2.64] ;  /* 0x0000000a02027981 */ /* 0x000f62000c1e1b00 */
[----:B-1----:R-:W-:Y:S01]  /*01c0*/  IADD3 R8, P0, PT, R11, UR4, RZ ;  /* 0x000000040b087c10 */ /* 0x002fe2000ff1e0ff */
[----:B------:R-:W-:-:S03]  /*01d0*/  VIADD R9, R5, 0x100 ;  /* 0x0000010005097836 */ /* 0x000fc60000000000 */
[----:B------:R-:W-:-:S09]  /*01e0*/  LEA.HI.X.SX32 R6, R11, UR5, 0x1, P0 ;  /* 0x000000050b067c11 */ /* 0x000fd200080f0eff */
.L_x_467:
[----:B------:R-:W-:Y:S05]  /*01f0*/  BSYNC.RECONVERGENT B1 ;  /* 0x0000000000017941 */ /* 0x000fea0003800200 */
.L_x_466:
        /* <DEDUP_REMOVED lines=9> */
[----:B------:R-:W0:Y:S01]  /*0290*/  LDC.64 R12, c[0x0][0x380] ;  /* 0x0000e000ff0c7b82 */ /* 0x000e220000000a00 */
[----:B------:R-:W-:Y:S01]  /*02a0*/  LEA.HI R7, R18, 0x1, RZ, 0x18 ;  /* 0x0000000112077811 */ /* 0x000fe200078fc0ff */
[----:B------:R-:W-:-:S03]  /*02b0*/  IMAD.IADD R11, R10, 0x1, R9 ;  /* 0x000000010a0b7824 */ /* 0x000fc600078e0209 */
[----:B------:R-:W-:-:S05]  /*02c0*/  LOP3.LUT R7, R7, 0x3, RZ, 0xc0, !PT ;  /* 0x0000000307077812 */ /* 0x000fca00078ec0ff */
[----:B------:R-:W-:-:S07]  /*02d0*/  IMAD.MOV R7, RZ, RZ, -R7 ;  /* 0x000000ffff077224 */ /* 0x000fce00078e0a07 */
.L_x_474:
[----:B0-----:R-:W-:-:S06]  /*02e0*/  IMAD.WIDE R14, R11, 0x8, R12 ;  /* 0x000000080b0e7825 */ /* 0x001fcc00078e020c */
[----:B------:R-:W2:Y:S01]  /*02f0*/  LDG.E.64 R14, desc[UR10][R14.64] ;  /* 0x0000000a0e0e7981 */ /* 0x000ea2000c1e1b00 */
[----:B------:R-:W-:Y:S01]  /*0300*/  IADD3 R22, P1, PT, R11, UR6, RZ ;  /* 0x000000060b167c10 */ /* 0x000fe2000ff3e0ff */
[----:B------:R-:W-:Y:S01]  /*0310*/  VIADD R7, R7, 0x1 ;  /* 0x0000000107077836 */ /* 0x000fe20000000000 */
[----:B------:R-:W-:Y:S01]  /*0320*/  BSSY.RECONVERGENT B3, `(.L_x_472) ;  /* 0x000001b000037945 */ /* 0x000fe20003800200 */
[----:B------:R-:W-:Y:S01]  /*0330*/  IMAD.MOV.U32 R19, RZ, RZ, R8 ;  /* 0x000000ffff137224 */ /* 0x000fe200078e0008 */
[----:B------:R-:W-:Y:S01]  /*0340*/  LEA.HI.X.SX32 R21, R11, UR7, 0x1, P1 ;  /* 0x000000070b157c11 */ /* 0x000fe200088f0eff */
[----:B------:R-:W-:Y:S01]  /*0350*/  IMAD.MOV.U32 R20, RZ, RZ, R6 ;  /* 0x000000ffff147224 */ /* 0x000fe200078e0006 */
[----:B------:R-:W-:Y:S01]  /*0360*/  ISETP.NE.AND P2, PT, R7, RZ, PT ;  /* 0x000000ff0700720c */ /* 0x000fe20003f45270 */
[----:B-----5:R-:W-:Y:S02]  /*0370*/  IMAD.MOV.U32 R16, RZ, RZ, R2 ;  /* 0x000000ffff107224 */ /* 0x020fe400078e0002 */
[----:B------:R-:W-:-:S02]  /*0380*/  IMAD.MOV.U32 R17, RZ, RZ, R3 ;  /* 0x000000ffff117224 */ /* 0x000fc400078e0003 */
[----:B------:R-:W-:Y:S02]  /*0390*/  IMAD.MOV.U32 R8, RZ, RZ, R22 ;  /* 0x000000ffff087224 */ /* 0x000fe400078e0016 */
        /* <DEDUP_REMOVED lines=19> */
.L_x_473:
[----:B------:R-:W-:Y:S05]  /*04d0*/  BSYNC.RECONVERGENT B3 ;  /* 0x0000000000037941 */ /* 0x000fea0003800200 */
.L_x_472:
[----:B------:R-:W-:Y:S02]  /*04e0*/  VIADD R9, R9, 0x100 ;  /* 0x0000010009097836 */ /* 0x000fe40000000000 */
[----:B------:R-:W-:Y:S01]  /*04f0*/  VIADD R11, R11, 0x100 ;  /* 0x000001000b0b7836 */ /* 0x000fe20000000000 */
[----:B------:R-:W-:Y:S06]  /*0500*/  @P2 BRA `(.L_x_474) ;  /* 0xfffffffc00742947 */ /* 0x000fec000383ffff */
.L_x_471:
[----:B------:R-:W-:Y:S05]  /*0510*/  BSYNC.RECONVERGENT B2 ;  /* 0x0000000000027941 */ /* 0x000fea0003800200 */
.L_x_470:
[----:B------:R-:W-:-:S13]  /*0520*/  ISETP.GE.U32.AND P0, PT, R18, 0x300, PT ;  /* 0x000003001200780c */ /* 0x000fda0003f06070 */
[----:B------:R-:W-:Y:S05]  /*0530*/  @!P0 BRA `(.L_x_469) ;  /* 0x0000000400cc8947 */ /* 0x000fea0003800000 */
[----:B------:R-:W0:Y:S01]  /*0540*/  LDC.64 R12, c[0x0][0x380] ;  /* 0x0000e000ff0c7b82 */ /* 0x000e220000000a00 */
[----:B------:R-:W-:-:S04]  /*0550*/  IMAD.IADD R7, R10, 0x1, R9 ;  /* 0x000000010a077824 */ /* 0x000fc800078e0209 */
[C---:B------:R-:W-:Y:S02]  /*0560*/  VIADD R27, R7.reuse, 0x100 ;  /* 0x00000100071b7836 */ /* 0x040fe40000000000 */
[C---:B------:R-:W-:Y:S02]  /*0570*/  VIADD R26, R7.reuse, 0x200 ;  /* 0x00000200071a7836 */ /* 0x040fe40000000000 */
[----:B------:R-:W-:Y:S01]  /*0580*/  VIADD R25, R7, 0x300 ;  /* 0x0000030007197836 */ /* 0x000fe20000000000 */
[----:B0-----:R-:W-:-:S05]  /*0590*/  IADD3 R10, P0, PT, R12, 0x1000, RZ ;  /* 0x000010000c0a7810 */ /* 0x001fca0007f1e0ff */
[----:B------:R-:W-:-:S08]  /*05a0*/  IMAD.X R11, RZ, RZ, R13, P0 ;  /* 0x000000ffff0b7224 */ /* 0x000fd000000e060d */
.L_x_483:
[----:B------:R-:W-:-:S05]  /*05b0*/  IMAD.WIDE R22, R7, 0x8, R10 ;  /* 0x0000000807167825 */ /* 0x000fca00078e020a */
[----:B------:R-:W2:Y:S04]  /*05c0*/  LDG.E.64 R20, desc[UR10][R22.64+-0x1000] ;  /* 0xfff0000a16147981 */ /* 0x000ea8000c1e1b00 */
[----:B-----5:R0:W5:Y:S04]  /*05d0*/  LDG.E.64 R16, desc[UR10][R22.64+-0x800] ;  /* 0xfff8000a16107981 */ /* 0x020168000c1e1b00 */
[----:B------:R0:W5:Y:S04]  /*05e0*/  LDG.E.64 R14, desc[UR10][R22.64] ;  /* 0x0000000a160e7981 */ /* 0x000168000c1e1b00 */
[----:B------:R0:W5:Y:S01]  /*05f0*/  LDG.E.64 R12, desc[UR10][R22.64+0x800] ;  /* 0x0008000a160c7981 */ /* 0x000162000c1e1b00 */
[C---:B------:R-:W-:Y:S01]  /*0600*/  IADD3 R29, P1, PT, R7.reuse, UR8, RZ ;  /* 0x00000008071d7c10 */ /* 0x040fe2000ff3e0ff */
[----:B------:R-:W-:Y:S03]  /*0610*/  BSSY.RECONVERGENT B2, `(.L_x_475) ;  /* 0x0000016000027945 */ /* 0x000fe60003800200 */
[----:B------:R-:W-:Y:S01]  /*0620*/  LEA.HI.X.SX32 R31, R7, UR9, 0x1, P1 ;  /* 0x00000009071f7c11 */ /* 0x000fe200088f0eff */
[----:B------:R-:W-:-:S03]  /*0630*/  IMAD.MOV.U32 R24, RZ, RZ, R29 ;  /* 0x000000ffff187224 */ /* 0x000fc600078e001d */
[----:B------:R-:W-:Y:S01]  /*0640*/  MOV R28, R31 ;  /* 0x0000001f001c7202 */ /* 0x000fe20000000f00 */
        /* <DEDUP_REMOVED lines=18> */
.L_x_476:
[----:B------:R-:W-:Y:S05]  /*0770*/  BSYNC.RECONVERGENT B2 ;  /* 0x0000000000027941 */ /* 0x000fea0003800200 */
.L_x_475:
[----:B-----5:R-:W-:Y:S01]  /*0780*/  DSETP.GEU.AND P0, PT, |R18|, |R16|, PT ;  /* 0x400000101200722a */ /* 0x020fe20003f0e200 */
[C---:B------:R-:W-:Y:S01]  /*0790*/  IADD3 R21, P1, PT, R27.reuse, UR8, RZ ;  /* 0x000000081b157c10 */ /* 0x040fe2000ff3e0ff */
[----:B------:R-:W-:Y:S01]  /*07a0*/  BSSY.RECONVERGENT B2, `(.L_x_477) ;  /* 0x0000015000027945 */ /* 0x000fe20003800200 */
[----:B------:R-:W-:Y:S02]  /*07b0*/  IMAD.MOV.U32 R2, RZ, RZ, R16 ;  /* 0x000000ffff027224 */ /* 0x000fe400078e0010 */
[----:B------:R-:W-:Y:S01]  /*07c0*/  LEA.HI.X.SX32 R23, R27, UR9, 0x1, P1 ;  /* 0x000000091b177c11 */ /* 0x000fe200088f0eff */
[----:B------:R-:W-:Y:S02]  /*07d0*/  IMAD.MOV.U32 R6, RZ, RZ, R21 ;  /* 0x000000ffff067224 */ /* 0x000fe400078e0015 */
[----:B------:R-:W-:Y:S02]  /*07e0*/  IMAD.MOV.U32 R3, RZ, RZ, R17 ;  /* 0x000000ffff037224 */ /* 0x000fe400078e0011 */
[----:B------:R-:W-:-:S04]  /*07f0*/  IMAD.MOV.U32 R8, RZ, RZ, R23 ;  /* 0x000000ffff087224 */ /* 0x000fc800078e0017 */
        /* <DEDUP_REMOVED lines=15> */
.L_x_478:
[----:B------:R-:W-:Y:S05]  /*08f0*/  BSYNC.RECONVERGENT B2 ;  /* 0x0000000000027941 */ /* 0x000fea0003800200 */
.L_x_477:
[----:B------:R-:W-:Y:S01]  /*0900*/  DSETP.GEU.AND P0, PT, |R2|, |R14|, PT ;  /* 0x4000000e0200722a */ /* 0x000fe20003f0e200 */
[C---:B------:R-:W-:Y:S01]  /*0910*/  IADD3 R21, P1, PT, R26.reuse, UR8, RZ ;  /* 0x000000081a157c10 */ /* 0x040fe2000ff3e0ff */
[----:B------:R-:W-:Y:S01]  /*0920*/  BSSY.RECONVERGENT B2, `(.L_x_479) ;  /* 0x0000016000027945 */ /* 0x000fe20003800200 */
[----:B------:R-:W-:Y:S01]  /*0930*/  IADD3 R29, P2, PT, R25, UR8, RZ ;  /* 0x00000008191d7c10 */ /* 0x000fe2000ff5e0ff */
[----:B------:R-:W-:Y:S01]  /*0940*/  IMAD.MOV.U32 R16, RZ, RZ, R14 ;  /* 0x000000ffff107224 */ /* 0x000fe200078e000e */
        /* <DEDUP_REMOVED lines=19> */
.L_x_480:
[----:B------:R-:W-:Y:S05]  /*0a80*/  BSYNC.RECONVERGENT B2 ;  /* 0x0000000000027941 */ /* 0x000fea0003800200 */
.L_x_479:
[----:B------:R-:W-:Y:S01]  /*0a90*/  DSETP.GEU.AND P0, PT, |R16|, |R12|, PT ;  /* 0x4000000c1000722a */ /* 0x000fe20003f0e200 */
[----:B------:R-:W-:Y:S01]  /*0aa0*/  LEA.HI.X.SX32 R14, R25, UR9, 0x1, P2 ;  /* 0x00000009190e7c11 */ /* 0x000fe200090f0eff */
[----:B------:R-:W-:Y:S01]  /*0ab0*/  BSSY.RECONVERGENT B2, `(.L_x_481) ;  /* 0x0000014000027945 */ /* 0x000fe20003800200 */
[----:B------:R-:W-:Y:S02]  /*0ac0*/  IMAD.MOV.U32 R8, RZ, RZ, R29 ;  /* 0x000000ffff087224 */ /* 0x000fe400078e001d */
[----:B------:R-:W-:Y:S02]  /*0ad0*/  IMAD.MOV.U32 R2, RZ, RZ, R12 ;  /* 0x000000ffff027224 */ /* 0x000fe400078e000c */
[----:B------:R-:W-:Y:S02]  /*0ae0*/  IMAD.MOV.U32 R6, RZ, RZ, R14 ;  /* 0x000000ffff067224 */ /* 0x000fe400078e000e */
[----:B------:R-:W-:-:S05]  /*0af0*/  IMAD.MOV.U32 R3, RZ, RZ, R13 ;  /* 0x000000ffff037224 */ /* 0x000fca00078e000d */
        /* <DEDUP_REMOVED lines=15> */
.L_x_482:
[----:B------:R-:W-:Y:S05]  /*0bf0*/  BSYNC.RECONVERGENT B2 ;  /* 0x0000000000027941 */ /* 0x000fea0003800200 */
.L_x_481:
[----:B------:R-:W-:Y:S02]  /*0c00*/  VIADD R9, R9, 0x400 ;  /* 0x0000040009097836 */ /* 0x000fe40000000000 */
[----:B------:R-:W-:Y:S02]  /*0c10*/  VIADD R27, R27, 0x400 ;  /* 0x000004001b1b7836 */ /* 0x000fe40000000000 */
[----:B------:R-:W-:Y:S01]  /*0c20*/  VIADD R26, R26, 0x400 ;  /* 0x000004001a1a7836 */ /* 0x000fe20000000000 */
[----:B------:R-:W-:Y:S01]  /*0c30*/  ISETP.GE.AND P0, PT, R9, R4, PT ;  /* 0x000000040900720c */ /* 0x000fe20003f06270 */
[----:B------:R-:W-:Y:S02]  /*0c40*/  VIADD R25, R25, 0x400 ;  /* 0x0000040019197836 */ /* 0x000fe40000000000 */
[----:B------:R-:W-:-:S10]  /*0c50*/  VIADD R7, R7, 0x400 ;  /* 0x0000040007077836 */ /* 0x000fd40000000000 */
[----:B------:R-:W-:Y:S05]  /*0c60*/  @!P0 BRA `(.L_x_483) ;  /* 0xfffffff800508947 */ /* 0x000fea000383ffff */
.L_x_469:
[----:B------:R-:W-:Y:S05]  /*0c70*/  BSYNC.RECONVERGENT B1 ;  /* 0x0000000000017941 */ /* 0x000fea0003800200 */
.L_x_468:
        /* <DEDUP_REMOVED lines=34> */
.L_x_486:
[----:B------:R-:W-:Y:S05]  /*0ea0*/  BSYNC.RECONVERGENT B1 ;  /* 0x0000000000017941 */ /* 0x000fea0003800200 */
.L_x_485:
        /* <DEDUP_REMOVED lines=31> */
.L_x_488:
[----:B------:R-:W-:Y:S05]  /*10a0*/  BSYNC.RECONVERGENT B1 ;  /* 0x0000000000017941 */ /* 0x000fea0003800200 */
.L_x_487:
[----:B------:R-:W-:Y:S01]  /*10b0*/  ISETP.GT.AND P0, PT, R15, 0x1b, PT ;  /* 0x0000001b0f00780c */ /* 0x000fe20003f04270 */
[----:B---3--:R3:W3:Y:S01]  /*10c0*/  SHFL.DOWN PT, R8, R2, 0x4, 0x1f ;  /* 0x08801f0002087f89 */ /* 0x0086e200000e0000 */
[----:B------:R-:W-:Y:S01]  /*10d0*/  BSSY.RECONVERGENT B1, `(.L_x_489) ;  /* 0x000001d000017945 */ /* 0x000fe20003800200 */
[----:B0-----:R-:W-:Y:S01]  /*10e0*/  MOV R11, R4 ;  /* 0x00000004000b7202 */ /* 0x001fe20000000f00 */
[----:B------:R-:W-:Y:S01]  /*10f0*/  IMAD.MOV.U32 R12, RZ, RZ, R13 ;  /* 0x000000ffff0c7224 */ /* 0x000fe200078e000d */
[----:B------:R0:W0:Y:S01]  /*1100*/  SHFL.DOWN PT, R9, R3, 0x4, 0x1f ;  /* 0x08801f0003097f89 */ /* 0x00002200000e0000 */
[----:B-1----:R-:W-:Y:S02]  /*1110*/  IMAD.MOV.U32 R6, RZ, RZ, R2 ;  /* 0x000000ffff067224 */ /* 0x002fe400078e0002 */
[----:B--2---:R-:W-:Y:S01]  /*1120*/  IMAD.MOV.U32 R7, RZ, RZ, R3 ;  /* 0x000000ffff077224 */ /* 0x004fe200078e0003 */
[----:B----4-:R1:W2:Y:S04]  /*1130*/  SHFL.DOWN PT, R17, R4, 0x4, 0x1f ;  /* 0x08801f0004117f89 */ /* 0x0102a800000e0000 */
[----:B------:R1:W4:Y:S01]  /*1140*/  SHFL.DOWN PT, R10, R13, 0x4, 0x1f ;  /* 0x08801f000d0a7f89 */ /* 0x00032200000e0000 */
        /* <DEDUP_REMOVED lines=21> */
.L_x_490:
[----:B------:R-:W-:Y:S05]  /*12a0*/  BSYNC.RECONVERGENT B1 ;  /* 0x0000000000017941 */ /* 0x000fea0003800200 */
.L_x_489:
[----:B------:R-:W-:Y:S01]  /*12b0*/  ISETP.GT.AND P0, PT, R15, 0x17, PT ;  /* 0x000000170f00780c */ /* 0x000fe20003f04270 */
[----:B---3--:R3:W2:Y:S01]  /*12c0*/  SHFL.DOWN PT, R8, R6, 0x8, 0x1f ;  /* 0x09001f0006087f89 */ /* 0x0086a200000e0000 */
[----:B------:R-:W-:Y:S01]  /*12d0*/  BSSY.RECONVERGENT B1, `(.L_x_491) ;  /* 0x000001d000017945 */ /* 0x000fe20003800200 */
[----:B-1----:R-:W-:Y:S02]  /*12e0*/  IMAD.MOV.U32 R4, RZ, RZ, R11 ;  /* 0x000000ffff047224 */ /* 0x002fe400078e000b */
[----:B0-----:R3:W0:Y:S01]  /*12f0*/  SHFL.DOWN PT, R9, R7, 0x8, 0x1f ;  /* 0x09001f0007097f89 */ /* 0x00162200000e0000 */
[----:B----4-:R-:W-:Y:S02]  /*1300*/  IMAD.MOV.U32 R10, RZ, RZ, R12 ;  /* 0x000000ffff0a7224 */ /* 0x010fe400078e000c */
[----:B------:R-:W-:Y:S01]  /*1310*/  IMAD.MOV.U32 R2, RZ, RZ, R6 ;  /* 0x000000ffff027224 */ /* 0x000fe200078e0006 */
[----:B------:R3:W1:Y:S01]  /*1320*/  SHFL.DOWN PT, R14, R11, 0x8, 0x1f ;  /* 0x09001f000b0e7f89 */ /* 0x00066200000e0000 */
[----:B------:R-:W-:-:S03]  /*1330*/  IMAD.MOV.U32 R3, RZ, RZ, R7 ;  /* 0x000000ffff037224 */ /* 0x000fc600078e0007 */
[----:B------:R3:W4:Y:S01]  /*1340*/  SHFL.DOWN PT, R13, R12, 0x8, 0x1f ;  /* 0x09001f000c0d7f89 */ /* 0x00072200000e0000 */
[----:B------:R-:W-:Y:S05]  /*1350*/  @P0 BRA `(.L_x_492) ;  /* 0x0000000000500947 */ /* 0x000fea0003800000 */
[----:B0-2---:R-:W-:Y:S01]  /*1360*/  DSETP.GEU.AND P0, PT, |R6|, |R8|, PT ;  /* 0x400000080600722a */ /* 0x005fe20003f0e200 */
[----:B-1----:R-:W-:Y:S02]  /*1370*/  IMAD.MOV.U32 R4, RZ, RZ, R14 ;  /* 0x000000ffff047224 */ /* 0x002fe400078e000e */
        /* <DEDUP_REMOVED lines=18> */
.L_x_492:
[----:B------:R-:W-:Y:S05]  /*14a0*/  BSYNC.RECONVERGENT B1 ;  /* 0x0000000000017941 */ /* 0x000fea0003800200 */
.L_x_491:
[----:B------:R-:W-:Y:S01]  /*14b0*/  ISETP.GT.AND P0, PT, R15, 0xf, PT ;  /* 0x0000000f0f00780c */ /* 0x000fe20003f04270 */
[----:B---3--:R3:W1:Y:S01]  /*14c0*/  SHFL.DOWN PT, R6, R2, 0x10, 0x1f ;  /* 0x0a001f0002067f89 */ /* 0x00866200000e0000 */
[----:B------:R-:W-:Y:S01]  /*14d0*/  BSSY.RECONVERGENT B1, `(.L_x_493) ;  /* 0x000001d000017945 */ /* 0x000fe20003800200 */
[----:B--2---:R-:W-:Y:S02]  /*14e0*/  IMAD.MOV.U32 R17, RZ, RZ, R4 ;  /* 0x000000ffff117224 */ /* 0x004fe400078e0004 */
[----:B------:R3:W2:Y:S01]  /*14f0*/  SHFL.DOWN PT, R7, R3, 0x10, 0x1f ;  /* 0x0a001f0003077f89 */ /* 0x0006a200000e0000 */
[----:B------:R-:W-:Y:S02]  /*1500*/  IMAD.MOV.U32 R19, RZ, RZ, R10 ;  /* 0x000000ffff137224 */ /* 0x000fe400078e000a */
[----:B------:R-:W-:Y:S01]  /*1510*/  IMAD.MOV.U32 R12, RZ, RZ, R2 ;  /* 0x000000ffff0c7224 */ /* 0x000fe200078e0002 */
[----:B0-----:R3:W0:Y:S01]  /*1520*/  SHFL.DOWN PT, R9, R4, 0x10, 0x1f ;  /* 0x0a001f0004097f89 */ /* 0x00162200000e0000 */
[----:B----4-:R-:W-:-:S03]  /*1530*/  IMAD.MOV.U32 R13, RZ, RZ, R3 ;  /* 0x000000ffff0d7224 */ /* 0x010fc600078e0003 */
[----:B------:R3:W4:Y:S01]  /*1540*/  SHFL.DOWN PT, R11, R10, 0x10, 0x1f ;  /* 0x0a001f000a0b7f89 */ /* 0x00072200000e0000 */
[----:B------:R-:W-:Y:S05]  /*1550*/  @P0 BRA `(.L_x_494) ;  /* 0x0000000000500947 */ /* 0x000fea0003800000 */
[----:B-12---:R-:W-:Y:S01]  /*1560*/  DSETP.GEU.AND P0, PT, |R2|, |R6|, PT ;  /* 0x400000060200722a */ /* 0x006fe20003f0e200 */
[----:B0-----:R-:W-:Y:S01]  /*1570*/  IMAD.MOV.U32 R17, RZ, RZ, R9 ;  /* 0x000000ffff117224 */ /* 0x001fe200078e0009 */
        /* <DEDUP_REMOVED lines=18> */
.L_x_494:
[----:B------:R-:W-:Y:S05]  /*16a0*/  BSYNC.RECONVERGENT B1 ;  /* 0x0000000000017941 */ /* 0x000fea0003800200 */
.L_x_493:
[----:B------:R-:W-:Y:S01]  /*16b0*/  ISETP.NE.AND P0, PT, R15, RZ, PT ;  /* 0x000000ff0f00720c */ /* 0x000fe20003f05270 */
[----:B------:R-:W-:-:S12]  /*16c0*/  BSSY.RECONVERGENT B1, `(.L_x_495) ;  /* 0x000000b000017945 */ /* 0x000fd80003800200 */
[----:B------:R-:W-:Y:S05]  /*16d0*/  @P0 BRA `(.L_x_496) ;  /* 0x0000000000240947 */ /* 0x000fea0003800000 */
[----:B---3--:R-:W3:Y:S01]  /*16e0*/  S2R R4, SR_CgaCtaId ;  /* 0x0000000000047919 */ /* 0x008ee20000008800 */
[----:B------:R-:W-:Y:S01]  /*16f0*/  MOV R3, 0x400 ;  /* 0x0000040000037802 */ /* 0x000fe20000000f00 */
[----:B------:R-:W-:Y:S01]  /*1700*/  IMAD.MOV.U32 R18, RZ, RZ, R17 ;  /* 0x000000ffff127224 */ /* 0x000fe200078e0011 */
[----:B------:R-:W-:-:S04]  /*1710*/  SHF.R.U32.HI R2, RZ, 0x1, R5 ;  /* 0x00000001ff027819 */ /* 0x000fc80000011605 */
[----:B------:R-:W-:Y:S02]  /*1720*/  LOP3.LUT R2, R2, 0x1f0, RZ, 0xc0, !PT ;  /* 0x000001f002027812 */ /* 0x000fe400078ec0ff */
[----:B---3--:R-:W-:-:S05]  /*1730*/  LEA R3, R4, R3, 0x18 ;  /* 0x0000000304037211 */ /* 0x008fca00078ec0ff */
[----:B------:R-:W-:-:S05]  /*1740*/  IMAD.IADD R3, R2, 0x1, R3 ;  /* 0x0000000102037824 */ /* 0x000fca00078e0203 */
[----:B------:R3:W-:Y:S04]  /*1750*/  STS.64 [R3+0x10], R18 ;  /* 0x0000101203007388 */ /* 0x0007e80000000a00 */
[----:B------:R3:W-:Y:S02]  /*1760*/  STS.64 [R3+0x8], R12 ;  /* 0x0000080c03007388 */ /* 0x0007e40000000a00 */
.L_x_496:
[----:B------:R-:W-:Y:S05]  /*1770*/  BSYNC.RECONVERGENT B1 ;  /* 0x0000000000017941 */ /* 0x000fea0003800200 */
.L_x_495:
[----:B------:R-:W-:Y:S01]  /*1780*/  BAR.SYNC.DEFER_BLOCKING 0x0 ;  /* 0x0000000000007b1d */ /* 0x000fe20000010000 */
[----:B------:R-:W-:-:S13]  /*1790*/  ISETP.NE.AND P1, PT, R5, RZ, PT ;  /* 0x000000ff0500720c */ /* 0x000fda0003f25270 */
[----:B------:R-:W-:Y:S05]  /*17a0*/  @P1 BRA `(.L_x_497) ;  /* 0x0000004c00d41947 */ /* 0x000fea0003800000 */
[----:B---3--:R-:W3:Y:S01]  /*17b0*/  S2R R3, SR_CgaCtaId ;  /* 0x0000000000037919 */ /* 0x008ee20000008800 */
[----:B------:R-:W-:Y:S01]  /*17c0*/  MOV R2, 0x400 ;  /* 0x0000040000027802 */ /* 0x000fe20000000f00 */
[----:B------:R-:W-:Y:S03]  /*17d0*/  BSSY.RECONVERGENT B1, `(.L_x_498) ;  /* 0x000001a000017945 */ /* 0x000fe60003800200 */
[----:B---3--:R-:W-:-:S05]  /*17e0*/  LEA R32, R3, R2, 0x18 ;  /* 0x0000000203207211 */ /* 0x008fca00078ec0ff */
[----:B-1----:R-:W1:Y:S04]  /*17f0*/  LDS.64 R14, [R32+0x18] ;  /* 0x00001800200e7984 */ /* 0x002e680000000a00 */
[----:B0---4-:R-:W0:Y:S04]  /*1800*/  LDS.128 R8, [R32+0x20] ;  /* 0x0000200020087984 */ /* 0x011e280000000c00 */
[----:B------:R3:W4:Y:S04]  /*1810*/  LDS.64 R2, [R32+0x80] ;  /* 0x0000800020027984 */ /* 0x0007280000000a00 */
[----:B--2---:R3:W2:Y:S01]  /*1820*/  LDS.128 R4, [R32+0x30] ;  /* 0x0000300020047984 */ /* 0x0046a20000000c00 */
        /* <DEDUP_REMOVED lines=20> */
.L_x_499:
[----:B------:R-:W-:Y:S05]  /*1970*/  BSYNC.RECONVERGENT B1 ;  /* 0x0000000000017941 */ /* 0x000fea0003800200 */
.L_x_498:
[----:B------:R0:W1:Y:S01]  /*1980*/  LDS.128 R12, [R32+0x40] ;  /* 0x00004000200c7984 */ /* 0x0000620000000c00 */
[----:B------:R-:W-:Y:S01]  /*1990*/  DSETP.GEU.AND P0, PT, |R28|, |R10|, PT ;  /* 0x4000000a1c00722a */ /* 0x000fe20003f0e200 */
[----:B------:R-:W-:Y:S01]  /*19a0*/  BSSY.RECONVERGENT B1, `(.L_x_500) ;  /* 0x0000017000017945 */ /* 0x000fe20003800200 */
[----:B------:R-:W-:Y:S01]  /*19b0*/  IMAD.MOV.U32 R33, RZ, RZ, R4 ;  /* 0x000000ffff217224 */ /* 0x000fe200078e0004 */
[----:B------:R0:W2:Y:S01]  /*19c0*/  LDS.128 R16, [R32+0x50] ;  /* 0x0000500020107984 */ /* 0x0000a20000000c00 */
[----:B------:R-:W-:Y:S02]  /*19d0*/  IMAD.MOV.U32 R35, RZ, RZ, R5 ;  /* 0x000000ffff237224 */ /* 0x000fe400078e0005 */
[----:B------:R-:W-:Y:S01]  /*19e0*/  IMAD.MOV.U32 R8, RZ, RZ, R10 ;  /* 0x000000ffff087224 */ /* 0x000fe200078e000a */
[----:B------:R0:W3:Y:S01]  /*19f0*/  LDS.128 R20, [R32+0x60] ;  /* 0x0000600020147984 */ /* 0x0000e20000000c00 */
[----:B------:R-:W-:-:S03]  /*1a00*/  IMAD.MOV.U32 R9, RZ, RZ, R11 ;  /* 0x000000ffff097224 */ /* 0x000fc600078e000b */
[----:B------:R0:W4:Y:S03]  /*1a10*/  LDS.128 R24, [R32+0x70] ;  /* 0x0000700020187984 */ /* 0x0001260000000c00 */
        /* <DEDUP_REMOVED lines=15> */
.L_x_501:
[----:B------:R-:W-:Y:S05]  /*1b10*/  BSYNC.RECONVERGENT B1 ;  /* 0x0000000000017941 */ /* 0x000fea0003800200 */
.L_x_500:
        /* <DEDUP_REMOVED lines=21> */
.L_x_503:
[----:B------:R-:W-:Y:S05]  /*1c70*/  BSYNC.RECONVERGENT B1 ;  /* 0x0000000000017941 */ /* 0x000fea0003800200 */
.L_x_502:
[----:B------:R-:W-:Y:S01]  /*1c80*/  DSETP.GEU.AND P0, PT, |R4|, |R14|, PT ;  /* 0x4000000e0400722a */ /* 0x000fe20003f0e200 */
[----:B------:R-:W-:Y:S01]  /*1c90*/  BSSY.RECONVERGENT B1, `(.L_x_504) ;  /* 0x0000014000017945 */ /* 0x000fe20003800200 */
[----:B------:R-:W-:Y:S02]  /*1ca0*/  IMAD.MOV.U32 R6, RZ, RZ, R14 ;  /* 0x000000ffff067224 */ /* 0x000fe400078e000e */
[----:B------:R-:W-:Y:S02]  /*1cb0*/  IMAD.MOV.U32 R7, RZ, RZ, R15 ;  /* 0x000000ffff077224 */ /* 0x000fe400078e000f */
[----:B--2---:R-:W-:Y:S02]  /*1cc0*/  IMAD.MOV.U32 R9, RZ, RZ, R16 ;  /* 0x000000ffff097224 */ /* 0x004fe400078e0010 */
        /* <DEDUP_REMOVED lines=16> */
.L_x_505:
[----:B------:R-:W-:Y:S05]  /*1dd0*/  BSYNC.RECONVERGENT B1 ;  /* 0x0000000000017941 */ /* 0x000fea0003800200 */
.L_x_504:
        /* <DEDUP_REMOVED lines=21> */
.L_x_507:
[----:B------:R-:W-:Y:S05]  /*1f30*/  BSYNC.RECONVERGENT B1 ;  /* 0x0000000000017941 */ /* 0x000fea0003800200 */
.L_x_506:
[----:B------:R-:W-:Y:S01]  /*1f40*/  DSETP.GEU.AND P0, PT, |R4|, |R22|, PT ;  /* 0x400000160400722a */ /* 0x000fe20003f0e200 */
[----:B------:R-:W-:Y:S01]  /*1f50*/  BSSY.RECONVERGENT B1, `(.L_x_508) ;  /* 0x0000014000017945 */ /* 0x000fe20003800200 */
[----:B------:R-:W-:Y:S02]  /*1f60*/  IMAD.MOV.U32 R6, RZ, RZ, R22 ;  /* 0x000000ffff067224 */ /* 0x000fe400078e0016 */
[----:B------:R-:W-:Y:S02]  /*1f70*/  IMAD.MOV.U32 R7, RZ, RZ, R23 ;  /* 0x000000ffff077224 */ /* 0x000fe400078e0017 */
[----:B----4-:R-:W-:Y:S02]  /*1f80*/  IMAD.MOV.U32 R9, RZ, RZ, R24 ;  /* 0x000000ffff097224 */ /* 0x010fe400078e0018 */
        /* <DEDUP_REMOVED lines=16> */
.L_x_509:
[----:B------:R-:W-:Y:S05]  /*2090*/  BSYNC.RECONVERGENT B1 ;  /* 0x0000000000017941 */ /* 0x000fea0003800200 */
.L_x_508:
[----:B------:R-:W-:Y:S01]  /*20a0*/  DSETP.GEU.AND P0, PT, |R6|, |R26|, PT ;  /* 0x4000001a0600722a */ /* 0x000fe20003f0e200 */
[----:B------:R-:W-:Y:S02]  /*20b0*/  IMAD.MOV.U32 R12, RZ, RZ, R26 ;  /* 0x000000ffff0c7224 */ /* 0x000fe400078e001a */
[----:B------:R-:W-:Y:S02]  /*20c0*/  IMAD.MOV.U32 R13, RZ, RZ, R27 ;  /* 0x000000ffff0d7224 */ /* 0x000fe400078e001b */
        /* <DEDUP_REMOVED lines=18> */
.L_x_484:
        /* <DEDUP_REMOVED lines=8> */
[----:B------:R-:W-:Y:S01]  /*2270*/  ISETP.GT.AND P0, PT, R11, R4, PT ;  /* 0x000000040b00720c */ /* 0x000fe20003f04270 */
[----:B------:R-:W-:Y:S02]  /*2280*/  IMAD.IADD R9, R4, 0x1, R9 ;  /* 0x0000000104097824 */ /* 0x000fe400078e0209 */
[----:B------:R-:W-:-:S03]  /*2290*/  IMAD.MOV.U32 R11, RZ, RZ, R3 ;  /* 0x000000ffff0b7224 */ /* 0x000fc600078e0003 */
        /* <DEDUP_REMOVED lines=27> */
.L_x_511:
[----:B------:R-:W-:Y:S05]  /*2450*/  BSYNC.RECONVERGENT B1 ;  /* 0x0000000000017941 */ /* 0x000fea0003800200 */
.L_x_510:
[----:B------:R-:W-:Y:S01]  /*2460*/  VIADD R2, R7, 0x2 ;  /* 0x0000000207027836 */ /* 0x000fe20000000000 */
[----:B--2---:R1:W2:Y:S01]  /*2470*/  SHFL.DOWN PT, R12, R10, 0x2, R9 ;  /* 0x084000000a0c7989 */ /* 0x0042a200000e0009 */
[----:B------:R-:W-:Y:S01]  /*2480*/  BSSY.RECONVERGENT B1, `(.L_x_512) ;  /* 0x000001e000017945 */ /* 0x000fe20003800200 */
[----:B------:R-:W-:Y:S02]  /*2490*/  IMAD.MOV.U32 R8, RZ, RZ, R16 ;  /* 0x000000ffff087224 */ /* 0x000fe400078e0010 */
[----:B------:R-:W-:Y:S01]  /*24a0*/  ISETP.GT.AND P0, PT, R2, R9, PT ;  /* 0x000000090200720c */ /* 0x000fe20003f04270 */
[----:B---3--:R1:W3:Y:S01]  /*24b0*/  SHFL.DOWN PT, R13, R11, 0x2, R9 ;  /* 0x084000000b0d7989 */ /* 0x0082e200000e0009 */
[----:B------:R-:W-:Y:S02]  /*24c0*/  IMAD.MOV.U32 R14, RZ, RZ, R18 ;  /* 0x000000ffff0e7224 */ /* 0x000fe400078e0012 */
[----:B------:R-:W-:Y:S01]  /*24d0*/  IMAD.MOV.U32 R2, RZ, RZ, R10 ;  /* 0x000000ffff027224 */ /* 0x000fe200078e000a */
[----:B----4-:R1:W4:Y:S01]  /*24e0*/  SHFL.DOWN PT, R15, R16, 0x2, R9 ;  /* 0x08400000100f7989 */ /* 0x01032200000e0009 */
[----:B------:R-:W-:-:S03]  /*24f0*/  IMAD.MOV.U32 R3, RZ, RZ, R11 ;  /* 0x000000ffff037224 */ /* 0x000fc600078e000b */
[----:B0-----:R1:W0:Y:S04]  /*2500*/  SHFL.DOWN PT, R17, R18, 0x2, R9 ;  /* 0x0840000012117989 */ /* 0x00122800000e0009 */
[----:B------:R-:W-:Y:S05]  /*2510*/  @P0 BRA `(.L_x_513) ;  /* 0x0000000000500947 */ /* 0x000fea0003800000 */
[----:B--23--:R-:W-:Y:S01]  /*2520*/  DSETP.GEU.AND P0, PT, |R10|, |R12|, PT ;  /* 0x4000000c0a00722a */ /* 0x00cfe20003f0e200 */
[----:B----4-:R-:W-:Y:S02]  /*2530*/  IMAD.MOV.U32 R8, RZ, RZ, R15 ;  /* 0x000000ffff087224 */ /* 0x010fe400078e000f */
[----:B0-----:R-:W-:Y:S02]  /*2540*/  IMAD.MOV.U32 R14, RZ, RZ, R17 ;  /* 0x000000ffff0e7224 */ /* 0x001fe400078e0011 */
        /* <DEDUP_REMOVED lines=17> */
.L_x_513:
[----:B------:R-:W-:Y:S05]  /*2660*/  BSYNC.RECONVERGENT B1 ;  /* 0x0000000000017941 */ /* 0x000fea0003800200 */
.L_x_512:
[----:B------:R-:W-:Y:S01]  /*2670*/  VIADD R6, R7, 0x4 ;  /* 0x0000000407067836 */ /* 0x000fe20000000000 */
[----:B--2---:R2:W2:Y:S01]  /*2680*/  SHFL.DOWN PT, R12, R2, 0x4, R9 ;  /* 0x08800000020c7989 */ /* 0x0044a200000e0009 */
[----:B------:R-:W-:Y:S01]  /*2690*/  BSSY.RECONVERGENT B1, `(.L_x_514) ;  /* 0x000001e000017945 */ /* 0x000fe20003800200 */
[----:B-1----:R-:W-:Y:S02]  /*26a0*/  IMAD.MOV.U32 R16, RZ, RZ, R14 ;  /* 0x000000ffff107224 */ /* 0x002fe400078e000e */
        /* <DEDUP_REMOVED lines=28> */
.L_x_515:
[----:B------:R-:W-:Y:S05]  /*2870*/  BSYNC.RECONVERGENT B1 ;  /* 0x0000000000017941 */ /* 0x000fea0003800200 */
.L_x_514:
[----:B--2---:R-:W-:Y:S01]  /*2880*/  VIADD R2, R7, 0x8 ;  /* 0x0000000807027836 */ /* 0x004fe20000000000 */
[----:B------:R2:W2:Y:S01]  /*2890*/  SHFL.DOWN PT, R12, R10, 0x8, R9 ;  /* 0x090000000a0c7989 */ /* 0x0004a200000e0009 */
        /* <DEDUP_REMOVED lines=30> */
.L_x_517:
[----:B------:R-:W-:Y:S05]  /*2a80*/  BSYNC.RECONVERGENT B1 ;  /* 0x0000000000017941 */ /* 0x000fea0003800200 */
.L_x_516:
[----:B-1----:R-:W-:Y:S01]  /*2a90*/  VIADD R6, R7, 0x10 ;  /* 0x0000001007067836 */ /* 0x002fe20000000000 */
[----:B--2---:R1:W2:Y:S01]  /*2aa0*/  SHFL.DOWN PT, R10, R2, 0x10, R9 ;  /* 0x0a000000020a7989 */ /* 0x0042a200000e0009 */
[----:B------:R-:W-:Y:S01]  /*2ab0*/  BSSY.RECONVERGENT B1, `(.L_x_518) ;  /* 0x000001e000017945 */ /* 0x000fe20003800200 */
[----:B0-----:R-:W-:Y:S01]  /*2ac0*/  IMAD.MOV.U32 R17, RZ, RZ, R8 ;  /* 0x000000ffff117224 */ /* 0x001fe200078e0008 */
[----:B------:R-:W-:Y:S01]  /*2ad0*/  MOV R19, R14 ;  /* 0x0000000e00137202 */ /* 0x000fe20000000f00 */
[----:B------:R1:W0:Y:S01]  /*2ae0*/  SHFL.DOWN PT, R11, R3, 0x10, R9 ;  /* 0x0a000000030b7989 */ /* 0x00022200000e0009 */
[----:B------:R-:W-:Y:S01]  /*2af0*/  ISETP.GT.AND P0, PT, R6, R9, PT ;  /* 0x000000090600720c */ /* 0x000fe20003f04270 */
[----:B------:R-:W-:Y:S02]  /*2b00*/  IMAD.MOV.U32 R12, RZ, RZ, R2 ;  /* 0x000000ffff0c7224 */ /* 0x000fe400078e0002 */
[----:B----4-:R1:W4:Y:S01]  /*2b10*/  SHFL.DOWN PT, R15, R8, 0x10, R9 ;  /* 0x0a000000080f7989 */ /* 0x01032200000e0009 */
[----:B---3--:R-:W-:-:S03]  /*2b20*/  IMAD.MOV.U32 R13, RZ, RZ, R3 ;  /* 0x000000ffff0d7224 */ /* 0x008fc600078e0003 */
[----:B------:R1:W3:Y:S06]  /*2b30*/  SHFL.DOWN PT, R21, R14, 0x10, R9 ;  /* 0x0a0000000e157989 */ /* 0x0002ec00000e0009 */
[----:B------:R-:W-:Y:S05]  /*2b40*/  @P0 BRA `(.L_x_519) ;  /* 0x0000000000500947 */ /* 0x000fea0003800000 */
[----:B0-2---:R-:W-:Y:S01]  /*2b50*/  DSETP.GEU.AND P0, PT, |R2|, |R10|, PT ;  /* 0x4000000a0200722a */ /* 0x005fe20003f0e200 */
        /* <DEDUP_REMOVED lines=19> */
.L_x_519:
[----:B------:R-:W-:Y:S05]  /*2c90*/  BSYNC.RECONVERGENT B1 ;  /* 0x0000000000017941 */ /* 0x000fea0003800200 */
.L_x_518:
[----:B------:R-:W-:Y:S01]  /*2ca0*/  ISETP.NE.AND P0, PT, R7, RZ, PT ;  /* 0x000000ff0700720c */ /* 0x000fe20003f05270 */
[----:B------:R-:W-:-:S12]  /*2cb0*/  BSSY.RECONVERGENT B1, `(.L_x_520) ;  /* 0x000000b000017945 */ /* 0x000fd80003800200 */
[----:B------:R-:W-:Y:S05]  /*2cc0*/  @P0 BRA `(.L_x_521) ;  /* 0x0000000000240947 */ /* 0x000fea0003800000 */
[----:B------:R-:W5:Y:S01]  /*2cd0*/  S2R R6, SR_CgaCtaId ;  /* 0x0000000000067919 */ /* 0x000f620000008800 */
[----:B-1----:R-:W-:Y:S01]  /*2ce0*/  MOV R3, 0x400 ;  /* 0x0000040000037802 */ /* 0x002fe20000000f00 */
[----:B------:R-:W-:Y:S01]  /*2cf0*/  IMAD.MOV.U32 R18, RZ, RZ, R17 ;  /* 0x000000ffff127224 */ /* 0x000fe200078e0011 */
[----:B------:R-:W-:-:S04]  /*2d00*/  SHF.R.U32.HI R2, RZ, 0x1, R5 ;  /* 0x00000001ff027819 */ /* 0x000fc80000011605 */
[----:B------:R-:W-:Y:S02]  /*2d10*/  LOP3.LUT R2, R2, 0x1f0, RZ, 0xc0, !PT ;  /* 0x000001f002027812 */ /* 0x000fe400078ec0ff */
[----:B-----5:R-:W-:-:S05]  /*2d20*/  LEA R3, R6, R3, 0x18 ;  /* 0x0000000306037211 */ /* 0x020fca00078ec0ff */
[----:B------:R-:W-:-:S05]  /*2d30*/  IMAD.IADD R3, R2, 0x1, R3 ;  /* 0x0000000102037824 */ /* 0x000fca00078e0203 */
[----:B------:R1:W-:Y:S04]  /*2d40*/  STS.64 [R3+0x10], R18 ;  /* 0x0000101203007388 */ /* 0x0003e80000000a00 */
[----:B------:R1:W-:Y:S02]  /*2d50*/  STS.64 [R3+0x8], R12 ;  /* 0x0000080c03007388 */ /* 0x0003e40000000a00 */
.L_x_521:
[----:B------:R-:W-:Y:S05]  /*2d60*/  BSYNC.RECONVERGENT B1 ;  /* 0x0000000000017941 */ /* 0x000fea0003800200 */
.L_x_520:
[----:B------:R-:W-:Y:S01]  /*2d70*/  BAR.SYNC.DEFER_BLOCKING 0x0 ;  /* 0x0000000000007b1d */ /* 0x000fe20000010000 */
[----:B------:R-:W-:-:S13]  /*2d80*/  ISETP.NE.AND P1, PT, R5, RZ, PT ;  /* 0x000000ff0500720c */ /* 0x000fda0003f25270 */
[----:B------:R-:W-:Y:S05]  /*2d90*/  @P1 BRA `(.L_x_497) ;  /* 0x0000003800581947 */ /* 0x000fea0003800000 */
[----:B------:R-:W-:Y:S01]  /*2da0*/  ISETP.GE.AND P0, PT, R4, 0x21, PT ;  /* 0x000000210400780c */ /* 0x000fe20003f06270 */
[----:B0-----:R-:W-:Y:S02]  /*2db0*/  IMAD.MOV.U32 R11, RZ, RZ, R17 ;  /* 0x000000ffff0b7224 */ /* 0x001fe400078e0011 */
[----:B-1----:R-:W-:Y:S02]  /*2dc0*/  IMAD.MOV.U32 R14, RZ, RZ, R19 ;  /* 0x000000ffff0e7224 */ /* 0x002fe400078e0013 */
        /* <DEDUP_REMOVED lines=29> */
.L_x_523:
[----:B------:R-:W-:Y:S05]  /*2fa0*/  BSYNC.RECONVERGENT B1 ;  /* 0x0000000000017941 */ /* 0x000fea0003800200 */
.L_x_522:
[----:B------:R-:W-:Y:S01]  /*2fb0*/  ISETP.GE.AND P0, PT, R4, 0x41, PT ;  /* 0x000000410400780c */ /* 0x000fe20003f06270 */
[----:B------:R-:W-:Y:S02]  /*2fc0*/  IMAD.MOV.U32 R5, RZ, RZ, R11 ;  /* 0x000000ffff057224 */ /* 0x000fe400078e000b */
[----:B--2---:R-:W-:Y:S02]  /*2fd0*/  IMAD.MOV.U32 R10, RZ, RZ, R14 ;  /* 0x000000ffff0a7224 */ /* 0x004fe400078e000e */
        /* <DEDUP_REMOVED lines=29> */
.L_x_525:
[----:B------:R-:W-:Y:S05]  /*31b0*/  BSYNC.RECONVERGENT B1 ;  /* 0x0000000000017941 */ /* 0x000fea0003800200 */
.L_x_524:
        /* <DEDUP_REMOVED lines=32> */
.L_x_527:
[----:B------:R-:W-:Y:S05]  /*33c0*/  BSYNC.RECONVERGENT B1 ;  /* 0x0000000000017941 */ /* 0x000fea0003800200 */
.L_x_526:
        /* <DEDUP_REMOVED lines=32> */
.L_x_529:
[----:B------:R-:W-:Y:S05]  /*35d0*/  BSYNC.RECONVERGENT B1 ;  /* 0x0000000000017941 */ /* 0x000fea0003800200 */
.L_x_528:
        /* <DEDUP_REMOVED lines=32> */
.L_x_531:
[----:B------:R-:W-:Y:S05]  /*37e0*/  BSYNC.RECONVERGENT B1 ;  /* 0x0000000000017941 */ /* 0x000fea0003800200 */
.L_x_530:
        /* <DEDUP_REMOVED lines=32> */
.L_x_533:
[----:B------:R-:W-:Y:S05]  /*39f0*/  BSYNC.RECONVERGENT B1 ;  /* 0x0000000000017941 */ /* 0x000fea0003800200 */
.L_x_532:
        /* <DEDUP_REMOVED lines=32> */
.L_x_465:
[----:B------:R-:W0:Y:S01]  /*3c00*/  S2R R4, SR_TID.X ;  /* 0x0000000000047919 */ /* 0x000e220000002100 */
[----:B------:R-:W1:Y:S01]  /*3c10*/  LDCU.128 UR12, c[0x0][0x380] ;  /* 0x00007000ff0c77ac */ /* 0x000e620008000c00 */
[----:B------:R-:W-:Y:S02]  /*3c20*/  SHF.R.S32.HI R5, RZ, 0x1f, R10 ;  /* 0x0000001fff057819 */ /* 0x000fe4000001140a */
[----:B0-----:R-:W-:-:S04]  /*3c30*/  IADD3 R2, P0, PT, R10, R4, RZ ;  /* 0x000000040a027210 */ /* 0x001fc80007f1e0ff */
[----:B-1----:R-:W-:Y:S01]  /*3c40*/  LEA R8, P1, R2, UR12, 0x3 ;  /* 0x0000000c02087c11 */ /* 0x002fe2000f8218ff */
[----:B------:R-:W-:-:S05]  /*3c50*/  IMAD.X R3, RZ, RZ, R5, P0 ;  /* 0x000000ffff037224 */ /* 0x000fca00000e0605 */
[----:B------:R-:W-:-:S05]  /*3c60*/  LEA.HI.X R9, R2, UR13, R3, 0x3, P1 ;  /* 0x0000000d02097c11 */ /* 0x000fca00088f1c03 */
[----:B------:R-:W2:Y:S04]  /*3c70*/  LDG.E.64 R12, desc[UR10][R8.64] ;  /* 0x0000000a080c7981 */ /* 0x000ea8000c1e1b00 */
[----:B------:R-:W2:Y:S04]  /*3c80*/  LDG.E.64 R14, desc[UR10][R8.64+0x800] ;  /* 0x0008000a080e7981 */ /* 0x000ea8000c1e1b00 */
[----:B------:R-:W3:Y:S04]  /*3c90*/  LDG.E.64 R16, desc[UR10][R8.64+0x1000] ;  /* 0x0010000a08107981 */ /* 0x000ee8000c1e1b00 */
[----:B------:R-:W4:Y:S04]  /*3ca0*/  LDG.E.64 R18, desc[UR10][R8.64+0x1800] ;  /* 0x0018000a08127981 */ /* 0x000f28000c1e1b00 */
[----:B------:R0:W5:Y:S01]  /*3cb0*/  LDG.E.64 R2, desc[UR10][R8.64+0x2000] ;  /* 0x0020000a08027981 */ /* 0x000162000c1e1b00 */
[----:B------:R-:W-:Y:S01]  /*3cc0*/  BSSY.RECONVERGENT B1, `(.L_x_534) ;  /* 0x000001f000017945 */ /* 0x000fe20003800200 */
[C---:B0-----:R-:W-:Y:S01]  /*3cd0*/  LOP3.LUT R8, R4.reuse, 0x400, RZ, 0xfc, !PT ;  /* 0x0000040004087812 */ /* 0x041fe200078efcff */
[----:B------:R-:W-:Y:S01]  /*3ce0*/  VIADD R9, R4, 0x200 ;  /* 0x0000020004097836 */ /* 0x000fe20000000000 */
[----:B--2---:R-:W-:-:S06]  /*3cf0*/  DSETP.GEU.AND P0, PT, |R12|, |R14|, PT ;  /* 0x4000000e0c00722a */ /* 0x004fcc0003f0e200 */
[----:B------:R-:W-:Y:S02]  /*3d00*/  FSEL R12, R12, R14, P0 ;  /* 0x0000000e0c0c7208 */ /* 0x000fe40000000000 */
[----:B------:R-:W-:Y:S02]  /*3d10*/  FSEL R13, R13, R15, P0 ;  /* 0x0000000f0d0d7208 */ /* 0x000fe40000000000 */
[----:B------:R-:W-:-:S04]  /*3d20*/  IADD3 R14, P1, PT, R10, UR14, RZ ;  /* 0x0000000e0a0e7c10 */ /* 0x000fc8000ff3e0ff */
[----:B---3--:R-:W-:Y:S01]  /*3d30*/  DSETP.GEU.AND P2, PT, |R12|, |R16|, PT ;  /* 0x400000100c00722a */ /* 0x008fe20003f4e200 */
[----:B------:R-:W-:-:S05]  /*3d40*/  IADD3 R6, P5, PT, R8, R14, RZ ;  /* 0x0000000e08067210 */ /* 0x000fca0007fbe0ff */
[----:B------:R-:W-:Y:S02]  /*3d50*/  FSEL R12, R12, R16, P2 ;  /* 0x000000100c0c7208 */ /* 0x000fe40001000000 */
[----:B------:R-:W-:-:S06]  /*3d60*/  FSEL R13, R13, R17, P2 ;  /* 0x000000110d0d7208 */ /* 0x000fcc0001000000 */
[----:B----4-:R-:W-:-:S06]  /*3d70*/  DSETP.GEU.AND P3, PT, |R12|, |R18|, PT ;  /* 0x400000120c00722a */ /* 0x010fcc0003f6e200 */
[----:B------:R-:W-:Y:S02]  /*3d80*/  FSEL R10, R12, R18, P3 ;  /* 0x000000120c0a7208 */ /* 0x000fe40001800000 */
[----:B------:R-:W-:Y:S02]  /*3d90*/  FSEL R11, R13, R19, P3 ;  /* 0x000000130d0b7208 */ /* 0x000fe40001800000 */
[----:B------:R-:W-:Y:S01]  /*3da0*/  IADD3.X R12, PT, PT, R5, UR15, RZ, P1, !PT ;  /* 0x0000000f050c7c10 */ /* 0x000fe20008ffe4ff */
[C---:B------:R-:W-:Y:S01]  /*3db0*/  VIADD R5, R4.reuse, 0x100 ;  /* 0x0000010004057836 */ /* 0x040fe20000000000 */
[----:B------:R-:W-:Y:S02]  /*3dc0*/  ISETP.LE.AND P1, PT, R7, UR6, PT ;  /* 0x0000000607007c0c */ /* 0x000fe4000bf23270 */
[----:B-----5:R-:W-:Y:S02]  /*3dd0*/  DSETP.GEU.AND P4, PT, |R10|, |R2|, PT ;  /* 0x400000020a00722a */ /* 0x020fe40003f8e200 */
[----:B------:R-:W-:Y:S01]  /*3de0*/  @P2 SEL R9, R4, R5, P0 ;  /* 0x0000000504092207 */ /* 0x000fe20000000000 */
[----:B------:R-:W-:-:S02]  /*3df0*/  IMAD.X R5, RZ, RZ, R12, P5 ;  /* 0x000000ffff057224 */ /* 0x000fc400028e060c */
[----:B------:R-:W-:-:S09]  /*3e00*/  @!P3 VIADD R9, R4, 0x300 ;  /* 0x000003000409b836 */ /* 0x000fd20000000000 */
        /* <DEDUP_REMOVED lines=10> */
.L_x_535:
[----:B------:R-:W-:Y:S05]  /*3eb0*/  BSYNC.RECONVERGENT B1 ;  /* 0x0000000000017941 */ /* 0x000fea0003800200 */
.L_x_534:
        /* <DEDUP_REMOVED lines=12> */
[----:B------:R-:W-:-:S05]  /*3f80*/  IMAD.MOV.U32 R11, RZ, RZ, 0x500 ;  /* 0x00000500ff0b7424 */ /* 0x000fca00078e00ff */
[----:B------:R-:W2:Y:S01]  /*3f90*/  ATOMG.E.ADD.STRONG.GPU PT, R10, desc[UR10][R8.64], R11 ;  /* 0x8000000b080a79a8 */ /* 0x000ea200081ef10a */
[----:B------:R-:W0:Y:S01]  /*3fa0*/  S2UR UR5, SR_CgaCtaId ;  /* 0x00000000000579c3 */ /* 0x000e220000008800 */
[----:B------:R-:W-:Y:S02]  /*3fb0*/  UMOV UR4, 0x400 ;  /* 0x0000040000047882 */ /* 0x000fe40000000000 */
[----:B0-----:R-:W-:Y:S01]  /*3fc0*/  ULEA UR4, UR5, UR4, 0x18 ;  /* 0x0000000405047291 */ /* 0x001fe2000f8ec0ff */
[----:B--2---:R-:W-:-:S08]  /*3fd0*/  VIADD R10, R10, UR6 ;  /* 0x000000060a0a7c36 */ /* 0x004fd00008000000 */
[----:B------:R0:W-:Y:S03]  /*3fe0*/  STS [UR4+0x98], R10 ;  /* 0x0000980aff007988 */ /* 0x0001e60008000804 */
.L_x_538:
[----:B------:R-:W-:Y:S05]  /*3ff0*/  BSYNC.RECONVERGENT B1 ;  /* 0x0000000000017941 */ /* 0x000fea0003800200 */
.L_x_537:
[----:B------:R-:W1:Y:S08]  /*4000*/  S2UR UR5, SR_CgaCtaId ;  /* 0x00000000000579c3 */ /* 0x000e700000008800 */
[----:B------:R-:W-:Y:S06]  /*4010*/  BAR.SYNC.DEFER_BLOCKING 0x0 ;  /* 0x0000000000007b1d */ /* 0x000fec0000010000 */
[----:B------:R-:W-:-:S02]  /*4020*/  UMOV UR4, 0x400 ;  /* 0x0000040000047882 */ /* 0x000fc40000000000 */
[----:B-1----:R-:W-:-:S06]  /*4030*/  ULEA UR4, UR5, UR4, 0x18 ;  /* 0x0000000405047291 */ /* 0x002fcc000f8ec0ff */
[----:B------:R-:W-:-:S05]  /*4040*/  IMAD.U32 R14, RZ, RZ, UR4 ;  /* 0x00000004ff0e7e24 */ /* 0x000fca000f8e00ff */
[----:B------:R-:W0:Y:S02]  /*4050*/  LDS R12, [R14+0x98] ;  /* 0x000098000e0c7984 */ /* 0x000e240000000800 */
[----:B0-----:R-:W-:-:S05]  /*4060*/  VIADD R10, R12, 0x500 ;  /* 0x000005000c0a7836 */ /* 0x001fca0000000000 */
[----:B------:R-:W-:-:S13]  /*4070*/  ISETP.GT.AND P0, PT, R10, R7, PT ;  /* 0x000000070a00720c */ /* 0x000fda0003f04270 */
[----:B------:R-:W-:Y:S05]  /*4080*/  @P0 BRA `(.L_x_539) ;  /* 0x0000000400900947 */ /* 0x000fea0003800000 */
[----:B------:R-:W-:Y:S01]  /*4090*/  BSSY.RECONVERGENT B1, `(.L_x_539) ;  /* 0x0000063000017945 */ /* 0x000fe20003800200 */
[----:B------:R-:W-:Y:S01]  /*40a0*/  IMAD.MOV.U32 R20, RZ, RZ, R2 ;  /* 0x000000ffff147224 */ /* 0x000fe200078e0002 */
[----:B------:R-:W0:Y:S01]  /*40b0*/  LDCU UR7, c[0x0][0x398] ;  /* 0x00007300ff0777ac */ /* 0x000e220008000800 */
[----:B------:R-:W-:Y:S02]  /*40c0*/  IMAD.MOV.U32 R21, RZ, RZ, R3 ;  /* 0x000000ffff157224 */ /* 0x000fe400078e0003 */
[----:B------:R-:W-:Y:S01]  /*40d0*/  IMAD.MOV.U32 R27, RZ, RZ, R6 ;  /* 0x000000ffff1b7224 */ /* 0x000fe200078e0006 */
[----:B------:R-:W1:Y:S01]  /*40e0*/  LDCU.128 UR12, c[0x0][0x380] ;  /* 0x00007000ff0c77ac */ /* 0x000e620008000c00 */
[----:B------:R-:W-:-:S07]  /*40f0*/  IMAD.MOV.U32 R22, RZ, RZ, R5 ;  /* 0x000000ffff167224 */ /* 0x000fce00078e0005 */
.L_x_542:
[----:B------:R-:W-:-:S04]  /*4100*/  IADD3 R28, P0, PT, R4, R12, RZ ;  /* 0x0000000c041c7210 */ /* 0x000fc80007f1e0ff */
[----:B------:R-:W-:Y:S02]  /*4110*/  LEA.HI.X.SX32 R25, R12, RZ, 0x1, P0 ;  /* 0x000000ff0c197211 */ /* 0x000fe400000f0eff */
[----:B-1----:R-:W-:-:S04]  /*4120*/  LEA R6, P0, R28, UR12, 0x3 ;  /* 0x0000000c1c067c11 */ /* 0x002fc8000f8018ff */
[----:B------:R-:W-:-:S05]  /*4130*/  LEA.HI.X R7, R28, UR13, R25, 0x3, P0 ;  /* 0x0000000d1c077c11 */ /* 0x000fca00080f1c19 */
[----:B------:R-:W2:Y:S04]  /*4140*/  LDG.E.64 R18, desc[UR10][R6.64] ;  /* 0x0000000a06127981 */ /* 0x000ea8000c1e1b00 */
[----:B------:R-:W3:Y:S04]  /*4150*/  LDG.E.64 R16, desc[UR10][R6.64+0x800] ;  /* 0x0008000a06107981 */ /* 0x000ee8000c1e1b00 */
[----:B------:R-:W4:Y:S04]  /*4160*/  LDG.E.64 R12, desc[UR10][R6.64+0x1000] ;  /* 0x0010000a060c7981 */ /* 0x000f28000c1e1b00 */
[----:B------:R-:W4:Y:S01]  /*4170*/  LDG.E.64 R10, desc[UR10][R6.64+0x1800] ;  /* 0x0018000a060a7981 */ /* 0x000f22000c1e1b00 */
[----:B------:R-:W-:-:S03]  /*4180*/  IADD3 R28, P0, PT, R28, UR14, RZ ;  /* 0x0000000e1c1c7c10 */ /* 0x000fc6000ff1e0ff */
[----:B------:R1:W5:Y:S01]  /*4190*/  LDG.E.64 R2, desc[UR10][R6.64+0x2000] ;  /* 0x0020000a06027981 */ /* 0x000362000c1e1b00 */
[----:B------:R-:W-:Y:S01]  /*41a0*/  IADD3.X R25, PT, PT, R25, UR15, RZ, P0, !PT ;  /* 0x0000000f19197c10 */ /* 0x000fe200087fe4ff */
[----:B------:R-:W-:Y:S01]  /*41b0*/  BSSY.RECONVERGENT B2, `(.L_x_540) ;  /* 0x0000038000027945 */ /* 0x000fe20003800200 */
[----:B------:R-:W-:Y:S01]  /*41c0*/  BAR.SYNC.DEFER_BLOCKING 0x0 ;  /* 0x0000000000007b1d */ /* 0x000fe20000010000 */
[C---:B------:R-:W-:Y:S02]  /*41d0*/  IADD3 R24, P4, PT, R28.reuse, 0x200, RZ ;  /* 0x000002001c187810 */ /* 0x040fe40007f9e0ff */
[C---:B------:R-:W-:Y:S02]  /*41e0*/  IADD3 R15, P5, PT, R28.reuse, 0x300, RZ ;  /* 0x000003001c0f7810 */ /* 0x040fe40007fbe0ff */
[C---:B------:R-:W-:Y:S02]  /*41f0*/  IADD3 R23, P3, PT, R28.reuse, 0x100, RZ ;  /* 0x000001001c177810 */ /* 0x040fe40007f7e0ff */
[----:B-1----:R-:W-:-:S02]  /*4200*/  IADD3 R6, P6, PT, R28, 0x400, RZ ;  /* 0x000004001c067810 */ /* 0x002fc40007fde0ff */
[----:B------:R-:W-:Y:S01]  /*4210*/  IADD3.X R26, PT, PT, RZ, R25, RZ, P3, !PT ;  /* 0x00000019ff1a7210 */ /* 0x000fe20001ffe4ff */
[----:B--2---:R-:W-:-:S14]  /*4220*/  DSETP.GEU.AND P2, PT, |R20|, |R18|, PT ;  /* 0x400000121400722a */ /* 0x004fdc0003f4e200 */
[----:B------:R-:W-:-:S04]  /*4230*/  @P2 ISETP.GE.U32.AND P0, PT, R27, R28, PT ;  /* 0x0000001c1b00220c */ /* 0x000fc80003f06070 */
[----:B------:R-:W-:-:S13]  /*4240*/  @P2 ISETP.GE.AND.EX P0, PT, R22, R25, PT, P0 ;  /* 0x000000191600220c */ /* 0x000fda0003f06300 */
[----:B------:R-:W-:-:S06]  /*4250*/  @P2 DSETP.LT.OR P0, PT, |R18|, |R20|, !P0 ;  /* 0x400000141200222a */ /* 0x000fcc0004701600 */
[----:B------:R-:W-:Y:S02]  /*4260*/  @P2 FSEL R5, R20, R18, P0 ;  /* 0x0000001214052208 */ /* 0x000fe40000000000 */
[----:B------:R-:W-:Y:S01]  /*4270*/  @P2 FSEL R20, R21, R19, P0 ;  /* 0x0000001315142208 */ /* 0x000fe20000000000 */
[----:B------:R-:W-:Y:S01]  /*4280*/  IMAD.X R21, RZ, RZ, R25, P4 ;  /* 0x000000ffff157224 */ /* 0x000fe200020e0619 */
[----:B------:R-:W-:Y:S01]  /*4290*/  @P2 SEL R28, R27, R28, P0 ;  /* 0x0000001c1b1c2207 */ /* 0x000fe20000000000 */
[----:B------:R-:W-:Y:S02]  /*42a0*/  @P2 IMAD.MOV.U32 R18, RZ, RZ, R5 ;  /* 0x000000ffff122224 */ /* 0x000fe400078e0005 */
[----:B------:R-:W-:Y:S02]  /*42b0*/  @P2 IMAD.MOV.U32 R19, RZ, RZ, R20 ;  /* 0x000000ffff132224 */ /* 0x000fe400078e0014 */
[--C-:B------:R-:W-:Y:S02]  /*42c0*/  IMAD.X R20, RZ, RZ, R25.reuse, P5 ;  /* 0x000000ffff147224 */ /* 0x100fe400028e0619 */
[----:B------:R-:W-:Y:S01]  /*42d0*/  IMAD.X R5, RZ, RZ, R25, P6 ;  /* 0x000000ffff057224 */ /* 0x000fe200030e0619 */
[----:B------:R-:W-:Y:S01]  /*42e0*/  @P2 SEL R25, R22, R25, P0 ;  /* 0x0000001916192207 */ /* 0x000fe20000000000 */
        /* <DEDUP_REMOVED lines=20> */
[----:B------:R-:W-:-:S05]  /*4430*/  ISETP.NE.AND P2, PT, R4, RZ, PT ;  /* 0x000000ff0400720c */ /* 0x000fca0003f45270 */
[----:B------:R-:W-:-:S14]  /*4440*/  DSETP.GEU.AND P1, PT, |R12|, |R10|, PT ;  /* 0x4000000a0c00722a */ /* 0x000fdc0003f2e200 */
[----:B------:R-:W-:-:S04]  /*4450*/  @P1 ISETP.GE.U32.AND P0, PT, R24, R15, PT ;  /* 0x0000000f1800120c */ /* 0x000fc80003f06070 */
[----:B------:R-:W-:-:S13]  /*4460*/  @P1 ISETP.GE.AND.EX P0, PT, R21, R20, PT, P0 ;  /* 0x000000141500120c */ /* 0x000fda0003f06300 */
[----:B------:R-:W-:-:S06]  /*4470*/  @P1 DSETP.LT.OR P0, PT, |R10|, |R12|, !P0 ;  /* 0x4000000c0a00122a */ /* 0x000fcc0004701600 */
[----:B------:R-:W-:Y:S02]  /*4480*/  @P1 FSEL R16, R12, R10, P0 ;  /* 0x0000000a0c101208 */ /* 0x000fe40000000000 */
[----:B------:R-:W-:Y:S01]  /*4490*/  @P1 FSEL R13, R13, R11, P0 ;  /* 0x0000000b0d0d1208 */ /* 0x000fe20000000000 */
[----:B------:R-:W-:Y:S06]  /*44a0*/  @P2 BRA `(.L_x_541) ;  /* 0x0000000000202947 */ /* 0x000fec0003800000 */
[----:B------:R-:W-:-:S05]  /*44b0*/  IMAD.MOV.U32 R17, RZ, RZ, 0x500 ;  /* 0x00000500ff117424 */ /* 0x000fca00078e00ff */
[----:B------:R-:W2:Y:S01]  /*44c0*/  ATOMG.E.ADD.STRONG.GPU PT, R7, desc[UR10][R8.64], R17 ;  /* 0x80000011080779a8 */ /* 0x000ea200081ef10a */
[----:B------:R-:W1:Y:S01]  /*44d0*/  S2UR UR5, SR_CgaCtaId ;  /* 0x00000000000579c3 */ /* 0x000e620000008800 */
[----:B------:R-:W-:Y:S02]  /*44e0*/  UMOV UR4, 0x400 ;  /* 0x0000040000047882 */ /* 0x000fe40000000000 */
[----:B-1----:R-:W-:-:S06]  /*44f0*/  ULEA UR4, UR5, UR4, 0x18 ;  /* 0x0000000405047291 */ /* 0x002fcc000f8ec0ff */
[----:B------:R-:W-:Y:S02]  /*4500*/  IMAD.U32 R14, RZ, RZ, UR4 ;  /* 0x00000004ff0e7e24 */ /* 0x000fe4000f8e00ff */
[----:B--2---:R-:W-:-:S05]  /*4510*/  VIADD R7, R7, UR6 ;  /* 0x0000000607077c36 */ /* 0x004fca0008000000 */
[----:B------:R1:W-:Y:S02]  /*4520*/  STS [R14+0x98], R7 ;  /* 0x000098070e007388 */ /* 0x0003e40000000800 */
.L_x_541:
[----:B0-----:R-:W-:Y:S05]  /*4530*/  BSYNC.RECONVERGENT B2 ;  /* 0x0000000000027941 */ /* 0x001fea0003800200 */
.L_x_540:
[----:B------:R-:W-:Y:S01]  /*4540*/  BAR.SYNC.DEFER_BLOCKING 0x0 ;  /* 0x0000000000007b1d */ /* 0x000fe20000010000 */
[----:B------:R-:W-:Y:S01]  /*4550*/  @P1 IMAD.MOV.U32 R10, RZ, RZ, R16 ;  /* 0x000000ffff0a1224 */ /* 0x000fe200078e0010 */
[----:B------:R-:W-:Y:S01]  /*4560*/  @P1 SEL R15, R24, R15, P0 ;  /* 0x0000000f180f1207 */ /* 0x000fe20000000000 */
[----:B------:R-:W-:Y:S01]  /*4570*/  @P1 IMAD.MOV.U32 R11, RZ, RZ, R13 ;  /* 0x000000ffff0b1224 */ /* 0x000fe200078e000d */
[----:B------:R-:W-:Y:S01]  /*4580*/  @P1 SEL R20, R21, R20, P0 ;  /* 0x0000001415141207 */ /* 0x000fe20000000000 */
[----:B-1----:R-:W-:-:S04]  /*4590*/  IMAD.U32 R7, RZ, RZ, UR7 ;  /* 0x00000007ff077e24 */ /* 0x002fc8000f8e00ff */
[----:B-----5:R-:W-:-:S14]  /*45a0*/  DSETP.GEU.AND P2, PT, |R10|, |R2|, PT ;  /* 0x400000020a00722a */ /* 0x020fdc0003f4e200 */
[----:B------:R-:W-:Y:S01]  /*45b0*/  @P2 ISETP.GE.U32.AND P0, PT, R15, R6, PT ;  /* 0x000000060f00220c */ /* 0x000fe20003f06070 */
[----:B------:R-:W0:Y:S03]  /*45c0*/  LDS R12, [R14+0x98] ;  /* 0x000098000e0c7984 */ /* 0x000e260000000800 */
        /* <DEDUP_REMOVED lines=9> */
[----:B------:R-:W-:-:S02]  /*4660*/  IMAD.MOV.U32 R22, RZ, RZ, R5 ;  /* 0x000000ffff167224 */ /* 0x000fc400078e0005 */
[----:B------:R-:W-:Y:S02]  /*4670*/  IMAD.MOV.U32 R20, RZ, RZ, R2 ;  /* 0x000000ffff147224 */ /* 0x000fe400078e0002 */
[----:B------:R-:W-:Y:S02]  /*4680*/  IMAD.MOV.U32 R21, RZ, RZ, R3 ;  /* 0x000000ffff157224 */ /* 0x000fe400078e0003 */
[----:B0-----:R-:W-:-:S05]  /*4690*/  VIADD R10, R12, 0x500 ;  /* 0x000005000c0a7836 */ /* 0x001fca0000000000 */
[----:B------:R-:W-:-:S13]  /*46a0*/  ISETP.GT.AND P0, PT, R10, R7, PT ;  /* 0x000000070a00720c */ /* 0x000fda0003f04270 */
[----:B------:R-:W-:Y:S05]  /*46b0*/  @!P0 BRA `(.L_x_542) ;  /* 0xfffffff800908947 */ /* 0x000fea000383ffff */
[----:B------:R-:W-:Y:S05]  /*46c0*/  BSYNC.RECONVERGENT B1 ;  /* 0x0000000000017941 */ /* 0x000fea0003800200 */
.L_x_539:
[----:B------:R-:W-:Y:S01]  /*46d0*/  ISETP.GE.AND P0, PT, R12, R7, PT ;  /* 0x000000070c00720c */ /* 0x000fe20003f06270 */
[----:B------:R-:W0:Y:S01]  /*46e0*/  LDCU.64 UR6, c[0x0][0x388] ;  /* 0x00007100ff0677ac */ /* 0x000e220008000a00 */
[----:B------:R-:W-:Y:S01]  /*46f0*/  BSSY.RECONVERGENT B1, `(.L_x_536) ;  /* 0x00000ac000017945 */ /* 0x000fe20003800200 */
[----:B------:R-:W1:Y:S10]  /*4700*/  LDCU.64 UR4, c[0x0][0x388] ;  /* 0x00007100ff0477ac */ /* 0x000e740008000a00 */
[----:B------:R-:W-:Y:S05]  /*4710*/  @P0 BRA `(.L_x_543) ;  /* 0x0000000800a40947 */ /* 0x000fea0003800000 */
[----:B------:R-:W-:-:S05]  /*4720*/  IMAD.IADD R9, R7, 0x1, -R12 ;  /* 0x0000000107097824 */ /* 0x000fca00078e0a0c */
[----:B------:R-:W-:-:S13]  /*4730*/  ISETP.GE.AND P0, PT, R4, R9, PT ;  /* 0x000000090400720c */ /* 0x000fda0003f06270 */
[----:B------:R-:W-:Y:S05]  /*4740*/  @P0 BRA `(.L_x_543) ;  /* 0x0000000800980947 */ /* 0x000fea0003800000 */
[----:B------:R-:W-:Y:S01]  /*4750*/  LOP3.LUT R8, RZ, R4, RZ, 0x33, !PT ;  /* 0x00000004ff087212 */ /* 0x000fe200078e33ff */
[----:B------:R-:W-:Y:S03]  /*4760*/  BSSY.RECONVERGENT B2, `(.L_x_544) ;  /* 0x000002f000027945 */ /* 0x000fe60003800200 */
[----:B------:R-:W-:Y:S01]  /*4770*/  IADD3 R18, PT, PT, -R12, R7, R8 ;  /* 0x000000070c127210 */ /* 0x000fe20007ffe108 */
[----:B------:R-:W-:-:S03]  /*4780*/  IMAD.MOV.U32 R8, RZ, RZ, R4 ;  /* 0x000000ffff087224 */ /* 0x000fc600078e0004 */
[----:B------:R-:W-:-:S04]  /*4790*/  LOP3.LUT R7, R18, 0x300, RZ, 0xc0, !PT ;  /* 0x0000030012077812 */ /* 0x000fc800078ec0ff */
[----:B------:R-:W-:-:S13]  /*47a0*/  ISETP.NE.AND P0, PT, R7, 0x300, PT ;  /* 0x000003000700780c */ /* 0x000fda0003f05270 */
[----:B------:R-:W-:Y:S05]  /*47b0*/  @!P0 BRA `(.L_x_545) ;  /* 0x0000000000a48947 */ /* 0x000fea0003800000 */
[----:B------:R-:W2:Y:S01]  /*47c0*/  LDC.64 R10, c[0x0][0x380] ;  /* 0x0000e000ff0a7b82 */ /* 0x000ea20000000a00 */
[----:B------:R-:W-:Y:S01]  /*47d0*/  LEA.HI R7, R18, 0x1, RZ, 0x18 ;  /* 0x0000000112077811 */ /* 0x000fe200078fc0ff */
[----:B------:R-:W-:Y:S02]  /*47e0*/  IMAD.IADD R13, R4, 0x1, R12 ;  /* 0x00000001040d7824 */ /* 0x000fe400078e020c */
[----:B------:R-:W-:Y:S01]  /*47f0*/  IMAD.MOV.U32 R8, RZ, RZ, R4 ;  /* 0x000000ffff087224 */ /* 0x000fe200078e0004 */
[----:B------:R-:W-:-:S05]  /*4800*/  LOP3.LUT R7, R7, 0x3, RZ, 0xc0, !PT ;  /* 0x0000000307077812 */ /* 0x000fca00078ec0ff */
[----:B------:R-:W-:-:S07]  /*4810*/  IMAD.MOV R7, RZ, RZ, -R7 ;  /* 0x000000ffff077224 */ /* 0x000fce00078e0a07 */
.L_x_548:
[----:B--2---:R-:W-:-:S06]  /*4820*/  IMAD.WIDE R14, R13, 0x8, R10 ;  /* 0x000000080d0e7825 */ /* 0x004fcc00078e020a */
[----:B------:R-:W2:Y:S01]  /*4830*/  LDG.E.64 R14, desc[UR10][R14.64] ;  /* 0x0000000a0e0e7981 */ /* 0x000ea2000c1e1b00 */
[----:B-1----:R-:W-:Y:S01]  /*4840*/  IADD3 R22, P1, PT, R13, UR4, RZ ;  /* 0x000000040d167c10 */ /* 0x002fe2000ff3e0ff */
[----:B------:R-:W-:Y:S01]  /*4850*/  VIADD R7, R7, 0x1 ;  /* 0x0000000107077836 */ /* 0x000fe20000000000 */
[----:B------:R-:W-:Y:S01]  /*4860*/  BSSY.RECONVERGENT B3, `(.L_x_546) ;  /* 0x000001b000037945 */ /* 0x000fe20003800200 */
[----:B------:R-:W-:Y:S01]  /*4870*/  IMAD.MOV.U32 R19, RZ, RZ, R6 ;  /* 0x000000ffff137224 */ /* 0x000fe200078e0006 */
[----:B------:R-:W-:Y:S01]  /*4880*/  LEA.HI.X.SX32 R21, R13, UR5, 0x1, P1 ;  /* 0x000000050d157c11 */ /* 0x000fe200088f0eff */
[----:B------:R-:W-:Y:S01]  /*4890*/  IMAD.MOV.U32 R20, RZ, RZ, R5 ;  /* 0x000000ffff147224 */ /* 0x000fe200078e0005 */
[----:B------:R-:W-:Y:S01]  /*48a0*/  MOV R16, R2 ;  /* 0x0000000200107202 */ /* 0x000fe20000000f00 */
[----:B------:R-:W-:Y:S01]  /*48b0*/  IMAD.MOV.U32 R17, RZ, RZ, R3 ;  /* 0x000000ffff117224 */ /* 0x000fe200078e0003 */
[----:B------:R-:W-:Y:S01]  /*48c0*/  ISETP.NE.AND P2, PT, R7, RZ, PT ;  /* 0x000000ff0700720c */ /* 0x000fe20003f45270 */
        /* <DEDUP_REMOVED lines=20> */
.L_x_547:
[----:B0-----:R-:W-:Y:S05]  /*4a10*/  BSYNC.RECONVERGENT B3 ;  /* 0x0000000000037941 */ /* 0x001fea0003800200 */
.L_x_546:
[----:B------:R-:W-:Y:S02]  /*4a20*/  VIADD R8, R8, 0x100 ;  /* 0x0000010008087836 */ /* 0x000fe40000000000 */
[----:B------:R-:W-:Y:S01]  /*4a30*/  VIADD R13, R13, 0x100 ;  /* 0x000001000d0d7836 */ /* 0x000fe20000000000 */
[----:B------:R-:W-:Y:S06]  /*4a40*/  @P2 BRA `(.L_x_548) ;  /* 0xfffffffc00742947 */ /* 0x000fec000383ffff */
.L_x_545:
[----:B01----:R-:W-:Y:S05]  /*4a50*/  BSYNC.RECONVERGENT B2 ;  /* 0x0000000000027941 */ /* 0x003fea0003800200 */
.L_x_544:
        /* <DEDUP_REMOVED lines=9> */
.L_x_557:
[----:B------:R-:W-:-:S05]  /*4af0*/  IMAD.WIDE R22, R7, 0x8, R10 ;  /* 0x0000000807167825 */ /* 0x000fca00078e020a */
[----:B------:R-:W2:Y:S04]  /*4b00*/  LDG.E.64 R20, desc[UR10][R22.64+-0x1000] ;  /* 0xfff0000a16147981 */ /* 0x000ea8000c1e1b00 */
[----:B------:R0:W5:Y:S04]  /*4b10*/  LDG.E.64 R16, desc[UR10][R22.64+-0x800] ;  /* 0xfff8000a16107981 */ /* 0x000168000c1e1b00 */
[----:B------:R0:W5:Y:S04]  /*4b20*/  LDG.E.64 R14, desc[UR10][R22.64] ;  /* 0x0000000a160e7981 */ /* 0x000168000c1e1b00 */
[----:B------:R0:W5:Y:S01]  /*4b30*/  LDG.E.64 R12, desc[UR10][R22.64+0x800] ;  /* 0x0008000a160c7981 */ /* 0x000162000c1e1b00 */
[C---:B------:R-:W-:Y:S01]  /*4b40*/  IADD3 R29, P1, PT, R7.reuse, UR6, RZ ;  /* 0x00000006071d7c10 */ /* 0x040fe2000ff3e0ff */
[----:B------:R-:W-:Y:S03]  /*4b50*/  BSSY.RECONVERGENT B2, `(.L_x_549) ;  /* 0x0000016000027945 */ /* 0x000fe60003800200 */
[----:B------:R-:W-:Y:S01]  /*4b60*/  LEA.HI.X.SX32 R30, R7, UR7, 0x1, P1 ;  /* 0x00000007071e7c11 */ /* 0x000fe200088f0eff */
        /* <DEDUP_REMOVED lines=20> */
.L_x_550:
[----:B------:R-:W-:Y:S05]  /*4cb0*/  BSYNC.RECONVERGENT B2 ;  /* 0x0000000000027941 */ /* 0x000fea0003800200 */
.L_x_549:
        /* <DEDUP_REMOVED lines=23> */
.L_x_552:
[----:B------:R-:W-:Y:S05]  /*4e30*/  BSYNC.RECONVERGENT B2 ;  /* 0x0000000000027941 */ /* 0x000fea0003800200 */
.L_x_551:
        /* <DEDUP_REMOVED lines=24> */
.L_x_554:
[----:B------:R-:W-:Y:S05]  /*4fc0*/  BSYNC.RECONVERGENT B2 ;  /* 0x0000000000027941 */ /* 0x000fea0003800200 */
.L_x_553:
        /* <DEDUP_REMOVED lines=22> */
.L_x_556:
[----:B------:R-:W-:Y:S05]  /*5130*/  BSYNC.RECONVERGENT B2 ;  /* 0x0000000000027941 */ /* 0x000fea0003800200 */
.L_x_555:
[----:B------:R-:W-:Y:S02]  /*5140*/  VIADD R8, R8, 0x400 ;  /* 0x0000040008087836 */ /* 0x000fe40000000000 */
[----:B------:R-:W-:Y:S02]  /*5150*/  VIADD R27, R27, 0x400 ;  /* 0x000004001b1b7836 */ /* 0x000fe40000000000 */
[----:B------:R-:W-:Y:S01]  /*5160*/  VIADD R26, R26, 0x400 ;  /* 0x000004001a1a7836 */ /* 0x000fe20000000000 */
[----:B------:R-:W-:Y:S01]  /*5170*/  ISETP.GE.AND P0, PT, R8, R9, PT ;  /* 0x000000090800720c */ /* 0x000fe20003f06270 */
[----:B------:R-:W-:Y:S02]  /*5180*/  VIADD R25, R25, 0x400 ;  /* 0x0000040019197836 */ /* 0x000fe40000000000 */
[----:B------:R-:W-:-:S10]  /*5190*/  VIADD R7, R7, 0x400 ;  /* 0x0000040007077836 */ /* 0x000fd40000000000 */
[----:B------:R-:W-:Y:S05]  /*51a0*/  @!P0 BRA `(.L_x_557) ;  /* 0xfffffff800508947 */ /* 0x000fea000383ffff */
.L_x_543:
[----:B01----:R-:W-:Y:S05]  /*51b0*/  BSYNC.RECONVERGENT B1 ;  /* 0x0000000000017941 */ /* 0x003fea0003800200 */
.L_x_536:
        /* <DEDUP_REMOVED lines=13> */
[----:B------:R-:W-:Y:S01]  /*5290*/  MOV R12, R7 ;  /* 0x00000007000c7202 */ /* 0x000fe20000000f00 */
[----:B------:R-:W-:Y:S02]  /*52a0*/  IMAD.MOV.U32 R13, RZ, RZ, R16 ;  /* 0x000000ffff0d7224 */ /* 0x000fe400078e0010 */
        /* <DEDUP_REMOVED lines=17> */
.L_x_559:
[----:B------:R-:W-:Y:S05]  /*53c0*/  BSYNC.RECONVERGENT B1 ;  /* 0x0000000000017941 */ /* 0x000fea0003800200 */
.L_x_558:
        /* <DEDUP_REMOVED lines=31> */
.L_x_561:
[----:B------:R-:W-:Y:S05]  /*55c0*/  BSYNC.RECONVERGENT B1 ;  /* 0x0000000000017941 */ /* 0x000fea0003800200 */
.L_x_560:
[----:B------:R-:W-:Y:S01]  /*55d0*/  ISETP.GT.AND P0, PT, R14, 0x1b, PT ;  /* 0x0000001b0e00780c */ /* 0x000fe20003f04270 */
[----:B0-----:R0:W0:Y:S01]  /*55e0*/  SHFL.DOWN PT, R8, R2, 0x4, 0x1f ;  /* 0x08801f0002087f89 */ /* 0x00102200000e0000 */
[----:B------:R-:W-:Y:S01]  /*55f0*/  BSSY.RECONVERGENT B1, `(.L_x_562) ;  /* 0x000001d000017945 */ /* 0x000fe20003800200 */
[----:B---3--:R-:W-:Y:S02]  /*5600*/  IMAD.MOV.U32 R11, RZ, RZ, R5 ;  /* 0x000000ffff0b7224 */ /* 0x008fe400078e0005 */
[----:B------:R3:W0:Y:S01]  /*5610*/  SHFL.DOWN PT, R9, R3, 0x4, 0x1f ;  /* 0x08801f0003097f89 */ /* 0x00062200000e0000 */
[----:B------:R-:W-:Y:S02]  /*5620*/  IMAD.MOV.U32 R12, RZ, RZ, R10 ;  /* 0x000000ffff0c7224 */ /* 0x000fe400078e000a */
[----:B-1----:R-:W-:Y:S01]  /*5630*/  IMAD.MOV.U32 R6, RZ, RZ, R2 ;  /* 0x000000ffff067224 */ /* 0x002fe200078e0002 */
[----:B----4-:R3:W1:Y:S01]  /*5640*/  SHFL.DOWN PT, R16, R5, 0x4, 0x1f ;  /* 0x08801f0005107f89 */ /* 0x01066200000e0000 */
[----:B--2---:R-:W-:-:S03]  /*5650*/  IMAD.MOV.U32 R7, RZ, RZ, R3 ;  /* 0x000000ffff077224 */ /* 0x004fc600078e0003 */
[----:B------:R3:W2:Y:S01]  /*5660*/  SHFL.DOWN PT, R13, R10, 0x4, 0x1f ;  /* 0x08801f000a0d7f89 */ /* 0x0006a200000e0000 */
[----:B------:R-:W-:Y:S05]  /*5670*/  @P0 BRA `(.L_x_563) ;  /* 0x0000000000500947 */ /* 0x000fea0003800000 */
[----:B0-----:R-:W-:Y:S01]  /*5680*/  DSETP.GEU.AND P0, PT, |R2|, |R8|, PT ;  /* 0x400000080200722a */ /* 0x001fe20003f0e200 */
[----:B-1----:R-:W-:Y:S02]  /*5690*/  IMAD.MOV.U32 R11, RZ, RZ, R16 ;  /* 0x000000ffff0b7224 */ /* 0x002fe400078e0010 */
[----:B--2---:R-:W-:Y:S02]  /*56a0*/  IMAD.MOV.U32 R12, RZ, RZ, R13 ;  /* 0x000000ffff0c7224 */ /* 0x004fe400078e000d */
        /* <DEDUP_REMOVED lines=17> */
.L_x_563:
[----:B------:R-:W-:Y:S05]  /*57c0*/  BSYNC.RECONVERGENT B1 ;  /* 0x0000000000017941 */ /* 0x000fea0003800200 */
.L_x_562:
[----:B------:R-:W-:Y:S01]  /*57d0*/  ISETP.GT.AND P0, PT, R14, 0x17, PT ;  /* 0x000000170e00780c */ /* 0x000fe20003f04270 */
[----:B0-----:R0:W4:Y:S01]  /*57e0*/  SHFL.DOWN PT, R8, R6, 0x8, 0x1f ;  /* 0x09001f0006087f89 */ /* 0x00112200000e0000 */
[----:B------:R-:W-:Y:S01]  /*57f0*/  BSSY.RECONVERGENT B1, `(.L_x_564) ;  /* 0x000001d000017945 */ /* 0x000fe20003800200 */
[----:B---3--:R-:W-:Y:S02]  /*5800*/  IMAD.MOV.U32 R5, RZ, RZ, R11 ;  /* 0x000000ffff057224 */ /* 0x008fe400078e000b */
[----:B------:R0:W3:Y:S01]  /*5810*/  SHFL.DOWN PT, R9, R7, 0x8, 0x1f ;  /* 0x09001f0007097f89 */ /* 0x0000e200000e0000 */
[----:B------:R-:W-:Y:S02]  /*5820*/  IMAD.MOV.U32 R10, RZ, RZ, R12 ;  /* 0x000000ffff0a7224 */ /* 0x000fe400078e000c */
[----:B------:R-:W-:Y:S01]  /*5830*/  IMAD.MOV.U32 R2, RZ, RZ, R6 ;  /* 0x000000ffff027224 */ /* 0x000fe200078e0006 */
[----:B-1----:R0:W1:Y:S01]  /*5840*/  SHFL.DOWN PT, R16, R11, 0x8, 0x1f ;  /* 0x09001f000b107f89 */ /* 0x00206200000e0000 */
[----:B------:R-:W-:-:S03]  /*5850*/  IMAD.MOV.U32 R3, RZ, RZ, R7 ;  /* 0x000000ffff037224 */ /* 0x000fc600078e0007 */
[----:B--2---:R0:W2:Y:S01]  /*5860*/  SHFL.DOWN PT, R13, R12, 0x8, 0x1f ;  /* 0x09001f000c0d7f89 */ /* 0x0040a200000e0000 */
[----:B------:R-:W-:Y:S05]  /*5870*/  @P0 BRA `(.L_x_565) ;  /* 0x0000000000500947 */ /* 0x000fea0003800000 */
[----:B---34-:R-:W-:Y:S01]  /*5880*/  DSETP.GEU.AND P0, PT, |R6|, |R8|, PT ;  /* 0x400000080600722a */ /* 0x018fe20003f0e200 */
[----:B-1----:R-:W-:Y:S02]  /*5890*/  IMAD.MOV.U32 R5, RZ, RZ, R16 ;  /* 0x000000ffff057224 */ /* 0x002fe400078e0010 */
        /* <DEDUP_REMOVED lines=18> */
.L_x_565:
[----:B------:R-:W-:Y:S05]  /*59c0*/  BSYNC.RECONVERGENT B1 ;  /* 0x0000000000017941 */ /* 0x000fea0003800200 */
.L_x_564:
[----:B------:R-:W-:Y:S01]  /*59d0*/  ISETP.GT.AND P0, PT, R14, 0xf, PT ;  /* 0x0000000f0e00780c */ /* 0x000fe20003f04270 */
[----:B0-----:R0:W0:Y:S01]  /*59e0*/  SHFL.DOWN PT, R6, R2, 0x10, 0x1f ;  /* 0x0a001f0002067f89 */ /* 0x00102200000e0000 */
[----:B------:R-:W-:Y:S01]  /*59f0*/  BSSY.RECONVERGENT B1, `(.L_x_566) ;  /* 0x000001d000017945 */ /* 0x000fe20003800200 */
[----:B------:R-:W-:Y:S02]  /*5a00*/  IMAD.MOV.U32 R17, RZ, RZ, R5 ;  /* 0x000000ffff117224 */ /* 0x000fe400078e0005 */
[----:B------:R0:W0:Y:S01]  /*5a10*/  SHFL.DOWN PT, R7, R3, 0x10, 0x1f ;  /* 0x0a001f0003077f89 */ /* 0x00002200000e0000 */
[----:B------:R-:W-:Y:S02]  /*5a20*/  IMAD.MOV.U32 R19, RZ, RZ, R10 ;  /* 0x000000ffff137224 */ /* 0x000fe400078e000a */
[----:B------:R-:W-:Y:S01]  /*5a30*/  IMAD.MOV.U32 R12, RZ, RZ, R2 ;  /* 0x000000ffff0c7224 */ /* 0x000fe200078e0002 */
[----:B----4-:R4:W0:Y:S01]  /*5a40*/  SHFL.DOWN PT, R8, R5, 0x10, 0x1f ;  /* 0x0a001f0005087f89 */ /* 0x01082200000e0000 */
[----:B--2---:R-:W-:-:S03]  /*5a50*/  IMAD.MOV.U32 R13, RZ, RZ, R3 ;  /* 0x000000ffff0d7224 */ /* 0x004fc600078e0003 */
[----:B---3--:R4:W2:Y:S01]  /*5a60*/  SHFL.DOWN PT, R9, R10, 0x10, 0x1f ;  /* 0x0a001f000a097f89 */ /* 0x0088a200000e0000 */
[----:B------:R-:W-:Y:S05]  /*5a70*/  @P0 BRA `(.L_x_567) ;  /* 0x0000000000500947 */ /* 0x000fea0003800000 */
[----:B0-----:R-:W-:Y:S01]  /*5a80*/  DSETP.GEU.AND P0, PT, |R2|, |R6|, PT ;  /* 0x400000060200722a */ /* 0x001fe20003f0e200 */
[----:B------:R-:W-:Y:S02]  /*5a90*/  IMAD.MOV.U32 R17, RZ, RZ, R8 ;  /* 0x000000ffff117224 */ /* 0x000fe400078e0008 */
        /* <DEDUP_REMOVED lines=18> */
.L_x_567:
[----:B------:R-:W-:Y:S05]  /*5bc0*/  BSYNC.RECONVERGENT B1 ;  /* 0x0000000000017941 */ /* 0x000fea0003800200 */
.L_x_566:
[----:B------:R-:W-:Y:S01]  /*5bd0*/  ISETP.NE.AND P0, PT, R14, RZ, PT ;  /* 0x000000ff0e00720c */ /* 0x000fe20003f05270 */
[----:B------:R-:W-:-:S12]  /*5be0*/  BSSY.RECONVERGENT B1, `(.L_x_568) ;  /* 0x000000b000017945 */ /* 0x000fd80003800200 */
[----:B------:R-:W-:Y:S05]  /*5bf0*/  @P0 BRA `(.L_x_569) ;  /* 0x0000000000240947 */ /* 0x000fea0003800000 */
[----:B0-----:R-:W0:Y:S01]  /*5c00*/  S2R R6, SR_CgaCtaId ;  /* 0x0000000000067919 */ /* 0x001e220000008800 */
[----:B------:R-:W-:Y:S01]  /*5c10*/  MOV R3, 0x400 ;  /* 0x0000040000037802 */ /* 0x000fe20000000f00 */
[----:B------:R-:W-:Y:S01]  /*5c20*/  IMAD.MOV.U32 R18, RZ, RZ, R17 ;  /* 0x000000ffff127224 */ /* 0x000fe200078e0011 */
[----:B------:R-:W-:-:S04]  /*5c30*/  SHF.R.U32.HI R2, RZ, 0x1, R4 ;  /* 0x00000001ff027819 */ /* 0x000fc80000011604 */
[----:B------:R-:W-:Y:S02]  /*5c40*/  LOP3.LUT R2, R2, 0x1f0, RZ, 0xc0, !PT ;  /* 0x000001f002027812 */ /* 0x000fe400078ec0ff */
[----:B0-----:R-:W-:-:S05]  /*5c50*/  LEA R3, R6, R3, 0x18 ;  /* 0x0000000306037211 */ /* 0x001fca00078ec0ff */
[----:B------:R-:W-:-:S05]  /*5c60*/  IMAD.IADD R3, R2, 0x1, R3 ;  /* 0x0000000102037824 */ /* 0x000fca00078e0203 */
[----:B------:R3:W-:Y:S04]  /*5c70*/  STS.64 [R3+0x10], R18 ;  /* 0x0000101203007388 */ /* 0x0007e80000000a00 */
[----:B------:R3:W-:Y:S02]  /*5c80*/  STS.64 [R3+0x8], R12 ;  /* 0x0000080c03007388 */ /* 0x0007e40000000a00 */
.L_x_569:
[----:B------:R-:W-:Y:S05]  /*5c90*/  BSYNC.RECONVERGENT B1 ;  /* 0x0000000000017941 */ /* 0x000fea0003800200 */
.L_x_568:
[----:B------:R-:W-:Y:S01]  /*5ca0*/  BAR.SYNC.DEFER_BLOCKING 0x0 ;  /* 0x0000000000007b1d */ /* 0x000fe20000010000 */
[----:B------:R-:W-:-:S13]  /*5cb0*/  ISETP.NE.AND P1, PT, R4, RZ, PT ;  /* 0x000000ff0400720c */ /* 0x000fda0003f25270 */
[----:B------:R-:W-:Y:S05]  /*5cc0*/  @P1 BRA `(.L_x_497) ;  /* 0x00000008008c1947 */ /* 0x000fea0003800000 */
[----:B0--3--:R-:W0:Y:S01]  /*5cd0*/  S2R R3, SR_CgaCtaId ;  /* 0x0000000000037919 */ /* 0x009e220000008800 */
[----:B------:R-:W-:Y:S01]  /*5ce0*/  MOV R2, 0x400 ;  /* 0x0000040000027802 */ /* 0x000fe20000000f00 */
[----:B------:R-:W-:Y:S03]  /*5cf0*/  BSSY.RECONVERGENT B1, `(.L_x_570) ;  /* 0x000001a000017945 */ /* 0x000fe60003800200 */
[----:B0-----:R-:W-:-:S05]  /*5d00*/  LEA R30, R3, R2, 0x18 ;  /* 0x00000002031e7211 */ /* 0x001fca00078ec0ff */
[----:B------:R-:W0:Y:S04]  /*5d10*/  LDS.64 R14, [R30+0x18] ;  /* 0x000018001e0e7984 */ /* 0x000e280000000a00 */
[----:B----4-:R-:W3:Y:S04]  /*5d20*/  LDS.128 R4, [R30+0x20] ;  /* 0x000020001e047984 */ /* 0x010ee80000000c00 */
[----:B------:R4:W1:Y:S04]  /*5d30*/  LDS.64 R28, [R30+0x80] ;  /* 0x000080001e1c7984 */ /* 0x0008680000000a00 */
[----:B--2---:R4:W2:Y:S01]  /*5d40*/  LDS.128 R8, [R30+0x30] ;  /* 0x000030001e087984 */ /* 0x0048a20000000c00 */
[----:B0-----:R-:W-:Y:S01]  /*5d50*/  DSETP.GEU.AND P0, PT, |R12|, |R14|, PT ;  /* 0x4000000e0c00722a */ /* 0x001fe20003f0e200 */
[----:B------:R-:W-:Y:S01]  /*5d60*/  MOV R2, R14 ;  /* 0x0000000e00027202 */ /* 0x000fe20000000f00 */
[----:B------:R-:W-:-:S02]  /*5d70*/  IMAD.MOV.U32 R3, RZ, RZ, R15 ;  /* 0x000000ffff037224 */ /* 0x000fc400078e000f */
[----:B---3--:R-:W-:Y:S02]  /*5d80*/  IMAD.MOV.U32 R31, RZ, RZ, R4 ;  /* 0x000000ffff1f7224 */ /* 0x008fe400078e0004 */
[----:B------:R-:W-:-:S08]  /*5d90*/  IMAD.MOV.U32 R33, RZ, RZ, R5 ;  /* 0x000000ffff217224 */ /* 0x000fd000078e0005 */
[----:B-12-4-:R-:W-:Y:S05]  /*5da0*/  @!P0 BRA `(.L_x_571) ;  /* 0x0000000000388947 */ /* 0x016fea0003800000 */
        /* <DEDUP_REMOVED lines=14> */
.L_x_571:
[----:B------:R-:W-:Y:S05]  /*5e90*/  BSYNC.RECONVERGENT B1 ;  /* 0x0000000000017941 */ /* 0x000fea0003800200 */
.L_x_570:
        /* <DEDUP_REMOVED lines=25> */
.L_x_573:
[----:B------:R-:W-:Y:S05]  /*6030*/  BSYNC.RECONVERGENT B1 ;  /* 0x0000000000017941 */ /* 0x000fea0003800200 */
.L_x_572:
        /* <DEDUP_REMOVED lines=21> */
.L_x_575:
[----:B------:R-:W-:Y:S05]  /*6190*/  BSYNC.RECONVERGENT B1 ;  /* 0x0000000000017941 */ /* 0x000fea0003800200 */
.L_x_574:
        /* <DEDUP_REMOVED lines=21> */
.L_x_577:
[----:B------:R-:W-:Y:S05]  /*62f0*/  BSYNC.RECONVERGENT B1 ;  /* 0x0000000000017941 */ /* 0x000fea0003800200 */
.L_x_576:
        /* <DEDUP_REMOVED lines=21> */
.L_x_579:
[----:B------:R-:W-:Y:S05]  /*6450*/  BSYNC.RECONVERGENT B1 ;  /* 0x0000000000017941 */ /* 0x000fea0003800200 */
.L_x_578:
        /* <DEDUP_REMOVED lines=21> */
.L_x_581:
[----:B------:R-:W-:Y:S05]  /*65b0*/  BSYNC.RECONVERGENT B1 ;  /* 0x0000000000017941 */ /* 0x000fea0003800200 */
.L_x_580:
        /* <DEDUP_REMOVED lines=20> */
.L_x_497:
[----:B------:R-:W-:Y:S05]  /*6700*/  BSYNC.RECONVERGENT B0 ;  /* 0x0000000000007941 */ /* 0x000fea0003800200 */
.L_x_464:
[----:B------:R-:W-:Y:S05]  /*6710*/  @P1 EXIT ;  /* 0x000000000000194d */ /* 0x000fea0003800000 */
[----:B01-3--:R-:W0:Y:S01]  /*6720*/  LDC.64 R2, c[0x0][0x390] ;  /* 0x0000e400ff027b82 */ /* 0x00be220000000a00 */
[----:B------:R-:W-:Y:S02]  /*6730*/  IMAD.MOV.U32 R18, RZ, RZ, R17 ;  /* 0x000000ffff127224 */ /* 0x000fe400078e0011 */
[----:B0-----:R-:W-:-:S05]  /*6740*/  IMAD.WIDE.U32 R2, R0, 0x10, R2 ;  /* 0x0000001000027825 */ /* 0x001fca00078e0002 */
[----:B------:R-:W-:Y:S04]  /*6750*/  STG.E.64 desc[UR10][R2.64], R12 ;  /* 0x0000000c02007986 */ /* 0x000fe8000c101b0a */
[----:B------:R-:W-:Y:S01]  /*6760*/  STG.E.64 desc[UR10][R2.64+0x8], R18 ;  /* 0x0000081202007986 */ /* 0x000fe2000c101b0a */
[----:B------:R-:W-:Y:S05]  /*6770*/  EXIT ;  /* 0x000000000000794d */ /* 0x000fea0003800000 */
.L_x_582:
        /* <DEDUP_REMOVED lines=16> */
.L_x_778:


//--------------------- .text._ZN6thrust24THRUST_300001_SM_1000_NS8cuda_cub4core6detail13_kernel_agentINS1_8__reduce11ReduceAgentINS0_12zip_iteratorIN4cuda3std3__45tupleIJNS0_10device_ptrIdEENS0_17counting_iteratorIlNS0_11use_defaultESF_SF_EEEEEEEPNSB_IJdlEEESJ_iNS1_9__extrema9arg_max_fIdl19doubleAbsComparatorEEEEJSI_SK_iSO_EEEvDpT0_ --------------------------
	.section	.text._ZN6thrust24THRUST_300001_SM_1000_NS8cuda_cub4core6detail13_kernel_agentINS1_8__reduce11ReduceAgentINS0_12zip_iteratorIN4cuda3std3__45tupleIJNS0_10device_ptrIdEENS0_17counting_iteratorIlNS0_11use_defaultESF_SF_EEEEEEEPNSB_IJdlEEESJ_iNS1_9__extrema9arg_max_fIdl19doubleAbsComparatorEEEEJSI_SK_iSO_EEEvDpT0_,"ax",@progbits
	.align	128
        .global         _ZN6thrust24THRUST_300001_SM_1000_NS8cuda_cub4core6detail13_kernel_agentINS1_8__reduce11ReduceAgentINS0_12zip_iteratorIN4cuda3std3__45tupleIJNS0_10device_ptrIdEENS0_17counting_iteratorIlNS0_11use_defaultESF_SF_EEEEEEEPNSB_IJdlEEESJ_iNS1_9__extrema9arg_max_fIdl19doubleAbsComparatorEEEEJSI_SK_iSO_EEEvDpT0_
        .type           _ZN6thrust24THRUST_300001_SM_1000_NS8cuda_cub4core6detail13_kernel_agentINS1_8__reduce11ReduceAgentINS0_12zip_iteratorIN4cuda3std3__45tupleIJNS0_10device_ptrIdEENS0_17counting_iteratorIlNS0_11use_defaultESF_SF_EEEEEEEPNSB_IJdlEEESJ_iNS1_9__extrema9arg_max_fIdl19doubleAbsComparatorEEEEJSI_SK_iSO_EEEvDpT0_,@function
        .size           _ZN6thrust24THRUST_300001_SM_1000_NS8cuda_cub4core6detail13_kernel_agentINS1_8__reduce11ReduceAgentINS0_12zip_iteratorIN4cuda3std3__45tupleIJNS0_10device_ptrIdEENS0_17counting_iteratorIlNS0_11use_defaultESF_SF_EEEEEEEPNSB_IJdlEEESJ_iNS1_9__extrema9arg_max_fIdl19doubleAbsComparatorEEEEJSI_SK_iSO_EEEvDpT0_,(.L_x_779 - _ZN6thrust24THRUST_300001_SM_1000_NS8cuda_cub4core6detail13_kernel_agentINS1_8__reduce11ReduceAgentINS0_12zip_iteratorIN4cuda3std3__45tupleIJNS0_10device_ptrIdEENS0_17counting_iteratorIlNS0_11use_defaultESF_SF_EEEEEEEPNSB_IJdlEEESJ_iNS1_9__extrema9arg_max_fIdl19doubleAbsComparatorEEEEJSI_SK_iSO_EEEvDpT0_)
        .other          _ZN6thrust24THRUST_300001_SM_1000_NS8cuda_cub4core6detail13_kernel_agentINS1_8__reduce11ReduceAgentINS0_12zip_iteratorIN4cuda3std3__45tupleIJNS0_10device_ptrIdEENS0_17counting_iteratorIlNS0_11use_defaultESF_SF_EEEEEEEPNSB_IJdlEEESJ_iNS1_9__extrema9arg_max_fIdl19doubleAbsComparatorEEEEJSI_SK_iSO_EEEvDpT0_,@"STO_CUDA_ENTRY STV_DEFAULT"
_ZN6thrust24THRUST_300001_SM_1000_NS8cuda_cub4core6detail13_kernel_agentINS1_8__reduce11ReduceAgentINS0_12zip_iteratorIN4cuda3std3__45tupleIJNS0_10device_ptrIdEENS0_17counting_iteratorIlNS0_11use_defaultESF_SF_EEEEEEEPNSB_IJdlEEESJ_iNS1_9__extrema9arg_max_fIdl19doubleAbsComparatorEEEEJSI_SK_iSO_EEEvDpT0_:
.text._ZN6thrust24THRUST_300001_SM_1000_NS8cuda_cub4core6detail13_kernel_agentINS1_8__reduce11ReduceAgentINS0_12zip_iteratorIN4cuda3std3__45tupleIJNS0_10device_ptrIdEENS0_17counting_iteratorIlNS0_11use_defaultESF_SF_EEEEEEEPNSB_IJdlEEESJ_iNS1_9__extrema9arg_max_fIdl19doubleAbsComparatorEEEEJSI_SK_iSO_EEEvDpT0_:
        /* <DEDUP_REMOVED lines=23> */
.L_x_586:
[----:B0-----:R-:W-:Y:S05]  /*0170*/  BSYNC.RECONVERGENT B1 ;  /* 0x0000000000017941 */ /* 0x001fea0003800200 */
.L_x_585:
        /* <DEDUP_REMOVED lines=19> */
.L_x_593:
        /* <DEDUP_REMOVED lines=31> */
.L_x_592:
[----:B------:R-:W-:Y:S05]  /*04a0*/  BSYNC.RECONVERGENT B3 ;  /* 0x0000000000037941 */ /* 0x000fea0003800200 */
.L_x_591:
[----:B------:R-:W-:Y:S01]  /*04b0*/  IADD3 R14, P0, PT, R14, 0x100, RZ ;  /* 0x000001000e0e7810 */ /* 0x000fe20007f1e0ff */
[----:B------:R-:W-:Y:S02]  /*04c0*/  VIADD R10, R10, 0x100 ;  /* 0x000001000a0a7836 */ /* 0x000fe40000000000 */
[----:B------:R-:W-:Y:S02]  /*04d0*/  IMAD.X R13, RZ, RZ, R13, P3 ;  /* 0x000000ffff0d7224 */ /* 0x000fe400018e060d */
[----:B------:R-:W-:Y:S01]  /*04e0*/  IMAD.X R15, RZ, RZ, R15, P0 ;  /* 0x000000ffff0f7224 */ /* 0x000fe200000e060f */
[----:B------:R-:W-:Y:S07]  /*04f0*/  @P2 BRA `(.L_x_593) ;  /* 0xfffffffc006c2947 */ /* 0x000fee000383ffff */
.L_x_590:
[----:B------:R-:W-:Y:S05]  /*0500*/  BSYNC.RECONVERGENT B2 ;  /* 0x0000000000027941 */ /* 0x000fea0003800200 */
.L_x_589:
[----:B------:R-:W-:-:S13]  /*0510*/  ISETP.GE.U32.AND P0, PT, R16, 0x300, PT ;  /* 0x000003001000780c */ /* 0x000fda0003f06070 */
[----:B------:R-:W-:Y:S05]  /*0520*/  @!P0 BRA `(.L_x_588) ;  /* 0x0000000400bc8947 */ /* 0x000fea0003800000 */
[----:B------:R-:W0:Y:S01]  /*0530*/  LDC.64 R4, c[0x0][0x380] ;  /* 0x0000e000ff047b82 */ /* 0x000e220000000a00 */
[----:B------:R-:W-:-:S07]  /*0540*/  VIADD R20, R10, 0x200 ;  /* 0x000002000a147836 */ /* 0x000fce0000000000 */
[----:B------:R-:W1:Y:S02]  /*0550*/  LDC.64 R6, c[0x0][0x388] ;  /* 0x0000e200ff067b82 */ /* 0x000e640000000a00 */
.L_x_602:
        /* <DEDUP_REMOVED lines=30> */
.L_x_595:
[----:B------:R-:W-:Y:S05]  /*0740*/  BSYNC.RECONVERGENT B2 ;  /* 0x0000000000027941 */ /* 0x000fea0003800200 */
.L_x_594:
[----:B-----5:R-:W-:Y:S01]  /*0750*/  DSETP.GEU.AND P0, PT, |R16|, |R14|, PT ;  /* 0x4000000e1000722a */ /* 0x020fe20003f0e200 */
[C---:B------:R-:W-:Y:S01]  /*0760*/  IADD3 R19, P1, PT, R23.reuse, R6, RZ ;  /* 0x0000000617137210 */ /* 0x040fe20007f3e0ff */
[----:B------:R-:W-:Y:S01]  /*0770*/  BSSY.RECONVERGENT B2, `(.L_x_596) ;  /* 0x0000015000027945 */ /* 0x000fe20003800200 */
[----:B------:R-:W-:Y:S02]  /*0780*/  IMAD.MOV.U32 R2, RZ, RZ, R14 ;  /* 0x000000ffff027224 */ /* 0x000fe400078e000e */
[----:B------:R-:W-:Y:S01]  /*0790*/  LEA.HI.X.SX32 R18, R23, R7, 0x1, P1 ;  /* 0x0000000717127211 */ /* 0x000fe200008f0eff */
[----:B------:R-:W-:Y:S02]  /*07a0*/  IMAD.MOV.U32 R9, RZ, RZ, R19 ;  /* 0x000000ffff097224 */ /* 0x000fe400078e0013 */
[----:B------:R-:W-:Y:S02]  /*07b0*/  IMAD.MOV.U32 R3, RZ, RZ, R15 ;  /* 0x000000ffff037224 */ /* 0x000fe400078e000f */
[----:B------:R-:W-:-:S04]  /*07c0*/  IMAD.MOV.U32 R8, RZ, RZ, R18 ;  /* 0x000000ffff087224 */ /* 0x000fc800078e0012 */
        /* <DEDUP_REMOVED lines=15> */
.L_x_597:
[----:B------:R-:W-:Y:S05]  /*08c0*/  BSYNC.RECONVERGENT B2 ;  /* 0x0000000000027941 */ /* 0x000fea0003800200 */
.L_x_596:
        /* <DEDUP_REMOVED lines=25> */
.L_x_599:
[----:B------:R-:W-:Y:S05]  /*0a60*/  BSYNC.RECONVERGENT B2 ;  /* 0x0000000000027941 */ /* 0x000fea0003800200 */
.L_x_598:
        /* <DEDUP_REMOVED lines=22> */
.L_x_601:
[----:B------:R-:W-:Y:S05]  /*0bd0*/  BSYNC.RECONVERGENT B2 ;  /* 0x0000000000027941 */ /* 0x000fea0003800200 */
.L_x_600:
[C---:B------:R-:W-:Y:S01]  /*0be0*/  VIADD R10, R20.reuse, 0x200 ;  /* 0x00000200140a7836 */ /* 0x040fe20000000000 */
[----:B------:R-:W-:-:S04]  /*0bf0*/  IADD3 R20, PT, PT, R20, 0x400, RZ ;  /* 0x0000040014147810 */ /* 0x000fc80007ffe0ff */
[----:B------:R-:W-:-:S13]  /*0c00*/  ISETP.GE.AND P0, PT, R10, UR5, PT ;  /* 0x000000050a007c0c */ /* 0x000fda000bf06270 */
[----:B------:R-:W-:Y:S05]  /*0c10*/  @!P0 BRA `(.L_x_602) ;  /* 0xfffffff800508947 */ /* 0x000fea000383ffff */
.L_x_588:
[----:B------:R-:W-:Y:S05]  /*0c20*/  BSYNC.RECONVERGENT B1 ;  /* 0x0000000000017941 */ /* 0x000fea0003800200 */
.L_x_587:
        /* <DEDUP_REMOVED lines=35> */
.L_x_605:
[----:B------:R-:W-:Y:S05]  /*0e60*/  BSYNC.RECONVERGENT B1 ;  /* 0x0000000000017941 */ /* 0x000fea0003800200 */
.L_x_604:
        /* <DEDUP_REMOVED lines=31> */
.L_x_607:
[----:B------:R-:W-:Y:S05]  /*1060*/  BSYNC.RECONVERGENT B1 ;  /* 0x0000000000017941 */ /* 0x000fea0003800200 */
.L_x_606:
        /* <DEDUP_REMOVED lines=31> */
.L_x_609:
[----:B------:R-:W-:Y:S05]  /*1260*/  BSYNC.RECONVERGENT B1 ;  /* 0x0000000000017941 */ /* 0x000fea0003800200 */
.L_x_608:
[----:B------:R-:W-:Y:S01]  /*1270*/  ISETP.GT.AND P0, PT, R10, 0x17, PT ;  /* 0x000000170a00780c */ /* 0x000fe20003f04270 */
[----:B-1----:R1:W1:Y:S01]  /*1280*/  SHFL.DOWN PT, R2, R4, 0x8, 0x1f ;  /* 0x09001f0004027f89 */ /* 0x00226200000e0000 */
[----:B------:R-:W-:Y:S01]  /*1290*/  BSSY.RECONVERGENT B1, `(.L_x_610) ;  /* 0x000001d000017945 */ /* 0x000fe20003800200 */
[----:B0-----:R-:W-:Y:S02]  /*12a0*/  IMAD.MOV.U32 R8, RZ, RZ, R11 ;  /* 0x000000ffff087224 */ /* 0x001fe400078e000b */
[----:B------:R0:W0:Y:S01]  /*12b0*/  SHFL.DOWN PT, R3, R5, 0x8, 0x1f ;  /* 0x09001f0005037f89 */ /* 0x00002200000e0000 */
[----:B------:R-:W-:Y:S02]  /*12c0*/  IMAD.MOV.U32 R9, RZ, RZ, R12 ;  /* 0x000000ffff097224 */ /* 0x000fe400078e000c */
[----:B------:R-:W-:Y:S01]  /*12d0*/  IMAD.MOV.U32 R6, RZ, RZ, R4 ;  /* 0x000000ffff067224 */ /* 0x000fe200078e0004 */
[----:B---3--:R3:W0:Y:S01]  /*12e0*/  SHFL.DOWN PT, R14, R11, 0x8, 0x1f ;  /* 0x09001f000b0e7f89 */ /* 0x00862200000e0000 */
[----:B--2---:R-:W-:-:S03]  /*12f0*/  IMAD.MOV.U32 R7, RZ, RZ, R5 ;  /* 0x000000ffff077224 */ /* 0x004fc600078e0005 */
[----:B----4-:R3:W2:Y:S01]  /*1300*/  SHFL.DOWN PT, R13, R12, 0x8, 0x1f ;  /* 0x09001f000c0d7f89 */ /* 0x0106a200000e0000 */
[----:B------:R-:W-:Y:S05]  /*1310*/  @P0 BRA `(.L_x_611) ;  /* 0x0000000000500947 */ /* 0x000fea0003800000 */
[----:B01----:R-:W-:Y:S01]  /*1320*/  DSETP.GEU.AND P0, PT, |R4|, |R2|, PT ;  /* 0x400000020400722a */ /* 0x003fe20003f0e200 */
[----:B------:R-:W-:Y:S01]  /*1330*/  IMAD.MOV.U32 R8, RZ, RZ, R14 ;  /* 0x000000ffff087224 */ /* 0x000fe200078e000e */
[----:B--2---:R-:W-:Y:S01]  /*1340*/  MOV R9, R13 ;  /* 0x0000000d00097202 */ /* 0x004fe20000000f00 */
        /* <DEDUP_REMOVED lines=17> */
.L_x_611:
[----:B------:R-:W-:Y:S05]  /*1460*/  BSYNC.RECONVERGENT B1 ;  /* 0x0000000000017941 */ /* 0x000fea0003800200 */
.L_x_610:
[----:B------:R-:W-:Y:S01]  /*1470*/  ISETP.GT.AND P0, PT, R10, 0xf, PT ;  /* 0x0000000f0a00780c */ /* 0x000fe20003f04270 */
[----:B-1----:R1:W4:Y:S01]  /*1480*/  SHFL.DOWN PT, R4, R6, 0x10, 0x1f ;  /* 0x0a001f0006047f89 */ /* 0x00232200000e0000 */
[----:B------:R-:W-:Y:S01]  /*1490*/  BSSY.RECONVERGENT B1, `(.L_x_612) ;  /* 0x000001d000017945 */ /* 0x000fe20003800200 */
[----:B0-----:R-:W-:Y:S02]  /*14a0*/  IMAD.MOV.U32 R14, RZ, RZ, R8 ;  /* 0x000000ffff0e7224 */ /* 0x001fe400078e0008 */
[----:B------:R1:W0:Y:S01]  /*14b0*/  SHFL.DOWN PT, R5, R7, 0x10, 0x1f ;  /* 0x0a001f0007057f89 */ /* 0x00022200000e0000 */
[----:B------:R-:W-:Y:S02]  /*14c0*/  IMAD.MOV.U32 R15, RZ, RZ, R9 ;  /* 0x000000ffff0f7224 */ /* 0x000fe400078e0009 */
[----:B------:R-:W-:Y:S01]  /*14d0*/  IMAD.MOV.U32 R2, RZ, RZ, R6 ;  /* 0x000000ffff027224 */ /* 0x000fe200078e0006 */
[----:B---3--:R1:W3:Y:S01]  /*14e0*/  SHFL.DOWN PT, R11, R8, 0x10, 0x1f ;  /* 0x0a001f00080b7f89 */ /* 0x0082e200000e0000 */
[----:B------:R-:W-:-:S03]  /*14f0*/  IMAD.MOV.U32 R3, RZ, RZ, R7 ;  /* 0x000000ffff037224 */ /* 0x000fc600078e0007 */
[----:B------:R1:W0:Y:S01]  /*1500*/  SHFL.DOWN PT, R12, R9, 0x10, 0x1f ;  /* 0x0a001f00090c7f89 */ /* 0x00022200000e0000 */
[----:B------:R-:W-:Y:S05]  /*1510*/  @P0 BRA `(.L_x_613) ;  /* 0x0000000000500947 */ /* 0x000fea0003800000 */
[----:B0---4-:R-:W-:Y:S01]  /*1520*/  DSETP.GEU.AND P0, PT, |R6|, |R4|, PT ;  /* 0x400000040600722a */ /* 0x011fe20003f0e200 */
[----:B---3--:R-:W-:Y:S02]  /*1530*/  IMAD.MOV.U32 R14, RZ, RZ, R11 ;  /* 0x000000ffff0e7224 */ /* 0x008fe400078e000b */
        /* <DEDUP_REMOVED lines=18> */
.L_x_613:
[----:B------:R-:W-:Y:S05]  /*1660*/  BSYNC.RECONVERGENT B1 ;  /* 0x0000000000017941 */ /* 0x000fea0003800200 */
.L_x_612:
[----:B------:R-:W-:Y:S01]  /*1670*/  ISETP.NE.AND P0, PT, R10, RZ, PT ;  /* 0x000000ff0a00720c */ /* 0x000fe20003f05270 */
[----:B------:R-:W-:-:S12]  /*1680*/  BSSY.RECONVERGENT B1, `(.L_x_614) ;  /* 0x000000a000017945 */ /* 0x000fd80003800200 */
[----:B------:R-:W-:Y:S05]  /*1690*/  @P0 BRA `(.L_x_615) ;  /* 0x0000000000200947 */ /* 0x000fea0003800000 */
[----:B-1----:R-:W1:Y:S01]  /*16a0*/  S2R R6, SR_CgaCtaId ;  /* 0x0000000000067919 */ /* 0x002e620000008800 */
[----:B0-----:R-:W-:Y:S02]  /*16b0*/  MOV R5, 0x400 ;  /* 0x0000040000057802 */ /* 0x001fe40000000f00 */
[----:B----4-:R-:W-:-:S04]  /*16c0*/  SHF.R.U32.HI R4, RZ, 0x1, R0 ;  /* 0x00000001ff047819 */ /* 0x010fc80000011600 */
[----:B------:R-:W-:Y:S02]  /*16d0*/  LOP3.LUT R4, R4, 0x1f0, RZ, 0xc0, !PT ;  /* 0x000001f004047812 */ /* 0x000fe400078ec0ff */
[----:B-1----:R-:W-:-:S05]  /*16e0*/  LEA R5, R6, R5, 0x18 ;  /* 0x0000000506057211 */ /* 0x002fca00078ec0ff */
[----:B------:R-:W-:-:S05]  /*16f0*/  IMAD.IADD R5, R4, 0x1, R5 ;  /* 0x0000000104057824 */ /* 0x000fca00078e0205 */
[----:B------:R0:W-:Y:S04]  /*1700*/  STS.64 [R5+0x10], R14 ;  /* 0x0000100e05007388 */ /* 0x0001e80000000a00 */
[----:B------:R0:W-:Y:S02]  /*1710*/  STS.64 [R5+0x8], R2 ;  /* 0x0000080205007388 */ /* 0x0001e40000000a00 */
.L_x_615:
[----:B------:R-:W-:Y:S05]  /*1720*/  BSYNC.RECONVERGENT B1 ;  /* 0x0000000000017941 */ /* 0x000fea0003800200 */
.L_x_614:
        /* <DEDUP_REMOVED lines=8> */
[----:B-1--4-:R-:W1:Y:S04]  /*17b0*/  LDS.128 R4, [R0+0x20] ;  /* 0x0000200000047984 */ /* 0x012e680000000c00 */
[----:B--2---:R2:W4:Y:S04]  /*17c0*/  LDS.64 R12, [R0+0x80] ;  /* 0x00008000000c7984 */ /* 0x0045280000000a00 */
[----:B---3--:R2:W3:Y:S01]  /*17d0*/  LDS.128 R8, [R0+0x30] ;  /* 0x0000300000087984 */ /* 0x0084e20000000c00 */
[----:B0-----:R-:W-:Y:S01]  /*17e0*/  DSETP.GEU.AND P0, PT, |R2|, |R16|, PT ;  /* 0x400000100200722a */ /* 0x001fe20003f0e200 */
[----:B------:R-:W-:Y:S01]  /*17f0*/  IMAD.MOV.U32 R24, RZ, RZ, R16 ;  /* 0x000000ffff187224 */ /* 0x000fe200078e0010 */
[----:B------:R-:W-:Y:S01]  /*1800*/  MOV R25, R17 ;  /* 0x0000001100197202 */ /* 0x000fe20000000f00 */
[----:B-1----:R-:W-:-:S02]  /*1810*/  IMAD.MOV.U32 R26, RZ, RZ, R4 ;  /* 0x000000ffff1a7224 */ /* 0x002fc400078e0004 */
[----:B------:R-:W-:-:S09]  /*1820*/  IMAD.MOV.U32 R27, RZ, RZ, R5 ;  /* 0x000000ffff1b7224 */ /* 0x000fd200078e0005 */
        /* <DEDUP_REMOVED lines=15> */
.L_x_618:
[----:B------:R-:W-:Y:S05]  /*1920*/  BSYNC.RECONVERGENT B1 ;  /* 0x0000000000017941 */ /* 0x000fea0003800200 */
.L_x_617:
        /* <DEDUP_REMOVED lines=23> */
.L_x_620:
[----:B------:R-:W-:Y:S05]  /*1aa0*/  BSYNC.RECONVERGENT B1 ;  /* 0x0000000000017941 */ /* 0x000fea0003800200 */
.L_x_619:
        /* <DEDUP_REMOVED lines=21> */
.L_x_622:
[----:B------:R-:W-:Y:S05]  /*1c00*/  BSYNC.RECONVERGENT B1 ;  /* 0x0000000000017941 */ /* 0x000fea0003800200 */
.L_x_621:
        /* <DEDUP_REMOVED lines=23> */
.L_x_624:
[----:B------:R-:W-:Y:S05]  /*1d80*/  BSYNC.RECONVERGENT B1 ;  /* 0x0000000000017941 */ /* 0x000fea0003800200 */
.L_x_623:
        /* <DEDUP_REMOVED lines=21> */
.L_x_626:
[----:B------:R-:W-:Y:S05]  /*1ee0*/  BSYNC.RECONVERGENT B1 ;  /* 0x0000000000017941 */ /* 0x000fea0003800200 */
.L_x_625:
[----:B------:R-:W-:Y:S01]  /*1ef0*/  DSETP.GEU.AND P0, PT, |R2|, |R10|, PT ;  /* 0x4000000a0200722a */ /* 0x000fe20003f0e200 */
[----:B------:R-:W-:Y:S01]  /*1f00*/  BSSY.RECONVERGENT B1, `(.L_x_627) ;  /* 0x0000014000017945 */ /* 0x000fe20003800200 */
[----:B------:R-:W-:Y:S01]  /*1f10*/  IMAD.MOV.U32 R8, RZ, RZ, R10 ;  /* 0x000000ffff087224 */ /* 0x000fe200078e000a */
[----:B---3--:R-:W-:Y:S01]  /*1f20*/  MOV R0, R5 ;  /* 0x0000000500007202 */ /* 0x008fe20000000f00 */
        /* <DEDUP_REMOVED lines=17> */
.L_x_628:
[----:B------:R-:W-:Y:S05]  /*2040*/  BSYNC.RECONVERGENT B1 ;  /* 0x0000000000017941 */ /* 0x000fea0003800200 */
.L_x_627:
        /* <DEDUP_REMOVED lines=21> */
.L_x_603:
        /* <DEDUP_REMOVED lines=9> */
[----:B------:R-:W-:Y:S02]  /*2230*/  VIADD R5, R5, UR6 ;  /* 0x0000000605057c36 */ /* 0x000fe40008000000 */
        /* <DEDUP_REMOVED lines=9> */
[----:B----4-:R-:W-:Y:S01]  /*22d0*/  IMAD.MOV.U32 R14, RZ, RZ, R12 ;  /* 0x000000ffff0e7224 */ /* 0x010fe200078e000c */
[----:B------:R-:W-:Y:S01]  /*22e0*/  MOV R6, R10 ;  /* 0x0000000a00067202 */ /* 0x000fe20000000f00 */
[----:B0-----:R-:W-:Y:S02]  /*22f0*/  IMAD.MOV.U32 R16, RZ, RZ, R13 ;  /* 0x000000ffff107224 */ /* 0x001fe400078e000d */
        /* <DEDUP_REMOVED lines=16> */
.L_x_630:
[----:B------:R-:W-:Y:S05]  /*2400*/  BSYNC.RECONVERGENT B1 ;  /* 0x0000000000017941 */ /* 0x000fea0003800200 */
.L_x_629:
        /* <DEDUP_REMOVED lines=32> */
.L_x_632:
[----:B------:R-:W-:Y:S05]  /*2610*/  BSYNC.RECONVERGENT B1 ;  /* 0x0000000000017941 */ /* 0x000fea0003800200 */
.L_x_631:
[----:B-1----:R-:W-:Y:S01]  /*2620*/  VIADD R2, R4, 0x4 ;  /* 0x0000000404027836 */ /* 0x002fe20000000000 */
[----:B------:R1:W4:Y:S01]  /*2630*/  SHFL.DOWN PT, R6, R8, 0x4, R5 ;  /* 0x0880000008067989 */ /* 0x00032200000e0005 */
[----:B------:R-:W-:Y:S01]  /*2640*/  BSSY.RECONVERGENT B1, `(.L_x_633) ;  /* 0x000001e000017945 */ /* 0x000fe20003800200 */
[----:B--2---:R-:W-:Y:S01]  /*2650*/  IMAD.MOV.U32 R14, RZ, RZ, R10 ;  /* 0x000000ffff0e7224 */ /* 0x004fe200078e000a */
[----:B------:R-:W-:Y:S01]  /*2660*/  MOV R16, R12 ;  /* 0x0000000c00107202 */ /* 0x000fe20000000f00 */
[----:B------:R1:W2:Y:S01]  /*2670*/  SHFL.DOWN PT, R7, R9, 0x4, R5 ;  /* 0x0880000009077989 */ /* 0x0002a200000e0005 */
[----:B------:R-:W-:Y:S01]  /*2680*/  ISETP.GT.AND P0, PT, R2, R5, PT ;  /* 0x000000050200720c */ /* 0x000fe20003f04270 */
[----:B------:R-:W-:Y:S02]  /*2690*/  IMAD.MOV.U32 R2, RZ, RZ, R8 ;  /* 0x000000ffff027224 */ /* 0x000fe400078e0008 */
[----:B---3--:R1:W3:Y:S01]  /*26a0*/  SHFL.DOWN PT, R11, R10, 0x4, R5 ;  /* 0x088000000a0b7989 */ /* 0x0082e200000e0005 */
[----:B------:R-:W-:-:S03]  /*26b0*/  IMAD.MOV.U32 R3, RZ, RZ, R9 ;  /* 0x000000ffff037224 */ /* 0x000fc600078e0009 */
[----:B0-----:R1:W0:Y:S06]  /*26c0*/  SHFL.DOWN PT, R13, R12, 0x4, R5 ;  /* 0x088000000c0d7989 */ /* 0x00122c00000e0005 */
        /* <DEDUP_REMOVED lines=21> */
.L_x_634:
[----:B------:R-:W-:Y:S05]  /*2820*/  BSYNC.RECONVERGENT B1 ;  /* 0x0000000000017941 */ /* 0x000fea0003800200 */
.L_x_633:
        /* <DEDUP_REMOVED lines=8> */
[----:B---3--:R3:W1:Y:S01]  /*28b0*/  SHFL.DOWN PT, R11, R14, 0x8, R5 ;  /* 0x090000000e0b7989 */ /* 0x00866200000e0005 */
[----:B--2---:R-:W-:-:S03]  /*28c0*/  IMAD.MOV.U32 R7, RZ, RZ, R3 ;  /* 0x000000ffff077224 */ /* 0x004fc600078e0003 */
[----:B0-----:R3:W0:Y:S04]  /*28d0*/  SHFL.DOWN PT, R13, R16, 0x8, R5 ;  /* 0x09000000100d7989 */ /* 0x00162800000e0005 */
        /* <DEDUP_REMOVED lines=21> */
.L_x_636:
[----:B------:R-:W-:Y:S05]  /*2a30*/  BSYNC.RECONVERGENT B1 ;  /* 0x0000000000017941 */ /* 0x000fea0003800200 */
.L_x_635:
[----:B-1----:R-:W-:Y:S01]  /*2a40*/  VIADD R2, R4, 0x10 ;  /* 0x0000001004027836 */ /* 0x002fe20000000000 */
[----:B----4-:R1:W2:Y:S01]  /*2a50*/  SHFL.DOWN PT, R8, R6, 0x10, R5 ;  /* 0x0a00000006087989 */ /* 0x0102a200000e0005 */
[----:B------:R-:W-:Y:S01]  /*2a60*/  BSSY.RECONVERGENT B1, `(.L_x_637) ;  /* 0x000001e000017945 */ /* 0x000fe20003800200 */
[----:B---3--:R-:W-:Y:S02]  /*2a70*/  IMAD.MOV.U32 R14, RZ, RZ, R10 ;  /* 0x000000ffff0e7224 */ /* 0x008fe400078e000a */
[----:B------:R-:W-:Y:S01]  /*2a80*/  ISETP.GT.AND P0, PT, R2, R5, PT ;  /* 0x000000050200720c */ /* 0x000fe20003f04270 */
[----:B------:R1:W3:Y:S01]  /*2a90*/  SHFL.DOWN PT, R9, R7, 0x10, R5 ;  /* 0x0a00000007097989 */ /* 0x0002e200000e0005 */
[----:B------:R-:W-:Y:S02]  /*2aa0*/  IMAD.MOV.U32 R15, RZ, RZ, R12 ;  /* 0x000000ffff0f7224 */ /* 0x000fe400078e000c */
[----:B------:R-:W-:Y:S01]  /*2ab0*/  IMAD.MOV.U32 R2, RZ, RZ, R6 ;  /* 0x000000ffff027224 */ /* 0x000fe200078e0006 */
[----:B------:R1:W4:Y:S01]  /*2ac0*/  SHFL.DOWN PT, R11, R10, 0x10, R5 ;  /* 0x0a0000000a0b7989 */ /* 0x00032200000e0005 */
        /* <DEDUP_REMOVED lines=23> */
.L_x_638:
[----:B------:R-:W-:Y:S05]  /*2c40*/  BSYNC.RECONVERGENT B1 ;  /* 0x0000000000017941 */ /* 0x000fea0003800200 */
.L_x_637:
        /* <DEDUP_REMOVED lines=11> */
.L_x_640:
[----:B------:R-:W-:Y:S05]  /*2d00*/  BSYNC.RECONVERGENT B1 ;  /* 0x0000000000017941 */ /* 0x000fea0003800200 */
.L_x_639:
[----:B------:R-:W-:Y:S01]  /*2d10*/  BAR.SYNC.DEFER_BLOCKING 0x0 ;  /* 0x0000000000007b1d */ /* 0x000fe20000010000 */
[----:B------:R-:W-:-:S13]  /*2d20*/  ISETP.NE.AND P1, PT, R0, RZ, PT ;  /* 0x000000ff0000720c */ /* 0x000fda0003f25270 */
[----:B------:R-:W-:Y:S05]  /*2d30*/  @P1 BRA `(.L_x_616) ;  /* 0x0000003400d41947 */ /* 0x000fea0003800000 */
[----:B------:R-:W-:Y:S01]  /*2d40*/  UISETP.GE.AND UP0, UPT, UR6, 0x21, UPT ;  /* 0x000000210600788c */ /* 0x000fe2000bf06270 */
[----:B----4-:R-:W-:Y:S02]  /*2d50*/  IMAD.MOV.U32 R11, RZ, RZ, R14 ;  /* 0x000000ffff0b7224 */ /* 0x010fe400078e000e */
[----:B--2---:R-:W-:Y:S02]  /*2d60*/  IMAD.MOV.U32 R8, RZ, RZ, R15 ;  /* 0x000000ffff087224 */ /* 0x004fe400078e000f */
        /* <DEDUP_REMOVED lines=8> */
[----:B0-----:R-:W0:Y:S01]  /*2df0*/  LDS.64 R12, [UR4+0x20] ;  /* 0x00002004ff0c7984 */ /* 0x001e220008000a00 */
[----:B-1----:R-:W-:Y:S01]  /*2e00*/  DSETP.GEU.AND P0, PT, |R2|, |R6|, PT ;  /* 0x400000060200722a */ /* 0x002fe20003f0e200 */
[----:B------:R-:W-:Y:S01]  /*2e10*/  MOV R4, R6 ;  /* 0x0000000600047202 */ /* 0x000fe20000000f00 */
[----:B------:R-:W-:Y:S02]  /*2e20*/  IMAD.MOV.U32 R5, RZ, RZ, R7 ;  /* 0x000000ffff057224 */ /* 0x000fe400078e0007 */
[----:B0-----:R-:W-:Y:S02]  /*2e30*/  IMAD.MOV.U32 R11, RZ, RZ, R12 ;  /* 0x000000ffff0b7224 */ /* 0x001fe400078e000c */
        /* <DEDUP_REMOVED lines=16> */
.L_x_642:
[----:B------:R-:W-:Y:S05]  /*2f40*/  BSYNC.RECONVERGENT B1 ;  /* 0x0000000000017941 */ /* 0x000fea0003800200 */
.L_x_641:
[----:B------:R-:W-:Y:S01]  /*2f50*/  UISETP.GE.AND UP0, UPT, UR6, 0x41, UPT ;  /* 0x000000410600788c */ /* 0x000fe2000bf06270 */
[----:B---3--:R-:W-:Y:S02]  /*2f60*/  IMAD.MOV.U32 R9, RZ, RZ, R11 ;  /* 0x000000ffff097224 */ /* 0x008fe400078e000b */
[----:B------:R-:W-:Y:S02]  /*2f70*/  IMAD.MOV.U32 R0, RZ, RZ, R8 ;  /* 0x000000ffff007224 */ /* 0x000fe400078e0008 */
[----:B------:R-:W-:Y:S02]  /*2f80*/  IMAD.MOV.U32 R2, RZ, RZ, R4 ;  /* 0x000000ffff027224 */ /* 0x000fe400078e0004 */
[----:B------:R-:W-:Y:S02]  /*2f90*/  IMAD.MOV.U32 R3, RZ, RZ, R5 ;  /* 0x000000ffff037224 */ /* 0x000fe400078e0005 */
        /* <DEDUP_REMOVED lines=8> */
[----:B------:R-:W-:Y:S02]  /*3020*/  IMAD.MOV.U32 R2, RZ, RZ, R6 ;  /* 0x000000ffff027224 */ /* 0x000fe400078e0006 */
[----:B------:R-:W-:Y:S02]  /*3030*/  IMAD.MOV.U32 R3, RZ, RZ, R7 ;  /* 0x000000ffff037224 */ /* 0x000fe400078e0007 */
[----:B0-----:R-:W-:-:S02]  /*3040*/  IMAD.MOV.U32 R9, RZ, RZ, R12 ;  /* 0x000000ffff097224 */ /* 0x001fc400078e000c */
        /* <DEDUP_REMOVED lines=16> */
.L_x_644:
[----:B------:R-:W-:Y:S05]  /*3150*/  BSYNC.RECONVERGENT B1 ;  /* 0x0000000000017941 */ /* 0x000fea0003800200 */
.L_x_643:
[----:B------:R-:W-:Y:S01]  /*3160*/  UISETP.GE.AND UP0, UPT, UR6, 0x61, UPT ;  /* 0x000000610600788c */ /* 0x000fe2000bf06270 */
[----:B------:R-:W-:Y:S01]  /*3170*/  IMAD.MOV.U32 R11, RZ, RZ, R9 ;  /* 0x000000ffff0b7224 */ /* 0x000fe200078e0009 */
[----:B------:R-:W-:Y:S01]  /*3180*/  MOV R8, R0 ;  /* 0x0000000000087202 */ /* 0x000fe20000000f00 */
[----:B------:R-:W-:Y:S02]  /*3190*/  IMAD.MOV.U32 R4, RZ, RZ, R2 ;  /* 0x000000ffff047224 */ /* 0x000fe400078e0002 */
[----:B------:R-:W-:-:S04]  /*31a0*/  IMAD.MOV.U32 R5, RZ, RZ, R3 ;  /* 0x000000ffff057224 */ /* 0x000fc800078e0003 */
        /* <DEDUP_REMOVED lines=27> */
.L_x_646:
[----:B------:R-:W-:Y:S05]  /*3360*/  BSYNC.RECONVERGENT B1 ;  /* 0x0000000000017941 */ /* 0x000fea0003800200 */
.L_x_645:
[----:B------:R-:W-:Y:S01]  /*3370*/  UISETP.GE.AND UP0, UPT, UR6, 0x81, UPT ;  /* 0x000000810600788c */ /* 0x000fe2000bf06270 */
[----:B------:R-:W-:Y:S02]  /*3380*/  IMAD.MOV.U32 R9, RZ, RZ, R11 ;  /* 0x000000ffff097224 */ /* 0x000fe400078e000b */
        /* <DEDUP_REMOVED lines=30> */
.L_x_648:
[----:B------:R-:W-:Y:S05]  /*3570*/  BSYNC.RECONVERGENT B1 ;  /* 0x0000000000017941 */ /* 0x000fea0003800200 */
.L_x_647:
        /* <DEDUP_REMOVED lines=32> */
.L_x_650:
[----:B------:R-:W-:Y:S05]  /*3780*/  BSYNC.RECONVERGENT B1 ;  /* 0x0000000000017941 */ /* 0x000fea0003800200 */
.L_x_649:
        /* <DEDUP_REMOVED lines=14> */
[----:B------:R-:W-:Y:S01]  /*3870*/  IMAD.MOV.U32 R7, RZ, RZ, R3 ;  /* 0x000000ffff077224 */ /* 0x000fe200078e0003 */
[----:B0-----:R-:W-:Y:S01]  /*3880*/  MOV R0, R13 ;  /* 0x0000000d00007202 */ /* 0x001fe20000000f00 */
        /* <DEDUP_REMOVED lines=16> */
.L_x_652:
[----:B------:R-:W-:Y:S05]  /*3990*/  BSYNC.RECONVERGENT B1 ;  /* 0x0000000000017941 */ /* 0x000fea0003800200 */
.L_x_651:
[----:B------:R-:W-:Y:S01]  /*39a0*/  UISETP.GE.AND UP0, UPT, UR6, 0xe1, UPT ;  /* 0x000000e10600788c */ /* 0x000fe2000bf06270 */
[----:B------:R-:W-:Y:S02]  /*39b0*/  IMAD.MOV.U32 R14, RZ, RZ, R9 ;  /* 0x000000ffff0e7224 */ /* 0x000fe400078e0009 */
[----:B------:R-:W-:Y:S02]  /*39c0*/  IMAD.MOV.U32 R15, RZ, RZ, R0 ;  /* 0x000000ffff0f7224 */ /* 0x000fe400078e0000 */
[----:B------:R-:W-:Y:S02]  /*39d0*/  IMAD.MOV.U32 R2, RZ, RZ, R6 ;  /* 0x000000ffff027224 */ /* 0x000fe400078e0006 */
[----:B------:R-:W-:Y:S02]  /*39e0*/  IMAD.MOV.U32 R3, RZ, RZ, R7 ;  /* 0x000000ffff037224 */ /* 0x000fe400078e0007 */
[----:B------:R-:W-:Y:S05]  /*39f0*/  BRA.U !UP0, `(.L_x_616) ;  /* 0x0000002908a47547 */ /* 0x000fea000b800000 */
[----:B------:R-:W1:Y:S01]  /*3a00*/  S2UR UR5, SR_CgaCtaId ;  /* 0x00000000000579c3 */ /* 0x000e620000008800 */
[----:B------:R-:W-:Y:S02]  /*3a10*/  UMOV UR4, 0x400 ;  /* 0x0000040000047882 */ /* 0x000fe40000000000 */
[----:B-1----:R-:W-:-:S09]  /*3a20*/  ULEA UR4, UR5, UR4, 0x18 ;  /* 0x0000000405047291 */ /* 0x002fd2000f8ec0ff */
[----:B------:R-:W1:Y:S04]  /*3a30*/  LDS.64 R4, [UR4+0x78] ;  /* 0x00007804ff047984 */ /* 0x000e680008000a00 */
[----:B------:R-:W2:Y:S01]  /*3a40*/  LDS.64 R10, [UR4+0x80] ;  /* 0x00008004ff0a7984 */ /* 0x000ea20008000a00 */
        /* <DEDUP_REMOVED lines=21> */
.L_x_584:
        /* <DEDUP_REMOVED lines=30> */
[----:B------:R-:W-:Y:S02]  /*3d80*/  ISETP.GE.U32.AND.EX P0, PT, RZ, RZ, PT, P0 ;  /* 0x000000ffff00720c */ /* 0x000fe40003f06100 */
[----:B------:R-:W-:-:S11]  /*3d90*/  IADD3.X R7, PT, PT, RZ, UR7, RZ, P1, !PT ;  /* 0x00000007ff077c10 */ /* 0x000fd60008ffe4ff */
[----:B------:R-:W-:-:S06]  /*3da0*/  DSETP.LT.OR P0, PT, |R8|, |R4|, !P0 ;  /* 0x400000040800722a */ /* 0x000fcc0004701600 */
[----:B------:R-:W-:Y:S02]  /*3db0*/  FSEL R8, R4, R8, P0 ;  /* 0x0000000804087208 */ /* 0x000fe40000000000 */
[----:B------:R-:W-:Y:S02]  /*3dc0*/  FSEL R9, R5, R9, P0 ;  /* 0x0000000905097208 */ /* 0x000fe40000000000 */
[----:B------:R-:W-:Y:S02]  /*3dd0*/  SEL R23, R6, R23, P0 ;  /* 0x0000001706177207 */ /* 0x000fe40000000000 */
[----:B------:R-:W-:-:S07]  /*3de0*/  SEL R24, R7, R24, P0 ;  /* 0x0000001807187207 */ /* 0x000fce0000000000 */
.L_x_654:
[----:B------:R-:W-:Y:S05]  /*3df0*/  BSYNC.RECONVERGENT B1 ;  /* 0x0000000000017941 */ /* 0x000fea0003800200 */
.L_x_653:
[----:B------:R-:W-:Y:S01]  /*3e00*/  UISETP.GE.U32.AND UP0, UPT, UR4, 0xa00, UPT ;  /* 0x00000a000400788c */ /* 0x000fe2000bf06070 */
[----:B------:R-:W-:-:S08]  /*3e10*/  IMAD.MOV.U32 R5, RZ, RZ, 0x500 ;  /* 0x00000500ff057424 */ /* 0x000fd000078e00ff */
[----:B------:R-:W-:Y:S05]  /*3e20*/  BRA.U !UP0, `(.L_x_655) ;  /* 0x00000005084c7547 */ /* 0x000fea000b800000 */
[----:B------:R-:W-:Y:S01]  /*3e30*/  IMAD.MOV.U32 R12, RZ, RZ, R8 ;  /* 0x000000ffff0c7224 */ /* 0x000fe200078e0008 */
[----:B------:R-:W0:Y:S01]  /*3e40*/  LDCU UR4, c[0x0][0x398] ;  /* 0x00007300ff0477ac */ /* 0x000e220008000800 */
[----:B------:R-:W-:Y:S02]  /*3e50*/  IMAD.MOV.U32 R13, RZ, RZ, R9 ;  /* 0x000000ffff0d7224 */ /* 0x000fe400078e0009 */
[----:B------:R-:W-:Y:S01]  /*3e60*/  IMAD.MOV.U32 R17, RZ, RZ, 0x500 ;  /* 0x00000500ff117424 */ /* 0x000fe200078e00ff */
[----:B------:R-:W1:Y:S01]  /*3e70*/  LDCU.64 UR6, c[0x0][0x388] ;  /* 0x00007100ff0677ac */ /* 0x000e620008000a00 */
[----:B------:R-:W-:-:S05]  /*3e80*/  NOP ;  /* 0x0000000000007918 */ /* 0x000fca0000000000 */
.L_x_656:
[----:B------:R-:W-:-:S05]  /*3e90*/  IMAD.WIDE.U32 R26, R17, 0x8, R2 ;  /* 0x00000008111a7825 */ /* 0x000fca00078e0002 */
[----:B------:R-:W2:Y:S04]  /*3ea0*/  LDG.E.64 R14, desc[UR8][R26.64] ;  /* 0x000000081a0e7981 */ /* 0x000ea8000c1e1b00 */
[----:B------:R-:W3:Y:S04]  /*3eb0*/  LDG.E.64 R4, desc[UR8][R26.64+0x800] ;  /* 0x000800081a047981 */ /* 0x000ee8000c1e1b00 */
[----:B------:R-:W4:Y:S04]  /*3ec0*/  LDG.E.64 R6, desc[UR8][R26.64+0x1000] ;  /* 0x001000081a067981 */ /* 0x000f28000c1e1b00 */
[----:B------:R-:W5:Y:S04]  /*3ed0*/  LDG.E.64 R10, desc[UR8][R26.64+0x1800] ;  /* 0x001800081a0a7981 */ /* 0x000f68000c1e1b00 */
[----:B------:R-:W5:Y:S01]  /*3ee0*/  LDG.E.64 R8, desc[UR8][R26.64+0x2000] ;  /* 0x002000081a087981 */ /* 0x000f62000c1e1b00 */
[----:B-1----:R-:W-:-:S04]  /*3ef0*/  IADD3 R18, P0, P1, R0, UR6, R17 ;  /* 0x0000000600127c10 */ /* 0x002fc8000f91e011 */
[----:B------:R-:W-:Y:S01]  /*3f00*/  IADD3.X R16, PT, PT, RZ, UR7, RZ, P0, P1 ;  /* 0x00000007ff107c10 */ /* 0x000fe200087e24ff */
[----:B------:R-:W-:Y:S01]  /*3f10*/  IMAD.MOV.U32 R20, RZ, RZ, R18 ;  /* 0x000000ffff147224 */ /* 0x000fe200078e0012 */
[----:B------:R-:W-:-:S03]  /*3f20*/  IADD3 R22, P3, PT, R18, 0x100, RZ ;  /* 0x0000010012167810 */ /* 0x000fc60007f7e0ff */
        /* <DEDUP_REMOVED lines=11> */
[----:B------:R-:W-:Y:S01]  /*3fe0*/  IMAD.X R24, RZ, RZ, R16, P3 ;  /* 0x000000ffff187224 */ /* 0x000fe200018e0610 */
[----:B------:R-:W-:-:S03]  /*3ff0*/  IADD3 R13, P3, PT, R18, 0x200, RZ ;  /* 0x00000200120d7810 */ /* 0x000fc60007f7e0ff */
[----:B---3--:R-:W-:-:S14]  /*4000*/  DSETP.GEU.AND P1, PT, |R14|, |R4|, PT ;  /* 0x400000040e00722a */ /* 0x008fdc0003f2e200 */
[----:B------:R-:W-:-:S04]  /*4010*/  @P1 ISETP.GE.U32.AND P0, PT, R20, R22, PT ;  /* 0x000000161400120c */ /* 0x000fc80003f06070 */
[----:B------:R-:W-:-:S13]  /*4020*/  @P1 ISETP.GE.AND.EX P0, PT, R19, R24, PT, P0 ;  /* 0x000000181300120c */ /* 0x000fda0003f06300 */
[----:B------:R-:W-:-:S06]  /*4030*/  @P1 DSETP.LT.OR P0, PT, |R4|, |R14|, !P0 ;  /* 0x4000000e0400122a */ /* 0x000fcc0004701600 */
[----:B------:R-:W-:Y:S01]  /*4040*/  @P1 FSEL R12, R14, R4, P0 ;  /* 0x000000040e0c1208 */ /* 0x000fe20000000000 */
[----:B------:R-:W-:Y:S01]  /*4050*/  IMAD.X R14, RZ, RZ, R16, P3 ;  /* 0x000000ffff0e7224 */ /* 0x000fe200018e0610 */
[----:B------:R-:W-:Y:S02]  /*4060*/  @P1 FSEL R15, R15, R5, P0 ;  /* 0x000000050f0f1208 */ /* 0x000fe40000000000 */
[----:B------:R-:W-:Y:S01]  /*4070*/  @P1 SEL R22, R20, R22, P0 ;  /* 0x0000001614161207 */ /* 0x000fe20000000000 */
[----:B------:R-:W-:Y:S01]  /*4080*/  @P1 IMAD.MOV.U32 R4, RZ, RZ, R12 ;  /* 0x000000ffff041224 */ /* 0x000fe200078e000c */
[----:B------:R-:W-:Y:S01]  /*4090*/  IADD3 R12, P3, PT, R18, 0x300, RZ ;  /* 0x00000300120c7810 */ /* 0x000fe20007f7e0ff */
[----:B------:R-:W-:Y:S02]  /*40a0*/  @P1 IMAD.MOV.U32 R5, RZ, RZ, R15 ;  /* 0x000000ffff051224 */ /* 0x000fe400078e000f */
[----:B------:R-:W-:Y:S01]  /*40b0*/  IMAD.MOV.U32 R15, RZ, RZ, R24 ;  /* 0x000000ffff0f7224 */ /* 0x000fe200078e0018 */
[----:B------:R-:W-:-:S03]  /*40c0*/  @P1 SEL R15, R19, R24, P0 ;  /* 0x00000018130f1207 */ /* 0x000fc60000000000 */
[----:B----4-:R-:W-:-:S14]  /*40d0*/  DSETP.GEU.AND P2, PT, |R4|, |R6|, PT ;  /* 0x400000060400722a */ /* 0x010fdc0003f4e200 */
[----:B------:R-:W-:-:S04]  /*40e0*/  @P2 ISETP.GE.U32.AND P0, PT, R22, R13, PT ;  /* 0x0000000d1600220c */ /* 0x000fc80003f06070 */
[----:B------:R-:W-:-:S13]  /*40f0*/  @P2 ISETP.GE.AND.EX P0, PT, R15, R14, PT, P0 ;  /* 0x0000000e0f00220c */ /* 0x000fda0003f06300 */
[----:B------:R-:W-:-:S06]  /*4100*/  @P2 DSETP.LT.OR P0, PT, |R6|, |R4|, !P0 ;  /* 0x400000040600222a */ /* 0x000fcc0004701600 */
[----:B------:R-:W-:Y:S02]  /*4110*/  @P2 FSEL R4, R4, R6, P0 ;  /* 0x0000000604042208 */ /* 0x000fe40000000000 */
[----:B------:R-:W-:Y:S02]  /*4120*/  @P2 FSEL R5, R5, R7, P0 ;  /* 0x0000000705052208 */ /* 0x000fe40000000000 */
[----:B------:R-:W-:Y:S01]  /*4130*/  @P2 SEL R14, R15, R14, P0 ;  /* 0x0000000e0f0e2207 */ /* 0x000fe20000000000 */
[----:B------:R-:W-:Y:S02]  /*4140*/  @P2 IMAD.MOV.U32 R6, RZ, RZ, R4 ;  /* 0x000000ffff062224 */ /* 0x000fe400078e0004 */
[----:B------:R-:W-:Y:S02]  /*4150*/  @P2 IMAD.MOV.U32 R7, RZ, RZ, R5 ;  /* 0x000000ffff072224 */ /* 0x000fe400078e0005 */
[----:B------:R-:W-:Y:S01]  /*4160*/  IMAD.MOV.U32 R5, RZ, RZ, R13 ;  /* 0x000000ffff057224 */ /* 0x000fe200078e000d */
[----:B------:R-:W-:Y:S01]  /*4170*/  @P2 SEL R5, R22, R13, P0 ;  /* 0x0000000d16052207 */ /* 0x000fe20000000000 */
        /* <DEDUP_REMOVED lines=13> */
[----:B------:R-:W-:-:S04]  /*4250*/  IADD3 R5, PT, PT, R17, 0xa00, RZ ;  /* 0x00000a0011057810 */ /* 0x000fc80007ffe0ff */
[----:B0-----:R-:W-:Y:S01]  /*4260*/  ISETP.GT.AND P1, PT, R5, UR4, PT ;  /* 0x0000000405007c0c */ /* 0x001fe2000bf24270 */
[----:B------:R-:W-:Y:S01]  /*4270*/  DSETP.GEU.AND P2, PT, |R10|, |R8|, PT ;  /* 0x400000080a00722a */ /* 0x000fe20003f4e200 */
[----:B------:R-:W-:-:S04]  /*4280*/  VIADD R5, R17, 0x500 ;  /* 0x0000050011057836 */ /* 0x000fc80000000000 */
[----:B------:R-:W-:-:S09]  /*4290*/  IMAD.MOV.U32 R17, RZ, RZ, R5 ;  /* 0x000000ffff117224 */ /* 0x000fd200078e0005 */
        /* <DEDUP_REMOVED lines=12> */
.L_x_655:
        /* <DEDUP_REMOVED lines=14> */
[----:B------:R-:W-:Y:S01]  /*4440*/  IMAD.IADD R7, R0, 0x1, R5 ;  /* 0x0000000100077824 */ /* 0x000fe200078e0205 */
[----:B------:R-:W-:-:S04]  /*4450*/  LEA.HI R4, R10, 0x1, RZ, 0x18 ;  /* 0x000000010a047811 */ /* 0x000fc800078fc0ff */
[C---:B------:R-:W-:Y:S02]  /*4460*/  IADD3 R14, P0, PT, R7.reuse, UR6, RZ ;  /* 0x00000006070e7c10 */ /* 0x040fe4000ff1e0ff */
[----:B------:R-:W-:Y:S01]  /*4470*/  LOP3.LUT R6, R4, 0x3, RZ, 0xc0, !PT ;  /* 0x0000000304067812 */ /* 0x000fe200078ec0ff */
[----:B------:R-:W-:Y:S02]  /*4480*/  IMAD.MOV.U32 R4, RZ, RZ, R0 ;  /* 0x000000ffff047224 */ /* 0x000fe400078e0000 */
[----:B------:R-:W-:Y:S02]  /*4490*/  IMAD.X R15, RZ, RZ, UR7, P0 ;  /* 0x00000007ff0f7e24 */ /* 0x000fe400080e06ff */
[----:B------:R-:W-:Y:S02]  /*44a0*/  IMAD.MOV R11, RZ, RZ, -R6 ;  /* 0x000000ffff0b7224 */ /* 0x000fe400078e0a06 */
[----:B0-----:R-:W-:-:S04]  /*44b0*/  IMAD.WIDE.U32 R2, R7, 0x8, R2 ;  /* 0x0000000807027825 */ /* 0x001fc800078e0002 */
[----:B------:R-:W-:Y:S02]  /*44c0*/  IMAD.MOV.U32 R12, RZ, RZ, R2 ;  /* 0x000000ffff0c7224 */ /* 0x000fe400078e0002 */
[----:B------:R-:W-:-:S07]  /*44d0*/  IMAD.MOV.U32 R13, RZ, RZ, R3 ;  /* 0x000000ffff0d7224 */ /* 0x000fce00078e0003 */
.L_x_663:
[----:B------:R-:W-:Y:S02]  /*44e0*/  IMAD.MOV.U32 R2, RZ, RZ, R12 ;  /* 0x000000ffff027224 */ /* 0x000fe400078e000c */
[----:B------:R-:W-:-:S06]  /*44f0*/  IMAD.MOV.U32 R3, RZ, RZ, R13 ;  /* 0x000000ffff037224 */ /* 0x000fcc00078e000d */
[----:B------:R-:W2:Y:S01]  /*4500*/  LDG.E.64 R2, desc[UR8][R2.64] ;  /* 0x0000000802027981 */ /* 0x000ea2000c1e1b00 */
[----:B------:R-:W-:Y:S01]  /*4510*/  VIADD R11, R11, 0x1 ;  /* 0x000000010b0b7836 */ /* 0x000fe20000000000 */
[----:B------:R-:W-:Y:S01]  /*4520*/  BSSY.RECONVERGENT B3, `(.L_x_661) ;  /* 0x000001b000037945 */ /* 0x000fe20003800200 */
[----:B------:R-:W-:Y:S01]  /*4530*/  IMAD.MOV.U32 R19, RZ, RZ, R23 ;  /* 0x000000ffff137224 */ /* 0x000fe200078e0017 */
[----:B------:R-:W-:Y:S01]  /*4540*/  MOV R7, R9 ;  /* 0x0000000900077202 */ /* 0x000fe20000000f00 */
[----:B------:R-:W-:Y:S01]  /*4550*/  IMAD.MOV.U32 R16, RZ, RZ, R24 ;  /* 0x000000ffff107224 */ /* 0x000fe200078e0018 */
[----:B------:R-:W-:Y:S01]  /*4560*/  ISETP.NE.AND P2, PT, R11, RZ, PT ;  /* 0x000000ff0b00720c */ /* 0x000fe20003f45270 */
[----:B------:R-:W-:Y:S01]  /*4570*/  IMAD.MOV.U32 R6, RZ, RZ, R8 ;  /* 0x000000ffff067224 */ /* 0x000fe200078e0008 */
[----:B------:R-:W-:Y:S01]  /*4580*/  IADD3 R12, P3, PT, R12, 0x800, RZ ;  /* 0x000008000c0c7810 */ /* 0x000fe20007f7e0ff */
[----:B------:R-:W-:Y:S02]  /*4590*/  IMAD.MOV.U32 R23, RZ, RZ, R14 ;  /* 0x000000ffff177224 */ /* 0x000fe400078e000e */
[----:B------:R-:W-:Y:S01]  /*45a0*/  IMAD.MOV.U32 R24, RZ, RZ, R15 ;  /* 0x000000ffff187224 */ /* 0x000fe200078e000f */
[----:B--2---:R-:W-:Y:S01]  /*45b0*/  DSETP.GEU.AND P0, PT, |R8|, |R2|, PT ;  /* 0x400000020800722a */ /* 0x004fe20003f0e200 */
[----:B------:R-:W-:-:S02]  /*45c0*/  IMAD.MOV.U32 R8, RZ, RZ, R2 ;  /* 0x000000ffff087224 */ /* 0x000fc400078e0002 */
        /* <DEDUP_REMOVED lines=16> */
.L_x_662:
[----:B------:R-:W-:Y:S05]  /*46d0*/  BSYNC.RECONVERGENT B3 ;  /* 0x0000000000037941 */ /* 0x000fea0003800200 */
.L_x_661:
[----:B------:R-:W-:Y:S01]  /*46e0*/  IADD3 R14, P0, PT, R14, 0x100, RZ ;  /* 0x000001000e0e7810 */ /* 0x000fe20007f1e0ff */
[----:B------:R-:W-:Y:S02]  /*46f0*/  VIADD R4, R4, 0x100 ;  /* 0x0000010004047836 */ /* 0x000fe40000000000 */
[----:B------:R-:W-:Y:S02]  /*4700*/  IMAD.X R13, RZ, RZ, R13, P3 ;  /* 0x000000ffff0d7224 */ /* 0x000fe400018e060d */
[----:B------:R-:W-:Y:S01]  /*4710*/  IMAD.X R15, RZ, RZ, R15, P0 ;  /* 0x000000ffff0f7224 */ /* 0x000fe200000e060f */
[----:B------:R-:W-:Y:S07]  /*4720*/  @P2 BRA `(.L_x_663) ;  /* 0xfffffffc006c2947 */ /* 0x000fee000383ffff */
.L_x_660:
[----:B------:R-:W-:Y:S05]  /*4730*/  BSYNC.RECONVERGENT B2 ;  /* 0x0000000000027941 */ /* 0x000fea0003800200 */
.L_x_659:
[----:B------:R-:W-:-:S13]  /*4740*/  ISETP.GE.U32.AND P0, PT, R10, 0x300, PT ;  /* 0x000003000a00780c */ /* 0x000fda0003f06070 */
[----:B------:R-:W-:Y:S05]  /*4750*/  @!P0 BRA `(.L_x_658) ;  /* 0x0000000400fc8947 */ /* 0x000fea0003800000 */
[----:B------:R-:W0:Y:S01]  /*4760*/  LDCU.128 UR12, c[0x0][0x380] ;  /* 0x00007000ff0c77ac */ /* 0x000e220008000c00 */
[----:B------:R-:W1:Y:S01]  /*4770*/  LDC.64 R20, c[0x0][0x380] ;  /* 0x0000e000ff147b82 */ /* 0x000e620000000a00 */
[C---:B------:R-:W-:Y:S01]  /*4780*/  IADD3 R7, P1, PT, R4.reuse, R5, RZ ;  /* 0x0000000504077210 */ /* 0x040fe20007f3e0ff */
[C---:B------:R-:W-:Y:S02]  /*4790*/  IMAD.IADD R16, R4.reuse, 0x1, R5 ;  /* 0x0000000104107824 */ /* 0x040fe400078e0205 */
[----:B------:R-:W-:Y:S02]  /*47a0*/  VIADD R22, R4, 0x200 ;  /* 0x0000020004167836 */ /* 0x000fe40000000000 */
[----:B------:R-:W-:Y:S02]  /*47b0*/  IMAD.X R10, RZ, RZ, RZ, P1 ;  /* 0x000000ffff0a7224 */ /* 0x000fe400008e06ff */
[----:B------:R-:W2:Y:S01]  /*47c0*/  LDC.64 R2, c[0x0][0x388] ;  /* 0x0000e200ff027b82 */ /* 0x000ea20000000a00 */
[----:B0-----:R-:W-:-:S02]  /*47d0*/  LEA R6, P2, R7, UR12, 0x3 ;  /* 0x0000000c07067c11 */ /* 0x001fc4000f8418ff */
[----:B------:R-:W-:Y:S02]  /*47e0*/  IADD3 R18, P0, PT, R16, UR14, RZ ;  /* 0x0000000e10127c10 */ /* 0x000fe4000ff1e0ff */
[----:B------:R-:W-:Y:S02]  /*47f0*/  IADD3 R6, P1, PT, R6, 0x1800, RZ ;  /* 0x0000180006067810 */ /* 0x000fe40007f3e0ff */
[----:B------:R-:W-:Y:S01]  /*4800*/  LEA.HI.X R5, R7, UR13, R10, 0x3, P2 ;  /* 0x0000000d07057c11 */ /* 0x000fe200090f1c0a */
[----:B-1----:R-:W-:-:S04]  /*4810*/  IMAD.WIDE.U32 R20, R16, 0x8, R20 ;  /* 0x0000000810147825 */ /* 0x002fc800078e0014 */
[----:B------:R-:W-:Y:S02]  /*4820*/  IMAD.X R19, RZ, RZ, UR15, P0 ;  /* 0x0000000fff137e24 */ /* 0x000fe400080e06ff */
[----:B------:R-:W-:-:S07]  /*4830*/  IMAD.X R5, RZ, RZ, R5, P1 ;  /* 0x000000ffff057224 */ /* 0x000fce00008e0605 */
.L_x_672:
[----:B------:R-:W3:Y:S01]  /*4840*/  LDG.E.64 R14, desc[UR8][R20.64] ;  /* 0x00000008140e7981 */ /* 0x000ee2000c1e1b00 */
[----:B------:R-:W-:-:S05]  /*4850*/  IMAD.MOV.U32 R4, RZ, RZ, R6 ;  /* 0x000000ffff047224 */ /* 0x000fca00078e0006 */
[----:B------:R0:W5:Y:S04]  /*4860*/  LDG.E.64 R10, desc[UR8][R4.64+-0x1000] ;  /* 0xfff00008040a7981 */ /* 0x000168000c1e1b00 */
[----:B------:R0:W5:Y:S01]  /*4870*/  LDG.E.64 R6, desc[UR8][R4.64+-0x800] ;  /* 0xfff8000804067981 */ /* 0x000162000c1e1b00 */
[----:B------:R-:W-:Y:S01]  /*4880*/  BSSY.RECONVERGENT B2, `(.L_x_664) ;  /* 0x0000015000027945 */ /* 0x000fe20003800200 */
[----:B------:R-:W-:Y:S02]  /*4890*/  IMAD.MOV.U32 R26, RZ, RZ, R18 ;  /* 0x000000ffff1a7224 */ /* 0x000fe400078e0012 */
[----:B------:R-:W-:Y:S01]  /*48a0*/  IMAD.MOV.U32 R25, RZ, RZ, R19 ;  /* 0x000000ffff197224 */ /* 0x000fe200078e0013 */
[----:B---3--:R-:W-:Y:S01]  /*48b0*/  DSETP.GEU.AND P0, PT, |R8|, |R14|, PT ;  /* 0x4000000e0800722a */ /* 0x008fe20003f0e200 */
[----:B------:R-:W-:Y:S01]  /*48c0*/  MOV R12, R14 ;  /* 0x0000000e000c7202 */ /* 0x000fe20000000f00 */
[----:B------:R-:W-:-:S12]  /*48d0*/  IMAD.MOV.U32 R13, RZ, RZ, R15 ;  /* 0x000000ffff0d7224 */ /* 0x000fd800078e000f */
        /* <DEDUP_REMOVED lines=15> */
.L_x_665:
[----:B------:R-:W-:Y:S05]  /*49d0*/  BSYNC.RECONVERGENT B2 ;  /* 0x0000000000027941 */ /* 0x000fea0003800200 */
.L_x_664:
[----:B-----5:R-:W-:Y:S01]  /*49e0*/  DSETP.GEU.AND P0, PT, |R12|, |R10|, PT ;  /* 0x4000000a0c00722a */ /* 0x020fe20003f0e200 */
[----:B------:R-:W-:Y:S01]  /*49f0*/  VIADD R9, R16, 0x100 ;  /* 0x0000010010097836 */ /* 0x000fe20000000000 */
[----:B------:R-:W-:Y:S01]  /*4a00*/  BSSY.RECONVERGENT B2, `(.L_x_666) ;  /* 0x0000016000027945 */ /* 0x000fe20003800200 */
[----:B------:R-:W-:-:S03]  /*4a10*/  IMAD.MOV.U32 R8, RZ, RZ, R10 ;  /* 0x000000ffff087224 */ /* 0x000fc600078e000a */
[----:B--2---:R-:W-:Y:S01]  /*4a20*/  IADD3 R23, P1, PT, R9, R2, RZ ;  /* 0x0000000209177210 */ /* 0x004fe20007f3e0ff */
[----:B------:R-:W-:-:S04]  /*4a30*/  IMAD.MOV.U32 R9, RZ, RZ, R11 ;  /* 0x000000ffff097224 */ /* 0x000fc800078e000b */
[----:B------:R-:W-:Y:S02]  /*4a40*/  IMAD.X R24, RZ, RZ, R3, P1 ;  /* 0x000000ffff187224 */ /* 0x000fe400008e0603 */
[----:B------:R-:W-:Y:S02]  /*4a50*/  IMAD.MOV.U32 R15, RZ, RZ, R23 ;  /* 0x000000ffff0f7224 */ /* 0x000fe400078e0017 */
[----:B------:R-:W-:Y:S01]  /*4a60*/  IMAD.MOV.U32 R14, RZ, RZ, R24 ;  /* 0x000000ffff0e7224 */ /* 0x000fe200078e0018 */
        /* <DEDUP_REMOVED lines=15> */
.L_x_667:
[----:B------:R-:W-:Y:S05]  /*4b60*/  BSYNC.RECONVERGENT B2 ;  /* 0x0000000000027941 */ /* 0x000fea0003800200 */
.L_x_666:
[----:B------:R0:W5:Y:S01]  /*4b70*/  LDG.E.64 R10, desc[UR8][R4.64] ;  /* 0x00000008040a7981 */ /* 0x000162000c1e1b00 */
[----:B------:R-:W-:Y:S01]  /*4b80*/  DSETP.GEU.AND P0, PT, |R8|, |R6|, PT ;  /* 0x400000060800722a */ /* 0x000fe20003f0e200 */
[----:B------:R-:W-:Y:S01]  /*4b90*/  VIADD R13, R16, 0x200 ;  /* 0x00000200100d7836 */ /* 0x000fe20000000000 */
[----:B------:R-:W-:Y:S01]  /*4ba0*/  BSSY.RECONVERGENT B2, `(.L_x_668) ;  /* 0x0000016000027945 */ /* 0x000fe20003800200 */
[----:B------:R-:W-:-:S03]  /*4bb0*/  MOV R12, R6 ;  /* 0x00000006000c7202 */ /* 0x000fc60000000f00 */
[----:B------:R-:W-:Y:S01]  /*4bc0*/  IADD3 R24, P1, PT, R13, R2, RZ ;  /* 0x000000020d187210 */ /* 0x000fe20007f3e0ff */
[----:B------:R-:W-:-:S04]  /*4bd0*/  IMAD.MOV.U32 R13, RZ, RZ, R7 ;  /* 0x000000ffff0d7224 */ /* 0x000fc800078e0007 */
[----:B------:R-:W-:Y:S02]  /*4be0*/  IMAD.X R23, RZ, RZ, R3, P1 ;  /* 0x000000ffff177224 */ /* 0x000fe400008e0603 */
        /* <DEDUP_REMOVED lines=17> */
.L_x_669:
[----:B------:R-:W-:Y:S05]  /*4d00*/  BSYNC.RECONVERGENT B2 ;  /* 0x0000000000027941 */ /* 0x000fea0003800200 */
.L_x_668:
[----:B-----5:R-:W-:Y:S01]  /*4d10*/  DSETP.GEU.AND P0, PT, |R12|, |R10|, PT ;  /* 0x4000000a0c00722a */ /* 0x020fe20003f0e200 */
[----:B------:R-:W-:Y:S01]  /*4d20*/  VIADD R7, R16, 0x300 ;  /* 0x0000030010077836 */ /* 0x000fe20000000000 */
[----:B------:R-:W-:Y:S01]  /*4d30*/  BSSY.RECONVERGENT B2, `(.L_x_670) ;  /* 0x0000016000027945 */ /* 0x000fe20003800200 */
[----:B------:R-:W-:Y:S02]  /*4d40*/  IMAD.MOV.U32 R8, RZ, RZ, R10 ;  /* 0x000000ffff087224 */ /* 0x000fe400078e000a */
[----:B------:R-:W-:Y:S01]  /*4d50*/  IMAD.MOV.U32 R9, RZ, RZ, R11 ;  /* 0x000000ffff097224 */ /* 0x000fe200078e000b */
[----:B------:R-:W-:-:S05]  /*4d60*/  IADD3 R7, P1, PT, R7, R2, RZ ;  /* 0x0000000207077210 */ /* 0x000fca0007f3e0ff */
        /* <DEDUP_REMOVED lines=18> */
.L_x_671:
[----:B------:R-:W-:Y:S05]  /*4e90*/  BSYNC.RECONVERGENT B2 ;  /* 0x0000000000027941 */ /* 0x000fea0003800200 */
.L_x_670:
[----:B------:R-:W-:Y:S01]  /*4ea0*/  VIADD R10, R22, 0x200 ;  /* 0x00000200160a7836 */ /* 0x000fe20000000000 */
[----:B------:R-:W-:Y:S01]  /*4eb0*/  IADD3 R6, P2, PT, R4, 0x2000, RZ ;  /* 0x0000200004067810 */ /* 0x000fe20007f5e0ff */
[----:B------:R-:W-:Y:S01]  /*4ec0*/  VIADD R22, R22, 0x400 ;  /* 0x0000040016167836 */ /* 0x000fe20000000000 */
[----:B------:R-:W-:Y:S01]  /*4ed0*/  IADD3 R18, P1, PT, R18, 0x400, RZ ;  /* 0x0000040012127810 */ /* 0x000fe20007f3e0ff */
[----:B------:R-:W-:Y:S01]  /*4ee0*/  VIADD R16, R16, 0x400 ;  /* 0x0000040010107836 */ /* 0x000fe20000000000 */
[----:B------:R-:W-:Y:S01]  /*4ef0*/  ISETP.GE.AND P0, PT, R10, R17, PT ;  /* 0x000000110a00720c */ /* 0x000fe20003f06270 */
[----:B------:R-:W-:Y:S01]  /*4f00*/  IMAD.X R5, RZ, RZ, R5, P2 ;  /* 0x000000ffff057224 */ /* 0x000fe200010e0605 */
[----:B------:R-:W-:Y:S02]  /*4f10*/  IADD3 R20, P2, PT, R20, 0x2000, RZ ;  /* 0x0000200014147810 */ /* 0x000fe40007f5e0ff */
[----:B------:R-:W-:-:S03]  /*4f20*/  IADD3.X R19, PT, PT, RZ, R19, RZ, P1, !PT ;  /* 0x00000013ff137210 */ /* 0x000fc60000ffe4ff */
[----:B------:R-:W-:-:S06]  /*4f30*/  IMAD.X R21, RZ, RZ, R21, P2 ;  /* 0x000000ffff157224 */ /* 0x000fcc00010e0615 */
[----:B------:R-:W-:Y:S05]  /*4f40*/  @!P0 BRA `(.L_x_672) ;  /* 0xfffffff8003c8947 */ /* 0x000fea000383ffff */
.L_x_658:
[----:B------:R-:W-:Y:S05]  /*4f50*/  BSYNC.RECONVERGENT B1 ;  /* 0x0000000000017941 */ /* 0x000fea0003800200 */
.L_x_657:
        /* <DEDUP_REMOVED lines=32> */
.L_x_674:
[----:B------:R-:W-:Y:S05]  /*5160*/  BSYNC.RECONVERGENT B1 ;  /* 0x0000000000017941 */ /* 0x000fea0003800200 */
.L_x_673:
        /* <DEDUP_REMOVED lines=31> */
.L_x_676:
[----:B------:R-:W-:Y:S05]  /*5360*/  BSYNC.RECONVERGENT B1 ;  /* 0x0000000000017941 */ /* 0x000fea0003800200 */
.L_x_675:
        /* <DEDUP_REMOVED lines=31> */
.L_x_678:
[----:B------:R-:W-:Y:S05]  /*5560*/  BSYNC.RECONVERGENT B1 ;  /* 0x0000000000017941 */ /* 0x000fea0003800200 */
.L_x_677:
[----:B------:R-:W-:Y:S01]  /*5570*/  ISETP.GT.AND P0, PT, R10, 0x17, PT ;  /* 0x000000170a00780c */ /* 0x000fe20003f04270 */
[----:B-1----:R1:W1:Y:S01]  /*5580*/  SHFL.DOWN PT, R6, R2, 0x8, 0x1f ;  /* 0x09001f0002067f89 */ /* 0x00226200000e0000 */
[----:B------:R-:W-:Y:S01]  /*5590*/  BSSY.RECONVERGENT B1, `(.L_x_679) ;  /* 0x000001d000017945 */ /* 0x000fe20003800200 */
[----:B0-----:R-:W-:Y:S01]  /*55a0*/  IMAD.MOV.U32 R8, RZ, RZ, R11 ;  /* 0x000000ffff087224 */ /* 0x001fe200078e000b */
[----:B------:R-:W-:Y:S01]  /*55b0*/  MOV R4, R2 ;  /* 0x0000000200047202 */ /* 0x000fe20000000f00 */
[----:B--2---:R0:W2:Y:S01]  /*55c0*/  SHFL.DOWN PT, R7, R3, 0x8, 0x1f ;  /* 0x09001f0003077f89 */ /* 0x0040a200000e0000 */
[----:B------:R-:W-:Y:S02]  /*55d0*/  IMAD.MOV.U32 R9, RZ, RZ, R12 ;  /* 0x000000ffff097224 */ /* 0x000fe400078e000c */
[----:B------:R-:W-:Y:S01]  /*55e0*/  IMAD.MOV.U32 R5, RZ, RZ, R3 ;  /* 0x000000ffff057224 */ /* 0x000fe200078e0003 */
[----:B---3--:R0:W3:Y:S04]  /*55f0*/  SHFL.DOWN PT, R14, R11, 0x8, 0x1f ;  /* 0x09001f000b0e7f89 */ /* 0x0080e800000e0000 */
        /* <DEDUP_REMOVED lines=22> */
.L_x_680:
[----:B------:R-:W-:Y:S05]  /*5760*/  BSYNC.RECONVERGENT B1 ;  /* 0x0000000000017941 */ /* 0x000fea0003800200 */
.L_x_679:
        /* <DEDUP_REMOVED lines=31> */
.L_x_682:
[----:B------:R-:W-:Y:S05]  /*5960*/  BSYNC.RECONVERGENT B1 ;  /* 0x0000000000017941 */ /* 0x000fea0003800200 */
.L_x_681:
        /* <DEDUP_REMOVED lines=11> */
.L_x_684:
[----:B------:R-:W-:Y:S05]  /*5a20*/  BSYNC.RECONVERGENT B1 ;  /* 0x0000000000017941 */ /* 0x000fea0003800200 */
.L_x_683:
        /* <DEDUP_REMOVED lines=31> */
.L_x_686:
[----:B------:R-:W-:Y:S05]  /*5c20*/  BSYNC.RECONVERGENT B1 ;  /* 0x0000000000017941 */ /* 0x000fea0003800200 */
.L_x_685:
        /* <DEDUP_REMOVED lines=23> */
.L_x_688:
[----:B------:R-:W-:Y:S05]  /*5da0*/  BSYNC.RECONVERGENT B1 ;  /* 0x0000000000017941 */ /* 0x000fea0003800200 */
.L_x_687:
[----:B------:R-:W-:Y:S01]  /*5db0*/  DSETP.GEU.AND P0, PT, |R4|, |R10|, PT ;  /* 0x4000000a0400722a */ /* 0x000fe20003f0e200 */
[----:B------:R-:W-:Y:S01]  /*5dc0*/  BSSY.RECONVERGENT B1, `(.L_x_689) ;  /* 0x0000014000017945 */ /* 0x000fe20003800200 */
[----:B------:R-:W-:Y:S01]  /*5dd0*/  IMAD.MOV.U32 R2, RZ, RZ, R10 ;  /* 0x000000ffff027224 */ /* 0x000fe200078e000a */
[----:B------:R-:W-:Y:S01]  /*5de0*/  MOV R3, R11 ;  /* 0x0000000b00037202 */ /* 0x000fe20000000f00 */
        /* <DEDUP_REMOVED lines=17> */
.L_x_690:
[----:B------:R-:W-:Y:S05]  /*5f00*/  BSYNC.RECONVERGENT B1 ;  /* 0x0000000000017941 */ /* 0x000fea0003800200 */
.L_x_689:
        /* <DEDUP_REMOVED lines=23> */
.L_x_692:
[----:B------:R-:W-:Y:S05]  /*6080*/  BSYNC.RECONVERGENT B1 ;  /* 0x0000000000017941 */ /* 0x000fea0003800200 */
.L_x_691:
        /* <DEDUP_REMOVED lines=21> */
.L_x_694:
[----:B------:R-:W-:Y:S05]  /*61e0*/  BSYNC.RECONVERGENT B1 ;  /* 0x0000000000017941 */ /* 0x000fea0003800200 */
.L_x_693:
        /* <DEDUP_REMOVED lines=21> */
.L_x_696:
[----:B------:R-:W-:Y:S05]  /*6340*/  BSYNC.RECONVERGENT B1 ;  /* 0x0000000000017941 */ /* 0x000fea0003800200 */
.L_x_695:
        /* <DEDUP_REMOVED lines=20> */
.L_x_616:
[----:B------:R-:W-:Y:S05]  /*6490*/  BSYNC.RECONVERGENT B0 ;  /* 0x0000000000007941 */ /* 0x000fea0003800200 */
.L_x_583:
[----:B------:R-:W-:Y:S05]  /*64a0*/  @P1 EXIT ;  /* 0x000000000000194d */ /* 0x000fea0003800000 */
[----:B012-4-:R-:W0:Y:S02]  /*64b0*/  LDC.64 R4, c[0x0][0x390] ;  /* 0x0000e400ff047b82 */ /* 0x017e240000000a00 */
[----:B0-----:R-:W-:Y:S04]  /*64c0*/  STG.E.64 desc[UR8][R4.64], R2 ;  /* 0x0000000204007986 */ /* 0x001fe8000c101b08 */
[----:B------:R-:W-:Y:S01]  /*64d0*/  STG.E.64 desc[UR8][R4.64+0x8], R14 ;  /* 0x0000080e04007986 */ /* 0x000fe2000c101b08 */
[----:B------:R-:W-:Y:S05]  /*64e0*/  EXIT ;  /* 0x000000000000794d */ /* 0x000fea0003800000 */
.L_x_697:
        /* <DEDUP_REMOVED lines=9> */
.L_x_779:


//--------------------- .text._Z23normalizeDiagonalKernelPdi --------------------------
	.section	.text._Z23normalizeDiagonalKernelPdi,"ax",@progbits
	.align	128
        .global         _Z23normalizeDiagonalKernelPdi
        .type           _Z23normalizeDiagonalKernelPdi,@function
        .size           _Z23normalizeDiagonalKernelPdi,(.L_x_768 - _Z23normalizeDiagonalKernelPdi)
        .other          _Z23normalizeDiagonalKernelPdi,@"STO_CUDA_ENTRY STV_DEFAULT"
_Z23normalizeDiagonalKernelPdi:
.text._Z23normalizeDiagonalKernelPdi:
[----:B------:R-:W-:Y:S01]  /*0000*/  LDC R1, c[0x0][0x37c] ;  /* 0x0000df00ff017b82 */ /* 0x000fe20000000800 */
[----:B------:R-:W0:Y:S01]  /*0010*/  S2R R2, SR_CTAID.X ;  /* 0x0000000000027919 */ /* 0x000e220000002500 */
[----:B------:R-:W1:Y:S01]  /*0020*/  LDCU UR4, c[0x0][0x388] ;  /* 0x00007100ff0477ac */ /* 0x000e620008000800 */
[----:B------:R-:W0:Y:S01]  /*0030*/  S2R R3, SR_TID.X ;  /* 0x0000000000037919 */ /* 0x000e220000002100 */
[----:B------:R-:W0:Y:S01]  /*0040*/  LDCU UR6, c[0x0][0x360] ;  /* 0x00006c00ff0677ac */ /* 0x000e220008000800 */
[----:B-1----:R-:W-:-:S04]  /*0050*/  USHF.L.U32 UR5, UR4, 0x1, URZ ;  /* 0x0000000104057899 */ /* 0x002fc800080006ff */
[----:B------:R-:W-:-:S06]  /*0060*/  UISETP.GT.AND UP0, UPT, UR5, UR4, UPT ;  /* 0x000000040500728c */ /* 0x000fcc000bf04270 */
[----:B------:R-:W-:Y:S01]  /*0070*/  PLOP3.LUT P0, PT, PT, PT, UP0, 0x80, 0x8 ;  /* 0x000000000008781c */ /* 0x000fe20003f0f008 */
[----:B0-----:R-:W-:-:S05]  /*0080*/  IMAD R2, R2, UR6, R3 ;  /* 0x0000000602027c24 */ /* 0x001fca000f8e0203 */
[----:B------:R-:W-:-:S13]  /*0090*/  ISETP.GE.U32.OR P0, PT, R2, UR4, !P0 ;  /* 0x0000000402007c0c */ /* 0x000fda000c706470 */
[----:B------:R-:W-:Y:S05]  /*00a0*/  @P0 EXIT ;  /* 0x000000000000094d */ /* 0x000fea0003800000 */
[----:B------:R-:W-:Y:S02]  /*00b0*/  ULOP3.LUT UR5, UR4, 0x7, URZ, 0xc0, !UPT ;  /* 0x0000000704057892 */ /* 0x000fe4000f8ec0ff */
[----:B------:R-:W-:Y:S02]  /*00c0*/  UIMAD UR6, UR4, UR4, UR4 ;  /* 0x00000004040672a4 */ /* 0x000fe4000f8e0204 */
[----:B------:R-:W-:Y:S02]  /*00d0*/  UIADD3 UR7, UPT, UPT, UR4, 0x2, URZ ;  /* 0x0000000204077890 */ /* 0x000fe4000fffe0ff */
[----:B------:R-:W-:Y:S02]  /*00e0*/  UIADD3 UR8, UPT, UPT, UR4, 0x3, URZ ;  /* 0x0000000304087890 */ /* 0x000fe4000fffe0ff */
[----:B------:R-:W-:Y:S02]  /*00f0*/  UIADD3 UR9, UPT, UPT, UR4, 0x5, URZ ;  /* 0x0000000504097890 */ /* 0x000fe4000fffe0ff */
[----:B------:R-:W-:Y:S01]  /*0100*/  UIADD3 UR10, UPT, UPT, UR4, 0x6, URZ ;  /* 0x00000006040a7890 */ /* 0x000fe2000fffe0ff */
[----:B------:R-:W0:Y:S01]  /*0110*/  LDCU.64 UR12, c[0x0][0x358] ;  /* 0x00006b00ff0c77ac */ /* 0x000e220008000a00 */
[----:B------:R-:W1:Y:S01]  /*0120*/  LDCU UR15, c[0x0][0x388] ;  /* 0x00007100ff0f77ac */ /* 0x000e620008000800 */
[----:B------:R-:W-:-:S12]  /*0130*/  UIADD3 UR4, UPT, UPT, UR4, 0x7, URZ ;  /* 0x0000000704047890 */ /* 0x000fd8000fffe0ff */
.L_x_733:
[----:B--2---:R-:W2:Y:S01]  /*0140*/  LDCU UR14, c[0x0][0x388] ;  /* 0x00007100ff0e77ac */ /* 0x004ea20008000800 */
[----:B---3--:R-:W3:Y:S01]  /*0150*/  LDC.64 R16, c[0x0][0x380] ;  /* 0x0000e000ff107b82 */ /* 0x008ee20000000a00 */
[----:B----4-:R-:W4:Y:S01]  /*0160*/  LDCU UR11, c[0x0][0x388] ;  /* 0x00007100ff0b77ac */ /* 0x010f220008000800 */
[----:B--2---:R-:W-:-:S04]  /*0170*/  IMAD.U32 R13, RZ, RZ, UR14 ;  /* 0x0000000eff0d7e24 */ /* 0x004fc8000f8e00ff */
[----:B------:R-:W-:Y:S01]  /*0180*/  VIADD R0, R13, 0xffffffff ;  /* 0xffffffff0d007836 */ /* 0x000fe20000000000 */
[----:B----4-:R-:W-:Y:S01]  /*0190*/  MOV R3, UR11 ;  /* 0x0000000b00037c02 */ /* 0x010fe20008000f00 */
[----:B------:R-:W-:-:S03]  /*01a0*/  IMAD R5, R2, R13, R2 ;  /* 0x0000000d02057224 */ /* 0x000fc600078e0202 */
[----:B------:R-:W-:Y:S01]  /*01b0*/  ISETP.GE.U32.AND P0, PT, R0, 0x7, PT ;  /* 0x000000070000780c */ /* 0x000fe20003f06070 */
[----:B---3--:R-:W-:-:S12]  /*01c0*/  IMAD.WIDE.U32 R16, R5, 0x8, R16 ;  /* 0x0000000805107825 */ /* 0x008fd800078e0010 */
[----:B------:R-:W-:Y:S05]  /*01d0*/  @!P0 BRA `(.L_x_698) ;  /* 0x0000000c00e88947 */ /* 0x000fea0003800000 */
[----:B------:R-:W2:Y:S01]  /*01e0*/  LDC.64 R14, c[0x0][0x380] ;  /* 0x0000e000ff0e7b82 */ /* 0x000ea20000000a00 */
[C---:B------:R-:W-:Y:S01]  /*01f0*/  LOP3.LUT R12, R13.reuse, 0xfffffff8, RZ, 0xc0, !PT ;  /* 0xfffffff80d0c7812 */ /* 0x040fe200078ec0ff */
[C---:B------:R-:W-:Y:S01]  /*0200*/  VIADD R9, R13.reuse, 0x4 ;  /* 0x000000040d097836 */ /* 0x040fe20000000000 */
[----:B------:R-:W-:Y:S01]  /*0210*/  MOV R3, UR11 ;  /* 0x0000000b00037c02 */ /* 0x000fe20008000f00 */
[C-C-:B------:R-:W-:Y:S02]  /*0220*/  IMAD R4, R13.reuse, UR7, R2.reuse ;  /* 0x000000070d047c24 */ /* 0x140fe4000f8e0202 */
[C-C-:B------:R-:W-:Y:S02]  /*0230*/  IMAD R5, R13.reuse, UR8, R2.reuse ;  /* 0x000000080d057c24 */ /* 0x140fe4000f8e0202 */
[C-C-:B------:R-:W-:Y:S02]  /*0240*/  IMAD R6, R13.reuse, UR9, R2.reuse ;  /* 0x000000090d067c24 */ /* 0x140fe4000f8e0202 */
[----:B------:R-:W-:-:S02]  /*0250*/  IMAD R7, R13, UR10, R2 ;  /* 0x0000000a0d077c24 */ /* 0x000fc4000f8e0202 */
[--C-:B------:R-:W-:Y:S02]  /*0260*/  IMAD R8, R13, UR4, R2.reuse ;  /* 0x000000040d087c24 */ /* 0x100fe4000f8e0202 */
[-CC-:B------:R-:W-:Y:S02]  /*0270*/  IMAD R9, R9, R13.reuse, R2.reuse ;  /* 0x0000000d09097224 */ /* 0x180fe400078e0202 */
[----:B------:R-:W-:Y:S02]  /*0280*/  IMAD R10, R13, R13, R2 ;  /* 0x0000000d0d0a7224 */ /* 0x000fe400078e0202 */
[----:B------:R-:W-:Y:S02]  /*0290*/  VIADD R11, R2, UR6 ;  /* 0x00000006020b7c36 */ /* 0x000fe40008000000 */
[----:B------:R-:W-:-:S07]  /*02a0*/  IMAD.MOV R12, RZ, RZ, -R12 ;  /* 0x000000ffff0c7224 */ /* 0x000fce00078e0a0c */
.L_x_715:
[----:B0-----:R-:W3:Y:S01]  /*02b0*/  LDG.E.64 R18, desc[UR12][R16.64] ;  /* 0x0000000c10127981 */ /* 0x001ee2000c1e1b00 */
[----:B--2---:R-:W-:-:S05]  /*02c0*/  IMAD.WIDE.U32 R22, R10, 0x8, R14 ;  /* 0x000000080a167825 */ /* 0x004fca00078e000e */
[----:B------:R-:W2:Y:S01]  /*02d0*/  LDG.E.64 R26, desc[UR12][R22.64] ;  /* 0x0000000c161a7981 */ /* 0x000ea2000c1e1b00 */
[----:B------:R-:W-:Y:S01]  /*02e0*/  IMAD.MOV.U32 R20, RZ, RZ, 0x1 ;  /* 0x00000001ff147424 */ /* 0x000fe200078e00ff */
[----:B------:R-:W-:Y:S01]  /*02f0*/  BSSY.RECONVERGENT B1, `(.L_x_699) ;  /* 0x0000016000017945 */ /* 0x000fe20003800200 */
[----:B---3--:R-:W0:Y:S01]  /*0300*/  MUFU.RCP64H R21, R19 ;  /* 0x0000001300157308 */ /* 0x008e220000001800 */
[----:B--2---:R-:W-:-:S03]  /*0310*/  FSETP.GEU.AND P1, PT, |R27|, 6.5827683646048100446e-37, PT ;  /* 0x036000001b00780b */ /* 0x004fc60003f2e200 */
[----:B0-----:R-:W-:-:S08]  /*0320*/  DFMA R24, -R18, R20, 1 ;  /* 0x3ff000001218742b */ /* 0x001fd00000000114 */
[----:B------:R-:W-:-:S08]  /*0330*/  DFMA R24, R24, R24, R24 ;  /* 0x000000181818722b */ /* 0x000fd00000000018 */
[----:B------:R-:W-:-:S08]  /*0340*/  DFMA R24, R20, R24, R20 ;  /* 0x000000181418722b */ /* 0x000fd00000000014 */
[----:B------:R-:W-:-:S08]  /*0350*/  DFMA R28, -R18, R24, 1 ;  /* 0x3ff00000121c742b */ /* 0x000fd00000000118 */
[----:B------:R-:W-:-:S08]  /*0360*/  DFMA R28, R24, R28, R24 ;  /* 0x0000001c181c722b */ /* 0x000fd00000000018 */
[----:B------:R-:W-:-:S08]  /*0370*/  DMUL R20, R26, R28 ;  /* 0x0000001c1a147228 */ /* 0x000fd00000000000 */
[----:B------:R-:W-:-:S08]  /*0380*/  DFMA R24, -R18, R20, R26 ;  /* 0x000000141218722b */ /* 0x000fd0000000011a */
[----:B------:R-:W-:-:S10]  /*0390*/  DFMA R24, R28, R24, R20 ;  /* 0x000000181c18722b */ /* 0x000fd40000000014 */
[----:B------:R-:W-:-:S05]  /*03a0*/  FFMA R0, RZ, R19, R25 ;  /* 0x00000013ff007223 */ /* 0x000fca0000000019 */
[----:B------:R-:W-:-:S13]  /*03b0*/  FSETP.GT.AND P0, PT, |R0|, 1.469367938527859385e-39, PT ;  /* 0x001000000000780b */ /* 0x000fda0003f04200 */
[----:B------:R-:W-:Y:S05]  /*03c0*/  @P0 BRA P1, `(.L_x_700) ;  /* 0x0000000000200947 */ /* 0x000fea0000800000 */
[----:B------:R-:W-:Y:S01]  /*03d0*/  MOV R25, R26 ;  /* 0x0000001a00197202 */ /* 0x000fe20000000f00 */
[----:B------:R-:W-:Y:S01]  /*03e0*/  IMAD.MOV.U32 R24, RZ, RZ, R27 ;  /* 0x000000ffff187224 */ /* 0x000fe200078e001b */
[----:B------:R-:W-:Y:S01]  /*03f0*/  MOV R21, R19 ;  /* 0x0000001300157202 */ /* 0x000fe20000000f00 */
[----:B------:R-:W-:Y:S01]  /*0400*/  IMAD.MOV.U32 R13, RZ, RZ, R18 ;  /* 0x000000ffff0d7224 */ /* 0x000fe200078e0012 */
[----:B------:R-:W-:-:S07]  /*0410*/  MOV R0, 0x430 ;  /* 0x0000043000007802 */ /* 0x000fce0000000f00 */
[----:B-1----:R-:W-:Y:S05]  /*0420*/  CALL.REL.NOINC `($__internal_0_$__cuda_sm20_div_rn_f64_full) ;  /* 0x0000001800d07944 */ /* 0x002fea0003c00000 */
[----:B------:R-:W-:Y:S02]  /*0430*/  IMAD.MOV.U32 R24, RZ, RZ, R18 ;  /* 0x000000ffff187224 */ /* 0x000fe400078e0012 */
[----:B------:R-:W-:-:S07]  /*0440*/  IMAD.MOV.U32 R25, RZ, RZ, R13 ;  /* 0x000000ffff197224 */ /* 0x000fce00078e000d */
.L_x_700:
[----:B-1----:R-:W-:Y:S05]  /*0450*/  BSYNC.RECONVERGENT B1 ;  /* 0x0000000000017941 */ /* 0x002fea0003800200 */
.L_x_699:
[----:B------:R0:W-:Y:S04]  /*0460*/  STG.E.64 desc[UR12][R22.64], R24 ;  /* 0x0000001816007986 */ /* 0x0001e8000c101b0c */
[----:B------:R-:W2:Y:S01]  /*0470*/  LDG.E.64 R18, desc[UR12][R16.64] ;  /* 0x0000000c10127981 */ /* 0x000ea2000c1e1b00 */
[----:B0-----:R-:W-:-:S05]  /*0480*/  IMAD.WIDE.U32 R22, R11, 0x8, R14 ;  /* 0x000000080b167825 */ /* 0x001fca00078e000e */
[----:B------:R-:W3:Y:S01]  /*0490*/  LDG.E.64 R20, desc[UR12][R22.64] ;  /* 0x0000000c16147981 */ /* 0x000ee2000c1e1b00 */
[----:B------:R-:W-:Y:S01]  /*04a0*/  MOV R26, 0x1 ;  /* 0x00000001001a7802 */ /* 0x000fe20000000f00 */
[----:B------:R-:W-:Y:S01]  /*04b0*/  BSSY.RECONVERGENT B1, `(.L_x_701) ;  /* 0x0000016000017945 */ /* 0x000fe20003800200 */
[----:B--2---:R-:W0:Y:S01]  /*04c0*/  MUFU.RCP64H R27, R19 ;  /* 0x00000013001b7308 */ /* 0x004e220000001800 */
[----:B---3--:R-:W-:-:S03]  /*04d0*/  FSETP.GEU.AND P1, PT, |R21|, 6.5827683646048100446e-37, PT ;  /* 0x036000001500780b */ /* 0x008fc60003f2e200 */
        /* <DEDUP_REMOVED lines=11> */
[----:B------:R-:W-:Y:S01]  /*0590*/  IMAD.MOV.U32 R24, RZ, RZ, R21 ;  /* 0x000000ffff187224 */ /* 0x000fe200078e0015 */
[----:B------:R-:W-:Y:S01]  /*05a0*/  MOV R13, R18 ;  /* 0x00000012000d7202 */ /* 0x000fe20000000f00 */
[----:B------:R-:W-:Y:S01]  /*05b0*/  IMAD.MOV.U32 R25, RZ, RZ, R20 ;  /* 0x000000ffff197224 */ /* 0x000fe200078e0014 */
[----:B------:R-:W-:Y:S01]  /*05c0*/  MOV R0, 0x5f0 ;  /* 0x000005f000007802 */ /* 0x000fe20000000f00 */
[----:B------:R-:W-:-:S07]  /*05d0*/  IMAD.MOV.U32 R21, RZ, RZ, R19 ;  /* 0x000000ffff157224 */ /* 0x000fce00078e0013 */
[----:B------:R-:W-:Y:S05]  /*05e0*/  CALL.REL.NOINC `($__internal_0_$__cuda_sm20_div_rn_f64_full) ;  /* 0x0000001800607944 */ /* 0x000fea0003c00000 */
[----:B------:R-:W-:Y:S01]  /*05f0*/  IMAD.MOV.U32 R24, RZ, RZ, R18 ;  /* 0x000000ffff187224 */ /* 0x000fe200078e0012 */
[----:B------:R-:W-:-:S07]  /*0600*/  MOV R25, R13 ;  /* 0x0000000d00197202 */ /* 0x000fce0000000f00 */
.L_x_702:
[----:B------:R-:W-:Y:S05]  /*0610*/  BSYNC.RECONVERGENT B1 ;  /* 0x0000000000017941 */ /* 0x000fea0003800200 */
.L_x_701:
[----:B------:R0:W-:Y:S04]  /*0620*/  STG.E.64 desc[UR12][R22.64], R24 ;  /* 0x0000001816007986 */ /* 0x0001e8000c101b0c */
[----:B------:R-:W2:Y:S01]  /*0630*/  LDG.E.64 R18, desc[UR12][R16.64] ;  /* 0x0000000c10127981 */ /* 0x000ea2000c1e1b00 */
[----:B0-----:R-:W-:-:S05]  /*0640*/  IMAD.WIDE.U32 R22, R4, 0x8, R14 ;  /* 0x0000000804167825 */ /* 0x001fca00078e000e */
[----:B------:R-:W3:Y:S01]  /*0650*/  LDG.E.64 R20, desc[UR12][R22.64] ;  /* 0x0000000c16147981 */ /* 0x000ee2000c1e1b00 */
[----:B------:R-:W-:Y:S01]  /*0660*/  IMAD.MOV.U32 R26, RZ, RZ, 0x1 ;  /* 0x00000001ff1a7424 */ /* 0x000fe200078e00ff */
        /* <DEDUP_REMOVED lines=16> */
[----:B------:R-:W-:Y:S01]  /*0770*/  MOV R0, 0x7b0 ;  /* 0x000007b000007802 */ /* 0x000fe20000000f00 */
[----:B------:R-:W-:Y:S02]  /*0780*/  IMAD.MOV.U32 R13, RZ, RZ, R18 ;  /* 0x000000ffff0d7224 */ /* 0x000fe400078e0012 */
[----:B------:R-:W-:-:S07]  /*0790*/  IMAD.MOV.U32 R21, RZ, RZ, R19 ;  /* 0x000000ffff157224 */ /* 0x000fce00078e0013 */
[----:B------:R-:W-:Y:S05]  /*07a0*/  CALL.REL.NOINC `($__internal_0_$__cuda_sm20_div_rn_f64_full) ;  /* 0x0000001400f07944 */ /* 0x000fea0003c00000 */
[----:B------:R-:W-:Y:S01]  /*07b0*/  MOV R24, R18 ;  /* 0x0000001200187202 */ /* 0x000fe20000000f00 */
[----:B------:R-:W-:-:S07]  /*07c0*/  IMAD.MOV.U32 R25, RZ, RZ, R13 ;  /* 0x000000ffff197224 */ /* 0x000fce00078e000d */
.L_x_704:
[----:B------:R-:W-:Y:S05]  /*07d0*/  BSYNC.RECONVERGENT B1 ;  /* 0x0000000000017941 */ /* 0x000fea0003800200 */
.L_x_703:
        /* <DEDUP_REMOVED lines=22> */
[----:B------:R-:W-:Y:S02]  /*0940*/  MOV R21, R19 ;  /* 0x0000001300157202 */ /* 0x000fe40000000f00 */
[----:B------:R-:W-:-:S07]  /*0950*/  MOV R0, 0x970 ;  /* 0x0000097000007802 */ /* 0x000fce0000000f00 */
[----:B------:R-:W-:Y:S05]  /*0960*/  CALL.REL.NOINC `($__internal_0_$__cuda_sm20_div_rn_f64_full) ;  /* 0x0000001400807944 */ /* 0x000fea0003c00000 */
[----:B------:R-:W-:Y:S02]  /*0970*/  IMAD.MOV.U32 R24, RZ, RZ, R18 ;  /* 0x000000ffff187224 */ /* 0x000fe400078e0012 */
[----:B------:R-:W-:-:S07]  /*0980*/  IMAD.MOV.U32 R25, RZ, RZ, R13 ;  /* 0x000000ffff197224 */ /* 0x000fce00078e000d */
.L_x_706:
[----:B------:R-:W-:Y:S05]  /*0990*/  BSYNC.RECONVERGENT B1 ;  /* 0x0000000000017941 */ /* 0x000fea0003800200 */
.L_x_705:
        /* <DEDUP_REMOVED lines=27> */
.L_x_708:
[----:B------:R-:W-:Y:S05]  /*0b50*/  BSYNC.RECONVERGENT B1 ;  /* 0x0000000000017941 */ /* 0x000fea0003800200 */
.L_x_707:
        /* <DEDUP_REMOVED lines=27> */
.L_x_710:
[----:B------:R-:W-:Y:S05]  /*0d10*/  BSYNC.RECONVERGENT B1 ;  /* 0x0000000000017941 */ /* 0x000fea0003800200 */
.L_x_709:
        /* <DEDUP_REMOVED lines=27> */
.L_x_712:
[----:B------:R-:W-:Y:S05]  /*0ed0*/  BSYNC.RECONVERGENT B1 ;  /* 0x0000000000017941 */ /* 0x000fea0003800200 */
.L_x_711:
        /* <DEDUP_REMOVED lines=27> */
.L_x_714:
[----:B------:R-:W-:Y:S05]  /*1090*/  BSYNC.RECONVERGENT B1 ;  /* 0x0000000000017941 */ /* 0x000fea0003800200 */
.L_x_713:
[----:B------:R3:W-:Y:S01]  /*10a0*/  STG.E.64 desc[UR12][R22.64], R24 ;  /* 0x0000001816007986 */ /* 0x0007e2000c101b0c */
[----:B------:R-:W-:Y:S01]  /*10b0*/  VIADD R12, R12, 0x8 ;  /* 0x000000080c0c7836 */ /* 0x000fe20000000000 */
[----:B------:R-:W-:Y:S01]  /*10c0*/  IADD3 R3, PT, PT, R3, 0x8, RZ ;  /* 0x0000000803037810 */ /* 0x000fe20007ffe0ff */
[----:B------:R-:W-:-:S03]  /*10d0*/  IMAD.U32 R13, RZ, RZ, UR15 ;  /* 0x0000000fff0d7e24 */ /* 0x000fc6000f8e00ff */
[----:B------:R-:W-:Y:S01]  /*10e0*/  ISETP.NE.AND P0, PT, R12, RZ, PT ;  /* 0x000000ff0c00720c */ /* 0x000fe20003f05270 */
[C---:B------:R-:W-:Y:S01]  /*10f0*/  IMAD R11, R13.reuse, 0x8, R11 ;  /* 0x000000080d0b7824 */ /* 0x040fe200078e020b */
[C---:B------:R-:W-:Y:S01]  /*1100*/  LEA R5, R13.reuse, R5, 0x3 ;  /* 0x000000050d057211 */ /* 0x040fe200078e18ff */
[C---:B------:R-:W-:Y:S01]  /*1110*/  IMAD R4, R13.reuse, 0x8, R4 ;  /* 0x000000080d047824 */ /* 0x040fe200078e0204 */
[C---:B------:R-:W-:Y:S01]  /*1120*/  LEA R7, R13.reuse, R7, 0x3 ;  /* 0x000000070d077211 */ /* 0x040fe200078e18ff */
[C---:B------:R-:W-:Y:S02]  /*1130*/  IMAD R9, R13.reuse, 0x8, R9 ;  /* 0x000000080d097824 */ /* 0x040fe400078e0209 */
[C---:B------:R-:W-:Y:S02]  /*1140*/  IMAD R6, R13.reuse, 0x8, R6 ;  /* 0x000000080d067824 */ /* 0x040fe400078e0206 */
[C---:B------:R-:W-:Y:S02]  /*1150*/  IMAD R8, R13.reuse, 0x8, R8 ;  /* 0x000000080d087824 */ /* 0x040fe400078e0208 */
[----:B------:R-:W-:-:S02]  /*1160*/  IMAD R10, R13, 0x8, R10 ;  /* 0x000000080d0a7824 */ /* 0x000fc400078e020a */
[----:B---3--:R-:W-:Y:S05]  /*1170*/  @P0 BRA `(.L_x_715) ;  /* 0xfffffff0004c0947 */ /* 0x008fea000383ffff */
.L_x_698:
[----:B------:R-:W-:-:S09]  /*1180*/  UISETP.NE.AND UP0, UPT, UR5, URZ, UPT ;  /* 0x000000ff0500728c */ /* 0x000fd2000bf05270 */
[----:B------:R-:W-:Y:S05]  /*1190*/  BRA.U !UP0, `(.L_x_716) ;  /* 0x0000000d08587547 */ /* 0x000fea000b800000 */
[----:B------:R-:W-:-:S04]  /*11a0*/  UIADD3 UR11, UPT, UPT, UR5, -0x1, URZ ;  /* 0xffffffff050b7890 */ /* 0x000fc8000fffe0ff */
[----:B------:R-:W-:-:S09]  /*11b0*/  UISETP.GE.U32.AND UP0, UPT, UR11, 0x3, UPT ;  /* 0x000000030b00788c */ /* 0x000fd2000bf06070 */
[----:B------:R-:W-:Y:S05]  /*11c0*/  BRA.U !UP0, `(.L_x_717) ;  /* 0x0000000508d07547 */ /* 0x000fea000b800000 */
[----:B0-----:R-:W2:Y:S01]  /*11d0*/  LDG.E.64 R20, desc[UR12][R16.64] ;  /* 0x0000000c10147981 */ /* 0x001ea2000c1e1b00 */
[----:B------:R-:W0:Y:S01]  /*11e0*/  LDC.64 R6, c[0x0][0x380] ;  /* 0x0000e000ff067b82 */ /* 0x000e220000000a00 */
[----:B------:R-:W-:-:S04]  /*11f0*/  IMAD R4, R3, R13, R2 ;  /* 0x0000000d03047224 */ /* 0x000fc800078e0202 */
[----:B0-----:R-:W-:-:S05]  /*1200*/  IMAD.WIDE.U32 R6, R4, 0x8, R6 ;  /* 0x0000000804067825 */ /* 0x001fca00078e0006 */
[----:B------:R-:W3:Y:S01]  /*1210*/  LDG.E.64 R12, desc[UR12][R6.64] ;  /* 0x0000000c060c7981 */ /* 0x000ee2000c1e1b00 */
[----:B------:R-:W-:Y:S01]  /*1220*/  HFMA2 R8, -RZ, RZ, 0, 5.9604644775390625e-08 ;  /* 0x00000001ff087431 */ /* 0x000fe200000001ff */
[----:B------:R-:W-:Y:S01]  /*1230*/  BSSY.RECONVERGENT B1, `(.L_x_718) ;  /* 0x0000014000017945 */ /* 0x000fe20003800200 */
[----:B--2---:R-:W0:Y:S04]  /*1240*/  MUFU.RCP64H R9, R21 ;  /* 0x0000001500097308 */ /* 0x004e280000001800 */
[----:B0-----:R-:W-:-:S08]  /*1250*/  DFMA R10, -R20, R8, 1 ;  /* 0x3ff00000140a742b */ /* 0x001fd00000000108 */
[----:B------:R-:W-:Y:S01]  /*1260*/  DFMA R10, R10, R10, R10 ;  /* 0x0000000a0a0a722b */ /* 0x000fe2000000000a */
[----:B---3--:R-:W-:-:S07]  /*1270*/  FSETP.GEU.AND P1, PT, |R13|, 6.5827683646048100446e-37, PT ;  /* 0x036000000d00780b */ /* 0x008fce0003f2e200 */
        /* <DEDUP_REMOVED lines=12> */
[----:B------:R-:W-:-:S07]  /*1340*/  MOV R0, 0x1360 ;  /* 0x0000136000007802 */ /* 0x000fce0000000f00 */
[----:B-1----:R-:W-:Y:S05]  /*1350*/  CALL.REL.NOINC `($__internal_0_$__cuda_sm20_div_rn_f64_full) ;  /* 0x0000000c00047944 */ /* 0x002fea0003c00000 */
[----:B------:R-:W-:-:S07]  /*1360*/  IMAD.MOV.U32 R19, RZ, RZ, R13 ;  /* 0x000000ffff137224 */ /* 0x000fce00078e000d */
.L_x_719:
[----:B-1----:R-:W-:Y:S05]  /*1370*/  BSYNC.RECONVERGENT B1 ;  /* 0x0000000000017941 */ /* 0x002fea0003800200 */
.L_x_718:
[----:B------:R0:W-:Y:S01]  /*1380*/  STG.E.64 desc[UR12][R6.64], R18 ;  /* 0x0000001206007986 */ /* 0x0001e2000c101b0c */
[----:B------:R-:W0:Y:S01]  /*1390*/  LDC.64 R8, c[0x0][0x380] ;  /* 0x0000e000ff087b82 */ /* 0x000e220000000a00 */
[----:B------:R-:W1:Y:S02]  /*13a0*/  LDCU UR11, c[0x0][0x388] ;  /* 0x00007100ff0b77ac */ /* 0x000e640008000800 */
[----:B------:R-:W2:Y:S01]  /*13b0*/  LDG.E.64 R20, desc[UR12][R16.64] ;  /* 0x0000000c10147981 */ /* 0x000ea2000c1e1b00 */
[----:B-1----:R-:W-:-:S04]  /*13c0*/  VIADD R4, R4, UR11 ;  /* 0x0000000b04047c36 */ /* 0x002fc80008000000 */
[----:B0-----:R-:W-:-:S05]  /*13d0*/  IMAD.WIDE.U32 R6, R4, 0x8, R8 ;  /* 0x0000000804067825 */ /* 0x001fca00078e0008 */
[----:B------:R-:W3:Y:S01]  /*13e0*/  LDG.E.64 R12, desc[UR12][R6.64] ;  /* 0x0000000c060c7981 */ /* 0x000ee2000c1e1b00 */
[----:B------:R-:W-:Y:S01]  /*13f0*/  MOV R8, 0x1 ;  /* 0x0000000100087802 */ /* 0x000fe20000000f00 */
        /* <DEDUP_REMOVED lines=18> */
[----:B------:R-:W-:Y:S05]  /*1520*/  CALL.REL.NOINC `($__internal_0_$__cuda_sm20_div_rn_f64_full) ;  /* 0x0000000800907944 */ /* 0x000fea0003c00000 */
[----:B------:R-:W-:-:S07]  /*1530*/  IMAD.MOV.U32 R19, RZ, RZ, R13 ;  /* 0x000000ffff137224 */ /* 0x000fce00078e000d */
.L_x_721:
[----:B------:R-:W-:Y:S05]  /*1540*/  BSYNC.RECONVERGENT B1 ;  /* 0x0000000000017941 */ /* 0x000fea0003800200 */
.L_x_720:
        /* <DEDUP_REMOVED lines=28> */
.L_x_723:
[----:B------:R-:W-:Y:S05]  /*1710*/  BSYNC.RECONVERGENT B1 ;  /* 0x0000000000017941 */ /* 0x000fea0003800200 */
.L_x_722:
[----:B------:R0:W-:Y:S01]  /*1720*/  STG.E.64 desc[UR12][R6.64], R18 ;  /* 0x0000001206007986 */ /* 0x0001e2000c101b0c */
[----:B------:R-:W1:Y:S01]  /*1730*/  LDC.64 R8, c[0x0][0x380] ;  /* 0x0000e000ff087b82 */ /* 0x000e620000000a00 */
[----:B------:R-:W2:Y:S02]  /*1740*/  LDCU UR11, c[0x0][0x388] ;  /* 0x00007100ff0b77ac */ /* 0x000ea40008000800 */
[----:B------:R-:W3:Y:S01]  /*1750*/  LDG.E.64 R20, desc[UR12][R16.64] ;  /* 0x0000000c10147981 */ /* 0x000ee2000c1e1b00 */
[----:B--2---:R-:W-:-:S04]  /*1760*/  VIADD R5, R4, UR11 ;  /* 0x0000000b04057c36 */ /* 0x004fc80008000000 */
[----:B-1----:R-:W-:-:S05]  /*1770*/  IMAD.WIDE.U32 R4, R5, 0x8, R8 ;  /* 0x0000000805047825 */ /* 0x002fca00078e0008 */
[----:B------:R-:W2:Y:S01]  /*1780*/  LDG.E.64 R12, desc[UR12][R4.64] ;  /* 0x0000000c040c7981 */ /* 0x000ea2000c1e1b00 */
[----:B------:R-:W-:Y:S01]  /*1790*/  MOV R8, 0x1 ;  /* 0x0000000100087802 */ /* 0x000fe20000000f00 */
[----:B------:R-:W-:Y:S01]  /*17a0*/  BSSY.RECONVERGENT B1, `(.L_x_724) ;  /* 0x0000014000017945 */ /* 0x000fe20003800200 */
[----:B---3--:R-:W1:Y:S04]  /*17b0*/  MUFU.RCP64H R9, R21 ;  /* 0x0000001500097308 */ /* 0x008e680000001800 */
[----:B-1----:R-:W-:-:S08]  /*17c0*/  DFMA R10, -R20, R8, 1 ;  /* 0x3ff00000140a742b */ /* 0x002fd00000000108 */
[----:B------:R-:W-:Y:S01]  /*17d0*/  DFMA R10, R10, R10, R10 ;  /* 0x0000000a0a0a722b */ /* 0x000fe2000000000a */
[----:B--2---:R-:W-:-:S07]  /*17e0*/  FSETP.GEU.AND P1, PT, |R13|, 6.5827683646048100446e-37, PT ;  /* 0x036000000d00780b */ /* 0x004fce0003f2e200 */
[----:B------:R-:W-:-:S08]  /*17f0*/  DFMA R10, R8, R10, R8 ;  /* 0x0000000a080a722b */ /* 0x000fd00000000008 */
[----:B0-----:R-:W-:-:S08]  /*1800*/  DFMA R6, -R20, R10, 1 ;  /* 0x3ff000001406742b */ /* 0x001fd0000000010a */
        /* <DEDUP_REMOVED lines=13> */
.L_x_725:
[----:B------:R-:W-:Y:S05]  /*18e0*/  BSYNC.RECONVERGENT B1 ;  /* 0x0000000000017941 */ /* 0x000fea0003800200 */
.L_x_724:
[----:B------:R2:W-:Y:S01]  /*18f0*/  STG.E.64 desc[UR12][R4.64], R18 ;  /* 0x0000001204007986 */ /* 0x0005e2000c101b0c */
[----:B------:R-:W-:-:S07]  /*1900*/  VIADD R3, R3, 0x4 ;  /* 0x0000000403037836 */ /* 0x000fce0000000000 */
.L_x_717:
[----:B------:R-:W3:Y:S02]  /*1910*/  LDCU UR14, c[0x0][0x388] ;  /* 0x00007100ff0e77ac */ /* 0x000ee40008000800 */
[----:B---3--:R-:W-:-:S09]  /*1920*/  ULOP3.LUT UP0, UR11, UR14, 0x3, URZ, 0xc0, !UPT ;  /* 0x000000030e0b7892 */ /* 0x008fd2000f80c0ff */
[----:B------:R-:W-:Y:S05]  /*1930*/  BRA.U !UP0, `(.L_x_716) ;  /* 0x0000000508707547 */ /* 0x000fea000b800000 */
[----:B------:R-:W-:-:S09]  /*1940*/  UISETP.NE.AND UP0, UPT, UR11, 0x1, UPT ;  /* 0x000000010b00788c */ /* 0x000fd2000bf05270 */
[----:B------:R-:W-:Y:S05]  /*1950*/  BRA.U !UP0, `(.L_x_726) ;  /* 0x0000000108e87547 */ /* 0x000fea000b800000 */
[----:B0-----:R-:W3:Y:S01]  /*1960*/  LDG.E.64 R20, desc[UR12][R16.64] ;  /* 0x0000000c10147981 */ /* 0x001ee2000c1e1b00 */
[----:B------:R-:W0:Y:S01]  /*1970*/  LDC.64 R6, c[0x0][0x380] ;  /* 0x0000e000ff067b82 */ /* 0x000e220000000a00 */
[----:B--2---:R-:W-:-:S04]  /*1980*/  IMAD R4, R3, UR14, R2 ;  /* 0x0000000e03047c24 */ /* 0x004fc8000f8e0202 */
[----:B0-----:R-:W-:-:S05]  /*1990*/  IMAD.WIDE.U32 R6, R4, 0x8, R6 ;  /* 0x0000000804067825 */ /* 0x001fca00078e0006 */
[----:B------:R-:W2:Y:S01]  /*19a0*/  LDG.E.64 R12, desc[UR12][R6.64] ;  /* 0x0000000c060c7981 */ /* 0x000ea2000c1e1b00 */
[----:B------:R-:W-:Y:S01]  /*19b0*/  MOV R8, 0x1 ;  /* 0x0000000100087802 */ /* 0x000fe20000000f00 */
[----:B------:R-:W-:Y:S01]  /*19c0*/  BSSY.RECONVERGENT B1, `(.L_x_727) ;  /* 0x0000014000017945 */ /* 0x000fe20003800200 */
[----:B---3--:R-:W0:Y:S04]  /*19d0*/  MUFU.RCP64H R9, R21 ;  /* 0x0000001500097308 */ /* 0x008e280000001800 */
[----:B0-----:R-:W-:-:S08]  /*19e0*/  DFMA R10, -R20, R8, 1 ;  /* 0x3ff00000140a742b */ /* 0x001fd00000000108 */
[----:B------:R-:W-:Y:S01]  /*19f0*/  DFMA R10, R10, R10, R10 ;  /* 0x0000000a0a0a722b */ /* 0x000fe2000000000a */
[----:B--2---:R-:W-:-:S07]  /*1a00*/  FSETP.GEU.AND P1, PT, |R13|, 6.5827683646048100446e-37, PT ;  /* 0x036000000d00780b */ /* 0x004fce0003f2e200 */
        /* <DEDUP_REMOVED lines=15> */
.L_x_728:
[----:B-1----:R-:W-:Y:S05]  /*1b00*/  BSYNC.RECONVERGENT B1 ;  /* 0x0000000000017941 */ /* 0x002fea0003800200 */
.L_x_727:
        /* <DEDUP_REMOVED lines=28> */
.L_x_730:
[----:B------:R-:W-:Y:S05]  /*1cd0*/  BSYNC.RECONVERGENT B1 ;  /* 0x0000000000017941 */ /* 0x000fea0003800200 */
.L_x_729:
[----:B------:R3:W-:Y:S01]  /*1ce0*/  STG.E.64 desc[UR12][R4.64], R18 ;  /* 0x0000001204007986 */ /* 0x0007e2000c101b0c */
[----:B------:R-:W-:-:S07]  /*1cf0*/  VIADD R3, R3, 0x2 ;  /* 0x0000000203037836 */ /* 0x000fce0000000000 */
.L_x_726:
[----:B------:R-:W4:Y:S02]  /*1d00*/  LDCU UR14, c[0x0][0x388] ;  /* 0x00007100ff0e77ac */ /* 0x000f240008000800 */
[----:B----4-:R-:W-:-:S04]  /*1d10*/  ULOP3.LUT UR11, UR14, 0x1, URZ, 0xc0, !UPT ;  /* 0x000000010e0b7892 */ /* 0x010fc8000f8ec0ff */
[----:B------:R-:W-:-:S09]  /*1d20*/  UISETP.NE.U32.AND UP0, UPT, UR11, 0x1, UPT ;  /* 0x000000010b00788c */ /* 0x000fd2000bf05070 */
[----:B------:R-:W-:Y:S05]  /*1d30*/  BRA.U UP0, `(.L_x_716) ;  /* 0x0000000100707547 */ /* 0x000fea000b800000 */
[----:B0-----:R-:W4:Y:S01]  /*1d40*/  LDG.E.64 R20, desc[UR12][R16.64] ;  /* 0x0000000c10147981 */ /* 0x001f22000c1e1b00 */
[----:B--23--:R-:W0:Y:S01]  /*1d50*/  LDC.64 R4, c[0x0][0x380] ;  /* 0x0000e000ff047b82 */ /* 0x00ce220000000a00 */
[----:B------:R-:W-:-:S04]  /*1d60*/  IMAD R3, R3, UR14, R2 ;  /* 0x0000000e03037c24 */ /* 0x000fc8000f8e0202 */
[----:B0-----:R-:W-:-:S05]  /*1d70*/  IMAD.WIDE.U32 R4, R3, 0x8, R4 ;  /* 0x0000000803047825 */ /* 0x001fca00078e0004 */
[----:B------:R-:W2:Y:S01]  /*1d80*/  LDG.E.64 R10, desc[UR12][R4.64] ;  /* 0x0000000c040a7981 */ /* 0x000ea2000c1e1b00 */
[----:B------:R-:W-:Y:S01]  /*1d90*/  MOV R6, 0x1 ;  /* 0x0000000100067802 */ /* 0x000fe20000000f00 */
[----:B------:R-:W-:Y:S01]  /*1da0*/  BSSY.RECONVERGENT B1, `(.L_x_731) ;  /* 0x0000014000017945 */ /* 0x000fe20003800200 */
[----:B----4-:R-:W0:Y:S04]  /*1db0*/  MUFU.RCP64H R7, R21 ;  /* 0x0000001500077308 */ /* 0x010e280000001800 */
        /* <DEDUP_REMOVED lines=18> */
.L_x_732:
[----:B-1----:R-:W-:Y:S05]  /*1ee0*/  BSYNC.RECONVERGENT B1 ;  /* 0x0000000000017941 */ /* 0x002fea0003800200 */
.L_x_731:
[----:B------:R4:W-:Y:S02]  /*1ef0*/  STG.E.64 desc[UR12][R4.64], R18 ;  /* 0x0000001204007986 */ /* 0x0009e4000c101b0c */
.L_x_716:
[----:B------:R-:W5:Y:S01]  /*1f00*/  LDCU UR11, c[0x0][0x370] ;  /* 0x00006e00ff0b77ac */ /* 0x000f620008000800 */
[----:B------:R-:W5:Y:S01]  /*1f10*/  LDC R3, c[0x0][0x360] ;  /* 0x0000d800ff037b82 */ /* 0x000f620000000800 */
[----:B------:R-:W0:Y:S01]  /*1f20*/  LDCU UR14, c[0x0][0x388] ;  /* 0x00007100ff0e77ac */ /* 0x000e220008000800 */
[----:B-----5:R-:W-:-:S05]  /*1f30*/  IMAD R2, R3, UR11, R2 ;  /* 0x0000000b03027c24 */ /* 0x020fca000f8e0202 */
[----:B0-----:R-:W-:-:S13]  /*1f40*/  ISETP.GE.U32.AND P0, PT, R2, UR14, PT ;  /* 0x0000000e02007c0c */ /* 0x001fda000bf06070 */
[----:B------:R-:W-:Y:S05]  /*1f50*/  @!P0 BRA `(.L_x_733) ;  /* 0xffffffe000788947 */ /* 0x000fea000383ffff */
[----:B-1----:R-:W-:Y:S05]  /*1f60*/  EXIT ;  /* 0x000000000000794d */ /* 0x002fea0003800000 */
        .weak           $__internal_0_$__cuda_sm20_div_rn_f64_full
        .type           $__internal_0_$__cuda_sm20_div_rn_f64_full,@function
        .size           $__internal_0_$__cuda_sm20_div_rn_f64_full,(.L_x_768 - $__internal_0_$__cuda_sm20_div_rn_f64_full)
$__internal_0_$__cuda_sm20_div_rn_f64_full:
[C---:B------:R-:W-:Y:S01]  /*1f70*/  FSETP.GEU.AND P0, PT, |R21|.reuse, 1.469367938527859385e-39, PT ;  /* 0x001000001500780b */ /* 0x040fe20003f0e200 */
[----:B------:R-:W-:Y:S01]  /*1f80*/  IMAD.MOV.U32 R20, RZ, RZ, R13 ;  /* 0x000000ffff147224 */ /* 0x000fe200078e000d */
[----:B------:R-:W-:Y:S01]  /*1f90*/  LOP3.LUT R18, R21, 0x800fffff, RZ, 0xc0, !PT ;  /* 0x800fffff15127812 */ /* 0x000fe200078ec0ff */
[----:B------:R-:W-:Y:S01]  /*1fa0*/  IMAD.MOV.U32 R33, RZ, RZ, R24 ;  /* 0x000000ffff217224 */ /* 0x000fe200078e0018 */
[----:B------:R-:W-:Y:S01]  /*1fb0*/  MOV R30, 0x1 ;  /* 0x00000001001e7802 */ /* 0x000fe20000000f00 */
[----:B------:R-:W-:Y:S01]  /*1fc0*/  IMAD.MOV.U32 R32, RZ, RZ, R25 ;  /* 0x000000ffff207224 */ /* 0x000fe200078e0019 */
[----:B------:R-:W-:Y:S01]  /*1fd0*/  LOP3.LUT R19, R18, 0x3ff00000, RZ, 0xfc, !PT ;  /* 0x3ff0000012137812 */ /* 0x000fe200078efcff */
[----:B------:R-:W-:Y:S01]  /*1fe0*/  BSSY.RECONVERGENT B0, `(.L_x_734) ;  /* 0x0000058000007945 */ /* 0x000fe20003800200 */
[----:B------:R-:W-:Y:S01]  /*1ff0*/  MOV R18, R13 ;  /* 0x0000000d00127202 */ /* 0x000fe20000000f00 */
[----:B------:R-:W-:Y:S01]  /*2000*/  IMAD.MOV.U32 R28, RZ, RZ, R32 ;  /* 0x000000ffff1c7224 */ /* 0x000fe200078e0020 */
[----:B------:R-:W-:-:S02]  /*2010*/  FSETP.GEU.AND P2, PT, |R33|, 1.469367938527859385e-39, PT ;  /* 0x001000002100780b */ /* 0x000fc40003f4e200 */
[----:B------:R-:W-:Y:S01]  /*2020*/  LOP3.LUT R13, R33, 0x7ff00000, RZ, 0xc0, !PT ;  /* 0x7ff00000210d7812 */ /* 0x000fe200078ec0ff */
[----:B------:R-:W-:Y:S01]  /*2030*/  @!P0 DMUL R18, R20, 8.98846567431157953865e+307 ;  /* 0x7fe0000014128828 */ /* 0x000fe20000000000 */
[----:B------:R-:W-:-:S04]  /*2040*/  LOP3.LUT R25, R21, 0x7ff00000, RZ, 0xc0, !PT ;  /* 0x7ff0000015197812 */ /* 0x000fc800078ec0ff */
[----:B------:R-:W-:Y:S01]  /*2050*/  ISETP.GE.U32.AND P1, PT, R13, R25, PT ;  /* 0x000000190d00720c */ /* 0x000fe20003f26070 */
[----:B------:R-:W0:Y:S04]  /*2060*/  MUFU.RCP64H R31, R19 ;  /* 0x00000013001f7308 */ /* 0x000e280000001800 */
[----:B------:R-:W-:Y:S02]  /*2070*/  @!P2 LOP3.LUT R24, R21, 0x7ff00000, RZ, 0xc0, !PT ;  /* 0x7ff000001518a812 */ /* 0x000fe400078ec0ff */
[----:B------:R-:W-:Y:S02]  /*2080*/  @!P0 LOP3.LUT R25, R19, 0x7ff00000, RZ, 0xc0, !PT ;  /* 0x7ff0000013198812 */ /* 0x000fe400078ec0ff */
[----:B------:R-:W-:Y:S01]  /*2090*/  @!P2 ISETP.GE.U32.AND P3, PT, R13, R24, PT ;  /* 0x000000180d00a20c */ /* 0x000fe20003f66070 */
[----:B------:R-:W-:Y:S01]  /*20a0*/  IMAD.MOV.U32 R24, RZ, RZ, 0x1ca00000 ;  /* 0x1ca00000ff187424 */ /* 0x000fe200078e00ff */
[----:B0-----:R-:W-:-:S08]  /*20b0*/  DFMA R26, R30, -R18, 1 ;  /* 0x3ff000001e1a742b */ /* 0x001fd00000000812 */
[----:B------:R-:W-:-:S08]  /*20c0*/  DFMA R26, R26, R26, R26 ;  /* 0x0000001a1a1a722b */ /* 0x000fd0000000001a */
[----:B------:R-:W-:Y:S01]  /*20d0*/  DFMA R30, R30, R26, R30 ;  /* 0x0000001a1e1e722b */ /* 0x000fe2000000001e */
[C---:B------:R-:W-:Y:S02]  /*20e0*/  @!P2 SEL R27, R24.reuse, 0x63400000, !P3 ;  /* 0x63400000181ba807 */ /* 0x040fe40005800000 */
[----:B------:R-:W-:Y:S02]  /*20f0*/  SEL R26, R24, 0x63400000, !P1 ;  /* 0x63400000181a7807 */ /* 0x000fe40004800000 */
[----:B------:R-:W-:-:S03]  /*2100*/  @!P2 LOP3.LUT R27, R27, 0x80000000, R33, 0xf8, !PT ;  /* 0x800000001b1ba812 */ /* 0x000fc600078ef821 */
[----:B------:R-:W-:Y:S01]  /*2110*/  DFMA R34, R30, -R18, 1 ;  /* 0x3ff000001e22742b */ /* 0x000fe20000000812 */
[----:B------:R-:W-:Y:S02]  /*2120*/  LOP3.LUT R29, R26, 0x800fffff, R33, 0xf8, !PT ;  /* 0x800fffff1a1d7812 */ /* 0x000fe400078ef821 */
[----:B------:R-:W-:Y:S02]  /*2130*/  @!P2 LOP3.LUT R27, R27, 0x100000, RZ, 0xfc, !PT ;  /* 0x001000001b1ba812 */ /* 0x000fe400078efcff */
[----:B------:R-:W-:-:S03]  /*2140*/  @!P2 MOV R26, RZ ;  /* 0x000000ff001aa202 */ /* 0x000fc60000000f00 */
[----:B------:R-:W-:-:S03]  /*2150*/  DFMA R34, R30, R34, R30 ;  /* 0x000000221e22722b */ /* 0x000fc6000000001e */
[----:B------:R-:W-:-:S08]  /*2160*/  @!P2 DFMA R28, R28, 2, -R26 ;  /* 0x400000001c1ca82b */ /* 0x000fd0000000081a */
[----:B------:R-:W-:-:S08]  /*2170*/  DMUL R26, R34, R28 ;  /* 0x0000001c221a7228 */ /* 0x000fd00000000000 */
[----:B------:R-:W-:-:S08]  /*2180*/  DFMA R30, R26, -R18, R28 ;  /* 0x800000121a1e722b */ /* 0x000fd0000000001c */
[----:B------:R-:W-:Y:S01]  /*2190*/  DFMA R30, R34, R30, R26 ;  /* 0x0000001e221e722b */ /* 0x000fe2000000001a */
[----:B------:R-:W-:Y:S01]  /*21a0*/  IMAD.MOV.U32 R26, RZ, RZ, R13 ;  /* 0x000000ffff1a7224 */ /* 0x000fe200078e000d */
[----:B------:R-:W-:-:S05]  /*21b0*/  @!P2 LOP3.LUT R26, R29, 0x7ff00000, RZ, 0xc0, !PT ;  /* 0x7ff000001d1aa812 */ /* 0x000fca00078ec0ff */
[----:B------:R-:W-:-:S05]  /*21c0*/  VIADD R27, R26, 0xffffffff ;  /* 0xffffffff1a1b7836 */ /* 0x000fca0000000000 */
[----:B------:R-:W-:Y:S02]  /*21d0*/  ISETP.GT.U32.AND P0, PT, R27, 0x7feffffe, PT ;  /* 0x7feffffe1b00780c */ /* 0x000fe40003f04070 */
[----:B------:R-:W-:-:S04]  /*21e0*/  IADD3 R27, PT, PT, R25, -0x1, RZ ;  /* 0xffffffff191b7810 */ /* 0x000fc80007ffe0ff */
[----:B------:R-:W-:-:S13]  /*21f0*/  ISETP.GT.U32.OR P0, PT, R27, 0x7feffffe, P0 ;  /* 0x7feffffe1b00780c */ /* 0x000fda0000704470 */
[----:B------:R-:W-:Y:S05]  /*2200*/  @P0 BRA `(.L_x_735) ;  /* 0x0000000000740947 */ /* 0x000fea0003800000 */
[----:B------:R-:W-:-:S04]  /*2210*/  LOP3.LUT R25, R21, 0x7ff00000, RZ, 0xc0, !PT ;  /* 0x7ff0000015197812 */ /* 0x000fc800078ec0ff */
[CC--:B------:R-:W-:Y:S02]  /*2220*/  VIADDMNMX R26, R13.reuse, -R25.reuse, 0xb9600000, !PT ;  /* 0xb96000000d1a7446 */ /* 0x0c0fe40007800919 */
[----:B------:R-:W-:Y:S02]  /*2230*/  ISETP.GE.U32.AND P0, PT, R13, R25, PT ;  /* 0x000000190d00720c */ /* 0x000fe40003f06070 */
[----:B------:R-:W-:Y:S02]  /*2240*/  VIMNMX R26, PT, PT, R26, 0x46a00000, PT ;  /* 0x46a000001a1a7848 */ /* 0x000fe40003fe0100 */
[----:B------:R-:W-:-:S05]  /*2250*/  SEL R24, R24, 0x63400000, !P0 ;  /* 0x6340000018187807 */ /* 0x000fca0004000000 */
[----:B------:R-:W-:Y:S01]  /*2260*/  IMAD.IADD R24, R26, 0x1, -R24 ;  /* 0x000000011a187824 */ /* 0x000fe200078e0a18 */
[----:B------:R-:W-:-:S03]  /*2270*/  MOV R26, RZ ;  /* 0x000000ff001a7202 */ /* 0x000fc60000000f00 */
[----:B------:R-:W-:-:S06]  /*2280*/  VIADD R27, R24, 0x7fe00000 ;  /* 0x7fe00000181b7836 */ /* 0x000fcc0000000000 */
[----:B------:R-:W-:-:S10]  /*2290*/  DMUL R34, R30, R26 ;  /* 0x0000001a1e227228 */ /* 0x000fd40000000000 */
[----:B------:R-:W-:-:S13]  /*22a0*/  FSETP.GTU.AND P0, PT, |R35|, 1.469367938527859385e-39, PT ;  /* 0x001000002300780b */ /* 0x000fda0003f0c200 */
[----:B------:R-:W-:Y:S05]  /*22b0*/  @P0 BRA `(.L_x_736) ;  /* 0x0000000000a80947 */ /* 0x000fea0003800000 */
[----:B------:R-:W-:Y:S01]  /*22c0*/  DFMA R18, R30, -R18, R28 ;  /* 0x800000121e12722b */ /* 0x000fe2000000001c */
[----:B------:R-:W-:-:S09]  /*22d0*/  IMAD.MOV.U32 R26, RZ, RZ, RZ ;  /* 0x000000ffff1a7224 */ /* 0x000fd200078e00ff */
[C---:B------:R-:W-:Y:S02]  /*22e0*/  FSETP.NEU.AND P0, PT, R19.reuse, RZ, PT ;  /* 0x000000ff1300720b */ /* 0x040fe40003f0d000 */
[----:B------:R-:W-:-:S04]  /*22f0*/  LOP3.LUT R20, R19, 0x80000000, R21, 0x48, !PT ;  /* 0x8000000013147812 */ /* 0x000fc800078e4815 */
[----:B------:R-:W-:-:S07]  /*2300*/  LOP3.LUT R27, R20, R27, RZ, 0xfc, !PT ;  /* 0x0000001b141b7212 */ /* 0x000fce00078efcff */
[----:B------:R-:W-:Y:S05]  /*2310*/  @!P0 BRA `(.L_x_736) ;  /* 0x0000000000908947 */ /* 0x000fea0003800000 */
[----:B------:R-:W-:Y:S01]  /*2320*/  IMAD.MOV R19, RZ, RZ, -R24 ;  /* 0x000000ffff137224 */ /* 0x000fe200078e0a18 */
[----:B------:R-:W-:Y:S02]  /*2330*/  MOV R18, RZ ;  /* 0x000000ff00127202 */ /* 0x000fe40000000f00 */
[----:B------:R-:W-:-:S04]  /*2340*/  IADD3 R24, PT, PT, -R24, -0x43300000, RZ ;  /* 0xbcd0000018187810 */ /* 0x000fc80007ffe1ff */
[----:B------:R-:W-:Y:S02]  /*2350*/  DFMA R18, R34, -R18, R30 ;  /* 0x800000122212722b */ /* 0x000fe4000000001e */
[----:B------:R-:W-:-:S08]  /*2360*/  DMUL.RP R30, R30, R26 ;  /* 0x0000001a1e1e7228 */ /* 0x000fd00000008000 */
[----:B------:R-:W-:Y:S02]  /*2370*/  FSETP.NEU.AND P0, PT, |R19|, R24, PT ;  /* 0x000000181300720b */ /* 0x000fe40003f0d200 */
[----:B------:R-:W-:Y:S02]  /*2380*/  LOP3.LUT R20, R31, R20, RZ, 0x3c, !PT ;  /* 0x000000141f147212 */ /* 0x000fe400078e3cff */
[----:B------:R-:W-:Y:S02]  /*2390*/  FSEL R13, R30, R34, !P0 ;  /* 0x000000221e0d7208 */ /* 0x000fe40004000000 */
[----:B------:R-:W-:-:S03]  /*23a0*/  FSEL R20, R20, R35, !P0 ;  /* 0x0000002314147208 */ /* 0x000fc60004000000 */
[----:B------:R-:W-:Y:S01]  /*23b0*/  IMAD.MOV.U32 R34, RZ, RZ, R13 ;  /* 0x000000ffff227224 */ /* 0x000fe200078e000d */
[----:B------:R-:W-:Y:S01]  /*23c0*/  MOV R35, R20 ;  /* 0x0000001400237202 */ /* 0x000fe20000000f00 */
[----:B------:R-:W-:Y:S06]  /*23d0*/  BRA `(.L_x_736) ;  /* 0x0000000000607947 */ /* 0x000fec0003800000 */
.L_x_735:
[----:B------:R-:W-:-:S14]  /*23e0*/  DSETP.NAN.AND P0, PT, R32, R32, PT ;  /* 0x000000202000722a */ /* 0x000fdc0003f08000 */
[----:B------:R-:W-:Y:S05]  /*23f0*/  @P0 BRA `(.L_x_737) ;  /* 0x00000000004c0947 */ /* 0x000fea0003800000 */
[----:B------:R-:W-:-:S14]  /*2400*/  DSETP.NAN.AND P0, PT, R20, R20, PT ;  /* 0x000000141400722a */ /* 0x000fdc0003f08000 */
[----:B------:R-:W-:Y:S05]  /*2410*/  @P0 BRA `(.L_x_738) ;  /* 0x0000000000340947 */ /* 0x000fea0003800000 */
[----:B------:R-:W-:Y:S01]  /*2420*/  ISETP.NE.AND P0, PT, R26, R25, PT ;  /* 0x000000191a00720c */ /* 0x000fe20003f05270 */
[----:B------:R-:W-:Y:S01]  /*2430*/  IMAD.MOV.U32 R34, RZ, RZ, 0x0 ;  /* 0x00000000ff227424 */ /* 0x000fe200078e00ff */
[----:B------:R-:W-:-:S11]  /*2440*/  MOV R35, 0xfff80000 ;  /* 0xfff8000000237802 */ /* 0x000fd60000000f00 */
[----:B------:R-:W-:Y:S05]  /*2450*/  @!P0 BRA `(.L_x_736) ;  /* 0x0000000000408947 */ /* 0x000fea0003800000 */
[----:B------:R-:W-:Y:S02]  /*2460*/  ISETP.NE.AND P0, PT, R26, 0x7ff00000, PT ;  /* 0x7ff000001a00780c */ /* 0x000fe40003f05270 */
[----:B------:R-:W-:Y:S02]  /*2470*/  LOP3.LUT R20, R33, 0x80000000, R21, 0x48, !PT ;  /* 0x8000000021147812 */ /* 0x000fe400078e4815 */
[----:B------:R-:W-:-:S13]  /*2480*/  ISETP.EQ.OR P0, PT, R25, RZ, !P0 ;  /* 0x000000ff1900720c */ /* 0x000fda0004702670 */
[----:B------:R-:W-:Y:S01]  /*2490*/  @P0 LOP3.LUT R13, R20, 0x7ff00000, RZ, 0xfc, !PT ;  /* 0x7ff00000140d0812 */ /* 0x000fe200078efcff */
[----:B------:R-:W-:Y:S01]  /*24a0*/  @!P0 IMAD.MOV.U32 R34, RZ, RZ, RZ ;  /* 0x000000ffff228224 */ /* 0x000fe200078e00ff */
[----:B------:R-:W-:Y:S01]  /*24b0*/  @!P0 MOV R35, R20 ;  /* 0x0000001400238202 */ /* 0x000fe20000000f00 */
[----:B------:R-:W-:Y:S01]  /*24c0*/  @P0 IMAD.MOV.U32 R34, RZ, RZ, RZ ;  /* 0x000000ffff220224 */ /* 0x000fe200078e00ff */
[----:B------:R-:W-:Y:S01]  /*24d0*/  @P0 MOV R35, R13 ;  /* 0x0000000d00230202 */ /* 0x000fe20000000f00 */
[----:B------:R-:W-:Y:S06]  /*24e0*/  BRA `(.L_x_736) ;  /* 0x00000000001c7947 */ /* 0x000fec0003800000 */
.L_x_738:
[----:B------:R-:W-:Y:S01]  /*24f0*/  LOP3.LUT R13, R21, 0x80000, RZ, 0xfc, !PT ;  /* 0x00080000150d7812 */ /* 0x000fe200078efcff */
[----:B------:R-:W-:-:S03]  /*2500*/  IMAD.MOV.U32 R34, RZ, RZ, R20 ;  /* 0x000000ffff227224 */ /* 0x000fc600078e0014 */
[----:B------:R-:W-:Y:S01]  /*2510*/  MOV R35, R13 ;  /* 0x0000000d00237202 */ /* 0x000fe20000000f00 */
[----:B------:R-:W-:Y:S06]  /*2520*/  BRA `(.L_x_736) ;  /* 0x00000000000c7947 */ /* 0x000fec0003800000 */
.L_x_737:
[----:B------:R-:W-:Y:S01]  /*2530*/  LOP3.LUT R13, R33, 0x80000, RZ, 0xfc, !PT ;  /* 0x00080000210d7812 */ /* 0x000fe200078efcff */
[----:B------:R-:W-:-:S03]  /*2540*/  IMAD.MOV.U32 R34, RZ, RZ, R32 ;  /* 0x000000ffff227224 */ /* 0x000fc600078e0020 */
[----:B------:R-:W-:-:S07]  /*2550*/  MOV R35, R13 ;  /* 0x0000000d00237202 */ /* 0x000fce0000000f00 */
.L_x_736:
[----:B------:R-:W-:Y:S05]  /*2560*/  BSYNC.RECONVERGENT B0 ;  /* 0x0000000000007941 */ /* 0x000fea0003800200 */
.L_x_734:
[----:B------:R-:W-:Y:S02]  /*2570*/  HFMA2 R21, -RZ, RZ, 0, 0 ;  /* 0x00000000ff157431 */ /* 0x000fe400000001ff */
[----:B------:R-:W-:Y:S01]  /*2580*/  IMAD.MOV.U32 R20, RZ, RZ, R0 ;  /* 0x000000ffff147224 */ /* 0x000fe200078e0000 */
[----:B------:R-:W-:Y:S01]  /*2590*/  MOV R13, R35 ;  /* 0x00000023000d7202 */ /* 0x000fe20000000f00 */
[----:B------:R-:W-:Y:S02]  /*25a0*/  IMAD.MOV.U32 R18, RZ, RZ, R34 ;  /* 0x000000ffff127224 */ /* 0x000fe400078e0022 */
[----:B------:R-:W-:Y:S05]  /*25b0*/  RET.REL.NODEC R20 `(_Z23normalizeDiagonalKernelPdi) ;  /* 0xffffffd814907950 */ /* 0x000fea0003c3ffff */
.L_x_739:
        /* <DEDUP_REMOVED lines=12> */
.L_x_768:


//--------------------- .text._Z22nullifyRowsAboveKernelPdii --------------------------
	.section	.text._Z22nullifyRowsAboveKernelPdii,"ax",@progbits
	.align	128
        .global         _Z22nullifyRowsAboveKernelPdii
        .type           _Z22nullifyRowsAboveKernelPdii,@function
        .size           _Z22nullifyRowsAboveKernelPdii,(.L_x_769 - _Z22nullifyRowsAboveKernelPdii)
        .other          _Z22nullifyRowsAboveKernelPdii,@"STO_CUDA_ENTRY STV_DEFAULT"
_Z22nullifyRowsAboveKernelPdii:
.text._Z22nullifyRowsAboveKernelPdii:
[----:B------:R-:W-:Y:S01]  /*0000*/  LDC R1, c[0x0][0x37c] ;  /* 0x0000df00ff017b82 */ /* 0x000fe20000000800 */
[----:B------:R-:W0:Y:S01]  /*0010*/  S2R R5, SR_CTAID.X ;  /* 0x0000000000057919 */ /* 0x000e220000002500 */
[----:B------:R-:W0:Y:S01]  /*0020*/  LDCU UR9, c[0x0][0x360] ;  /* 0x00006c00ff0977ac */ /* 0x000e220008000800 */
[----:B------:R-:W0:Y:S01]  /*0030*/  S2R R0, SR_TID.X ;  /* 0x0000000000007919 */ /* 0x000e220000002100 */
[----:B------:R-:W1:Y:S01]  /*0040*/  LDCU UR11, c[0x0][0x38c] ;  /* 0x00007180ff0b77ac */ /* 0x000e620008000800 */
[----:B0-----:R-:W-:-:S05]  /*0050*/  IMAD R5, R5, UR9, R0 ;  /* 0x0000000905057c24 */ /* 0x001fca000f8e0200 */
[----:B-1----:R-:W-:-:S13]  /*0060*/  ISETP.GE.U32.AND P0, PT, R5, UR11, PT ;  /* 0x0000000b05007c0c */ /* 0x002fda000bf06070 */
[----:B------:R-:W-:Y:S05]  /*0070*/  @P0 EXIT ;  /* 0x000000000000094d */ /* 0x000fea0003800000 */
[----:B------:R-:W0:Y:S02]  /*0080*/  LDCU UR6, c[0x0][0x388] ;  /* 0x00007100ff0677ac */ /* 0x000e240008000800 */
[----:B0-----:R-:W-:-:S04]  /*0090*/  USHF.L.U32 UR4, UR6, 0x1, URZ ;  /* 0x0000000106047899 */ /* 0x001fc800080006ff */
[----:B------:R-:W-:-:S06]  /*00a0*/  UISETP.GT.AND UP0, UPT, UR4, UR6, UPT ;  /* 0x000000060400728c */ /* 0x000fcc000bf04270 */
[----:B------:R-:W-:-:S13]  /*00b0*/  PLOP3.LUT P0, PT, PT, PT, UP0, 0x80, 0x8 ;  /* 0x000000000008781c */ /* 0x000fda0003f0f008 */
[----:B------:R-:W-:Y:S05]  /*00c0*/  @!P0 EXIT ;  /* 0x000000000000894d */ /* 0x000fea0003800000 */
[----:B------:R-:W0:Y:S01]  /*00d0*/  LDCU UR8, c[0x0][0x370] ;  /* 0x00006e00ff0877ac */ /* 0x000e220008000800 */
[----:B------:R-:W1:Y:S01]  /*00e0*/  LDCU.64 UR4, c[0x0][0x380] ;  /* 0x00007000ff0477ac */ /* 0x000e620008000a00 */
[----:B------:R-:W-:Y:S02]  /*00f0*/  UIADD3 UR12, UPT, UPT, UR6, 0x7, URZ ;  /* 0x00000007060c7890 */ /* 0x000fe4000fffe0ff */
[----:B------:R-:W-:Y:S02]  /*0100*/  UIMAD UR13, UR6, UR6, UR11 ;  /* 0x00000006060d72a4 */ /* 0x000fe4000f8e020b */
[----:B------:R-:W-:Y:S02]  /*0110*/  UIMAD UR7, UR11, UR6, UR11 ;  /* 0x000000060b0772a4 */ /* 0x000fe4000f8e020b */
[----:B------:R-:W-:Y:S01]  /*0120*/  ULOP3.LUT UR6, UR6, 0xfffffff8, URZ, 0xc0, !UPT ;  /* 0xfffffff806067892 */ /* 0x000fe2000f8ec0ff */
[----:B------:R-:W2:Y:S01]  /*0130*/  LDCU.64 UR14, c[0x0][0x358] ;  /* 0x00006b00ff0e77ac */ /* 0x000ea20008000a00 */
[----:B0-----:R-:W-:-:S02]  /*0140*/  UIMAD UR8, UR9, UR8, URZ ;  /* 0x00000008090872a4 */ /* 0x001fc4000f8e02ff */
[----:B-1----:R-:W-:Y:S02]  /*0150*/  UIMAD.WIDE UR4, UR7, 0x8, UR4 ;  /* 0x00000008070478a5 */ /* 0x002fe4000f8e0204 */
[----:B------:R-:W-:-:S12]  /*0160*/  UIADD3 UR10, UPT, UPT, -UR6, URZ, URZ ;  /* 0x000000ff060a7290 */ /* 0x000fd8000fffe1ff */
.L_x_746:
[----:B-12---:R-:W-:Y:S01]  /*0170*/  IMAD.U32 R6, RZ, RZ, UR4 ;  /* 0x00000004ff067e24 */ /* 0x006fe2000f8e00ff */
[----:B0-----:R-:W0:Y:S01]  /*0180*/  LDC.64 R10, c[0x0][0x388] ;  /* 0x0000e200ff0a7b82 */ /* 0x001e220000000a00 */
[----:B------:R-:W-:-:S06]  /*0190*/  IMAD.U32 R7, RZ, RZ, UR5 ;  /* 0x00000005ff077e24 */ /* 0x000fcc000f8e00ff */
[----:B--2---:R-:W2:Y:S01]  /*01a0*/  LDG.E.64 R6, desc[UR14][R6.64] ;  /* 0x0000000e06067981 */ /* 0x004ea2000c1e1b00 */
[----:B------:R-:W1:Y:S01]  /*01b0*/  LDC.64 R8, c[0x0][0x380] ;  /* 0x0000e000ff087b82 */ /* 0x000e620000000a00 */
[----:B0-----:R-:W-:-:S04]  /*01c0*/  IMAD R11, R11, R10, R5 ;  /* 0x0000000a0b0b7224 */ /* 0x001fc800078e0205 */
[----:B-1----:R-:W-:-:S06]  /*01d0*/  IMAD.WIDE.U32 R8, R11, 0x8, R8 ;  /* 0x000000080b087825 */ /* 0x002fcc00078e0008 */
[----:B------:R-:W3:Y:S01]  /*01e0*/  LDG.E.64 R8, desc[UR14][R8.64] ;  /* 0x0000000e08087981 */ /* 0x000ee2000c1e1b00 */
[----:B------:R-:W-:Y:S02]  /*01f0*/  HFMA2 R2, -RZ, RZ, 0, 5.9604644775390625e-08 ;  /* 0x00000001ff027431 */ /* 0x000fe400000001ff */
[----:B------:R-:W-:Y:S01]  /*0200*/  VIADD R10, R10, 0xffffffff ;  /* 0xffffffff0a0a7836 */ /* 0x000fe20000000000 */
[----:B------:R-:W-:Y:S04]  /*0210*/  BSSY.RECONVERGENT B0, `(.L_x_740) ;  /* 0x0000013000007945 */ /* 0x000fe80003800200 */
[----:B------:R-:W-:Y:S01]  /*0220*/  ISETP.GE.U32.AND P1, PT, R10, 0x7, PT ;  /* 0x000000070a00780c */ /* 0x000fe20003f26070 */
[----:B--2---:R-:W0:Y:S02]  /*0230*/  MUFU.RCP64H R3, R7 ;  /* 0x0000000700037308 */ /* 0x004e240000001800 */
        /* <DEDUP_REMOVED lines=12> */
[----:B------:R-:W-:-:S07]  /*0300*/  MOV R0, 0x320 ;  /* 0x0000032000007802 */ /* 0x000fce0000000f00 */
[----:B------:R-:W-:Y:S05]  /*0310*/  CALL.REL.NOINC `($__internal_1_$__cuda_sm20_div_rn_f64_full) ;  /* 0x0000000800ac7944 */ /* 0x000fea0003c00000 */
[----:B------:R-:W-:Y:S01]  /*0320*/  IMAD.MOV.U32 R2, RZ, RZ, R12 ;  /* 0x000000ffff027224 */ /* 0x000fe200078e000c */
[----:B------:R-:W-:-:S07]  /*0330*/  MOV R3, R13 ;  /* 0x0000000d00037202 */ /* 0x000fce0000000f00 */
.L_x_741:
[----:B------:R-:W-:Y:S05]  /*0340*/  BSYNC.RECONVERGENT B0 ;  /* 0x0000000000007941 */ /* 0x000fea0003800200 */
.L_x_740:
[----:B------:R-:W0:Y:S01]  /*0350*/  LDCU UR7, c[0x0][0x388] ;  /* 0x00007100ff0777ac */ /* 0x000e220008000800 */
[----:B------:R-:W1:Y:S01]  /*0360*/  LDCU UR9, c[0x0][0x388] ;  /* 0x00007100ff0977ac */ /* 0x000e620008000800 */
[----:B0-----:R-:W-:-:S04]  /*0370*/  ULOP3.LUT UR11, UR7, 0x7, URZ, 0xc0, !UPT ;  /* 0x00000007070b7892 */ /* 0x001fc8000f8ec0ff */
[----:B------:R-:W-:Y:S01]  /*0380*/  UISETP.NE.AND UP1, UPT, UR11, URZ, UPT ;  /* 0x000000ff0b00728c */ /* 0x000fe2000bf25270 */
[----:B-1----:R-:W-:Y:S10]  /*0390*/  @!P1 BRA `(.L_x_742) ;  /* 0x0000000400409947 */ /* 0x002ff40003800000 */
[----:B------:R-:W0:Y:S01]  /*03a0*/  LDCU UR6, c[0x0][0x388] ;  /* 0x00007100ff0677ac */ /* 0x000e220008000800 */
[----:B------:R-:W1:Y:S01]  /*03b0*/  LDC R0, c[0x0][0x388] ;  /* 0x0000e200ff007b82 */ /* 0x000e620000000800 */
[----:B------:R-:W-:Y:S01]  /*03c0*/  IMAD.U32 R8, RZ, RZ, UR13 ;  /* 0x0000000dff087e24 */ /* 0x000fe2000f8e00ff */
[----:B0-----:R-:W-:Y:S02]  /*03d0*/  UIADD3 UR16, UPT, UPT, UR6, 0x6, URZ ;  /* 0x0000000606107890 */ /* 0x001fe4000fffe0ff */
[----:B------:R-:W-:Y:S02]  /*03e0*/  UIADD3 UR17, UPT, UPT, UR6, 0x2, URZ ;  /* 0x0000000206117890 */ /* 0x000fe4000fffe0ff */
[----:B------:R-:W-:Y:S02]  /*03f0*/  UIADD3 UR18, UPT, UPT, UR6, 0x3, URZ ;  /* 0x0000000306127890 */ /* 0x000fe4000fffe0ff */
[----:B------:R-:W-:Y:S01]  /*0400*/  UIMAD UR20, UR6, UR6, UR6 ;  /* 0x00000006061472a4 */ /* 0x000fe2000f8e0206 */
[C-C-:B-1----:R-:W-:Y:S01]  /*0410*/  IMAD R9, R0.reuse, UR12, R5.reuse ;  /* 0x0000000c00097c24 */ /* 0x142fe2000f8e0205 */
[----:B------:R-:W-:Y:S01]  /*0420*/  UIADD3 UR19, UPT, UPT, UR6, 0x4, URZ ;  /* 0x0000000406137890 */ /* 0x000fe2000fffe0ff */
[C-C-:B------:R-:W-:Y:S01]  /*0430*/  IMAD R7, R0.reuse, R0, R5.reuse ;  /* 0x0000000000077224 */ /* 0x140fe200078e0205 */
[----:B------:R-:W-:Y:S01]  /*0440*/  UIADD3 UR6, UPT, UPT, UR6, 0x5, URZ ;  /* 0x0000000506067890 */ /* 0x000fe2000fffe0ff */
[C-C-:B------:R-:W-:Y:S01]  /*0450*/  IMAD R13, R0.reuse, UR17, R5.reuse ;  /* 0x00000011000d7c24 */ /* 0x140fe2000f8e0205 */
[----:B------:R-:W-:Y:S01]  /*0460*/  IADD3 R11, PT, PT, R5, UR20, RZ ;  /* 0x00000014050b7c10 */ /* 0x000fe2000fffe0ff */
[----:B------:R-:W-:-:S02]  /*0470*/  IMAD R15, R0, UR18, R5 ;  /* 0x00000012000f7c24 */ /* 0x000fc4000f8e0205 */
[C-C-:B------:R-:W-:Y:S02]  /*0480*/  IMAD R17, R0.reuse, UR19, R5.reuse ;  /* 0x0000001300117c24 */ /* 0x140fe4000f8e0205 */
[C-C-:B------:R-:W-:Y:S02]  /*0490*/  IMAD R6, R0.reuse, UR16, R5.reuse ;  /* 0x0000001000067c24 */ /* 0x140fe4000f8e0205 */
[----:B------:R-:W-:Y:S01]  /*04a0*/  IMAD R4, R0, UR6, R5 ;  /* 0x0000000600047c24 */ /* 0x000fe2000f8e0205 */
[----:B------:R-:W-:-:S06]  /*04b0*/  UMOV UR6, UR10 ;  /* 0x0000000a00067c82 */ /* 0x000fcc0008000000 */
.L_x_743:
[----:B0-----:R-:W0:Y:S02]  /*04c0*/  LDC.64 R20, c[0x0][0x380] ;  /* 0x0000e000ff147b82 */ /* 0x001e240000000a00 */
[----:B0-----:R-:W-:-:S04]  /*04d0*/  IMAD.WIDE R18, R8, 0x8, R20 ;  /* 0x0000000808127825 */ /* 0x001fc800078e0214 */
[----:B------:R-:W-:Y:S01]  /*04e0*/  IMAD.WIDE.U32 R28, R7, 0x8, R20 ;  /* 0x00000008071c7825 */ /* 0x000fe200078e0014 */
[----:B------:R-:W2:Y:S04]  /*04f0*/  LDG.E.64 R22, desc[UR14][R18.64] ;  /* 0x0000000e12167981 */ /* 0x000ea8000c1e1b00 */
[----:B------:R-:W2:Y:S02]  /*0500*/  LDG.E.64 R26, desc[UR14][R28.64] ;  /* 0x0000000e1c1a7981 */ /* 0x000ea4000c1e1b00 */
[----:B--2---:R-:W-:Y:S01]  /*0510*/  DFMA R26, R22, -R2, R26 ;  /* 0x80000002161a722b */ /* 0x004fe2000000001a */
[----:B------:R-:W-:-:S04]  /*0520*/  IMAD.WIDE R22, R0, 0x8, R18 ;  /* 0x0000000800167825 */ /* 0x000fc800078e0212 */
[----:B------:R-:W-:Y:S02]  /*0530*/  IMAD.WIDE.U32 R18, R11, 0x8, R20 ;  /* 0x000000080b127825 */ /* 0x000fe400078e0014 */
[----:B------:R0:W-:Y:S04]  /*0540*/  STG.E.64 desc[UR14][R28.64], R26 ;  /* 0x0000001a1c007986 */ /* 0x0001e8000c101b0e */
[----:B------:R1:W2:Y:S04]  /*0550*/  LDG.E.64 R24, desc[UR14][R22.64] ;  /* 0x0000000e16187981 */ /* 0x0002a8000c1e1b00 */
[----:B0-----:R-:W2:Y:S01]  /*0560*/  LDG.E.64 R28, desc[UR14][R18.64] ;  /* 0x0000000e121c7981 */ /* 0x001ea2000c1e1b00 */
[----:B-1----:R-:W-:-:S04]  /*0570*/  IMAD.WIDE R22, R0, 0x8, R22 ;  /* 0x0000000800167825 */ /* 0x002fc800078e0216 */
[----:B------:R-:W-:Y:S01]  /*0580*/  IMAD.WIDE.U32 R26, R13, 0x8, R20 ;  /* 0x000000080d1a7825 */ /* 0x000fe200078e0014 */
[----:B--2---:R-:W-:-:S07]  /*0590*/  DFMA R28, R24, -R2, R28 ;  /* 0x80000002181c722b */ /* 0x004fce000000001c */
[----:B------:R0:W-:Y:S04]  /*05a0*/  STG.E.64 desc[UR14][R18.64], R28 ;  /* 0x0000001c12007986 */ /* 0x0001e8000c101b0e */
[----:B------:R-:W2:Y:S04]  /*05b0*/  LDG.E.64 R24, desc[UR14][R26.64] ;  /* 0x0000000e1a187981 */ /* 0x000ea8000c1e1b00 */
[----:B0-----:R-:W2:Y:S01]  /*05c0*/  LDG.E.64 R18, desc[UR14][R22.64] ;  /* 0x0000000e16127981 */ /* 0x001ea2000c1e1b00 */
[----:B------:R-:W-:Y:S01]  /*05d0*/  IMAD.WIDE.U32 R28, R15, 0x8, R20 ;  /* 0x000000080f1c7825 */ /* 0x000fe200078e0014 */
[----:B--2---:R-:W-:-:S03]  /*05e0*/  DFMA R24, R18, -R2, R24 ;  /* 0x800000021218722b */ /* 0x004fc60000000018 */
[----:B------:R-:W-:-:S04]  /*05f0*/  IMAD.WIDE R18, R0, 0x8, R22 ;  /* 0x0000000800127825 */ /* 0x000fc800078e0216 */
[----:B------:R0:W-:Y:S04]  /*0600*/  STG.E.64 desc[UR14][R26.64], R24 ;  /* 0x000000181a007986 */ /* 0x0001e8000c101b0e */
[----:B------:R1:W2:Y:S04]  /*0610*/  LDG.E.64 R22, desc[UR14][R18.64] ;  /* 0x0000000e12167981 */ /* 0x0002a8000c1e1b00 */
[----:B0-----:R-:W2:Y:S01]  /*0620*/  LDG.E.64 R26, desc[UR14][R28.64] ;  /* 0x0000000e1c1a7981 */ /* 0x001ea2000c1e1b00 */
[----:B------:R-:W-:-:S04]  /*0630*/  IMAD.WIDE R24, R0, 0x8, R18 ;  /* 0x0000000800187825 */ /* 0x000fc800078e0212 */
[----:B-1----:R-:W-:Y:S01]  /*0640*/  IMAD.WIDE.U32 R18, R17, 0x8, R20 ;  /* 0x0000000811127825 */ /* 0x002fe200078e0014 */
[----:B--2---:R-:W-:-:S07]  /*0650*/  DFMA R26, R22, -R2, R26 ;  /* 0x80000002161a722b */ /* 0x004fce000000001a */
[----:B------:R0:W-:Y:S04]  /*0660*/  STG.E.64 desc[UR14][R28.64], R26 ;  /* 0x0000001a1c007986 */ /* 0x0001e8000c101b0e */
[----:B------:R-:W2:Y:S04]  /*0670*/  LDG.E.64 R22, desc[UR14][R24.64] ;  /* 0x0000000e18167981 */ /* 0x000ea8000c1e1b00 */
[----:B0-----:R-:W2:Y:S02]  /*0680*/  LDG.E.64 R28, desc[UR14][R18.64] ;  /* 0x0000000e121c7981 */ /* 0x001ea4000c1e1b00 */
[----:B--2---:R-:W-:Y:S01]  /*0690*/  DFMA R28, R22, -R2, R28 ;  /* 0x80000002161c722b */ /* 0x004fe2000000001c */
[----:B------:R-:W-:-:S04]  /*06a0*/  IMAD.WIDE R22, R0, 0x8, R24 ;  /* 0x0000000800167825 */ /* 0x000fc800078e0218 */
[----:B------:R-:W-:Y:S02]  /*06b0*/  IMAD.WIDE.U32 R24, R4, 0x8, R20 ;  /* 0x0000000804187825 */ /* 0x000fe400078e0014 */
[----:B------:R0:W-:Y:S04]  /*06c0*/  STG.E.64 desc[UR14][R18.64], R28 ;  /* 0x0000001c12007986 */ /* 0x0001e8000c101b0e */
[----:B------:R-:W2:Y:S04]  /*06d0*/  LDG.E.64 R26, desc[UR14][R24.64] ;  /* 0x0000000e181a7981 */ /* 0x000ea8000c1e1b00 */
[----:B0-----:R0:W2:Y:S02]  /*06e0*/  LDG.E.64 R18, desc[UR14][R22.64] ;  /* 0x0000000e16127981 */ /* 0x0010a4000c1e1b00 */
[----:B0-----:R-:W-:Y:S01]  /*06f0*/  IMAD.WIDE R22, R0, 0x8, R22 ;  /* 0x0000000800167825 */ /* 0x001fe200078e0216 */
[----:B--2---:R-:W-:-:S03]  /*0700*/  DFMA R26, R18, -R2, R26 ;  /* 0x80000002121a722b */ /* 0x004fc6000000001a */
[----:B------:R-:W-:-:S04]  /*0710*/  IMAD.WIDE.U32 R18, R6, 0x8, R20 ;  /* 0x0000000806127825 */ /* 0x000fc800078e0014 */
[----:B------:R0:W-:Y:S04]  /*0720*/  STG.E.64 desc[UR14][R24.64], R26 ;  /* 0x0000001a18007986 */ /* 0x0001e8000c101b0e */
[----:B------:R-:W2:Y:S04]  /*0730*/  LDG.E.64 R28, desc[UR14][R22.64] ;  /* 0x0000000e161c7981 */ /* 0x000ea8000c1e1b00 */
[----:B0-----:R-:W2:Y:S01]  /*0740*/  LDG.E.64 R26, desc[UR14][R18.64] ;  /* 0x0000000e121a7981 */ /* 0x001ea2000c1e1b00 */
[----:B------:R-:W-:Y:S01]  /*0750*/  IMAD.WIDE.U32 R20, R9, 0x8, R20 ;  /* 0x0000000809147825 */ /* 0x000fe200078e0014 */
[----:B--2---:R-:W-:-:S03]  /*0760*/  DFMA R26, R28, -R2, R26 ;  /* 0x800000021c1a722b */ /* 0x004fc6000000001a */
[----:B------:R-:W-:-:S04]  /*0770*/  IMAD.WIDE R28, R0, 0x8, R22 ;  /* 0x00000008001c7825 */ /* 0x000fc800078e0216 */
[----:B------:R0:W-:Y:S04]  /*0780*/  STG.E.64 desc[UR14][R18.64], R26 ;  /* 0x0000001a12007986 */ /* 0x0001e8000c101b0e */
[----:B------:R-:W2:Y:S04]  /*0790*/  LDG.E.64 R28, desc[UR14][R28.64] ;  /* 0x0000000e1c1c7981 */ /* 0x000ea8000c1e1b00 */
[----:B------:R-:W2:Y:S01]  /*07a0*/  LDG.E.64 R22, desc[UR14][R20.64] ;  /* 0x0000000e14167981 */ /* 0x000ea2000c1e1b00 */
[----:B------:R-:W-:-:S04]  /*07b0*/  UIADD3 UR6, UPT, UPT, UR6, 0x8, URZ ;  /* 0x0000000806067890 */ /* 0x000fc8000fffe0ff */
[----:B------:R-:W-:Y:S01]  /*07c0*/  UISETP.NE.AND UP0, UPT, UR6, URZ, UPT ;  /* 0x000000ff0600728c */ /* 0x000fe2000bf05270 */
[C---:B------:R-:W-:Y:S01]  /*07d0*/  IMAD R8, R0.reuse, 0x8, R8 ;  /* 0x0000000800087824 */ /* 0x040fe200078e0208 */
[C---:B------:R-:W-:Y:S01]  /*07e0*/  LEA R7, R0.reuse, R7, 0x3 ;  /* 0x0000000700077211 */ /* 0x040fe200078e18ff */
[C---:B------:R-:W-:Y:S01]  /*07f0*/  IMAD R11, R0.reuse, 0x8, R11 ;  /* 0x00000008000b7824 */ /* 0x040fe200078e020b */
[C---:B------:R-:W-:Y:S01]  /*0800*/  LEA R13, R0.reuse, R13, 0x3 ;  /* 0x0000000d000d7211 */ /* 0x040fe200078e18ff */
[C---:B------:R-:W-:Y:S01]  /*0810*/  IMAD R15, R0.reuse, 0x8, R15 ;  /* 0x00000008000f7824 */ /* 0x040fe200078e020f */
[C---:B------:R-:W-:Y:S01]  /*0820*/  LEA R17, R0.reuse, R17, 0x3 ;  /* 0x0000001100117211 */ /* 0x040fe200078e18ff */
[C---:B------:R-:W-:Y:S01]  /*0830*/  IMAD R4, R0.reuse, 0x8, R4 ;  /* 0x0000000800047824 */ /* 0x040fe200078e0204 */
[C---:B------:R-:W-:Y:S01]  /*0840*/  LEA R6, R0.reuse, R6, 0x3 ;  /* 0x0000000600067211 */ /* 0x040fe200078e18ff */
[----:B------:R-:W-:Y:S01]  /*0850*/  IMAD R9, R0, 0x8, R9 ;  /* 0x0000000800097824 */ /* 0x000fe200078e0209 */
[----:B------:R-:W-:Y:S01]  /*0860*/  UIADD3 UR9, UPT, UPT, UR9, 0x8, URZ ;  /* 0x0000000809097890 */ /* 0x000fe2000fffe0ff */
[----:B--2---:R-:W-:-:S07]  /*0870*/  DFMA R22, R28, -R2, R22 ;  /* 0x800000021c16722b */ /* 0x004fce0000000016 */
[----:B------:R0:W-:Y:S01]  /*0880*/  STG.E.64 desc[UR14][R20.64], R22 ;  /* 0x0000001614007986 */ /* 0x0001e2000c101b0e */
[----:B------:R-:W-:Y:S05]  /*0890*/  BRA.U UP0, `(.L_x_743) ;  /* 0xfffffffd00087547 */ /* 0x000fea000b83ffff */
.L_x_742:
[----:B------:R-:W-:Y:S05]  /*08a0*/  BRA.U !UP1, `(.L_x_744) ;  /* 0x0000000509347547 */ /* 0x000fea000b800000 */
[----:B------:R-:W-:Y:S02]  /*08b0*/  UIADD3 UR6, UPT, UPT, UR11, -0x1, URZ ;  /* 0xffffffff0b067890 */ /* 0x000fe4000fffe0ff */
[----:B------:R-:W-:Y:S02]  /*08c0*/  ULOP3.LUT UR7, UR7, 0x3, URZ, 0xc0, !UPT ;  /* 0x0000000307077892 */ /* 0x000fe4000f8ec0ff */
[----:B------:R-:W-:Y:S02]  /*08d0*/  UISETP.GE.U32.AND UP0, UPT, UR6, 0x3, UPT ;  /* 0x000000030600788c */ /* 0x000fe4000bf06070 */
[----:B------:R-:W-:-:S07]  /*08e0*/  UISETP.NE.AND UP1, UPT, UR7, URZ, UPT ;  /* 0x000000ff0700728c */ /* 0x000fce000bf25270 */
[----:B------:R-:W-:Y:S05]  /*08f0*/  BRA.U !UP0, `(.L_x_745) ;  /* 0x0000000108807547 */ /* 0x000fea000b800000 */
[----:B------:R-:W1:Y:S08]  /*0900*/  LDC.64 R8, c[0x0][0x388] ;  /* 0x0000e200ff087b82 */ /* 0x000e700000000a00 */
[----:B------:R-:W2:Y:S01]  /*0910*/  LDC.64 R6, c[0x0][0x380] ;  /* 0x0000e000ff067b82 */ /* 0x000ea20000000a00 */
[C---:B-1----:R-:W-:Y:S02]  /*0920*/  IMAD R9, R8.reuse, UR9, R9 ;  /* 0x0000000908097c24 */ /* 0x042fe4000f8e0209 */
[----:B0-----:R-:W-:-:S02]  /*0930*/  IMAD R19, R8, UR9, R5 ;  /* 0x0000000908137c24 */ /* 0x001fc4000f8e0205 */
[----:B--2---:R-:W-:-:S04]  /*0940*/  IMAD.WIDE R12, R9, 0x8, R6 ;  /* 0x00000008090c7825 */ /* 0x004fc800078e0206 */
[C---:B------:R-:W-:Y:S01]  /*0950*/  IMAD.WIDE.U32 R14, R19.reuse, 0x8, R6 ;  /* 0x00000008130e7825 */ /* 0x040fe200078e0006 */
[----:B------:R-:W2:Y:S04]  /*0960*/  LDG.E.64 R10, desc[UR14][R12.64] ;  /* 0x0000000e0c0a7981 */ /* 0x000ea8000c1e1b00 */
[----:B------:R-:W2:Y:S01]  /*0970*/  LDG.E.64 R16, desc[UR14][R14.64] ;  /* 0x0000000e0e107981 */ /* 0x000ea2000c1e1b00 */
[----:B------:R-:W-:Y:S01]  /*0980*/  IADD3 R9, PT, PT, R19, R8, RZ ;  /* 0x0000000813097210 */ /* 0x000fe20007ffe0ff */
[----:B------:R-:W-:Y:S01]  /*0990*/  IMAD.WIDE R18, R8, 0x8, R12 ;  /* 0x0000000808127825 */ /* 0x000fe200078e020c */
[----:B--2---:R-:W-:-:S03]  /*09a0*/  DFMA R16, R10, -R2, R16 ;  /* 0x800000020a10722b */ /* 0x004fc60000000010 */
[----:B------:R-:W-:-:S04]  /*09b0*/  IMAD.WIDE.U32 R10, R9, 0x8, R6 ;  /* 0x00000008090a7825 */ /* 0x000fc800078e0006 */
[----:B------:R0:W-:Y:S04]  /*09c0*/  STG.E.64 desc[UR14][R14.64], R16 ;  /* 0x000000100e007986 */ /* 0x0001e8000c101b0e */
[----:B------:R-:W2:Y:S04]  /*09d0*/  LDG.E.64 R20, desc[UR14][R18.64] ;  /* 0x0000000e12147981 */ /* 0x000ea8000c1e1b00 */
[----:B------:R-:W2:Y:S01]  /*09e0*/  LDG.E.64 R22, desc[UR14][R10.64] ;  /* 0x0000000e0a167981 */ /* 0x000ea2000c1e1b00 */
[----:B------:R-:W-:-:S04]  /*09f0*/  IMAD.IADD R9, R9, 0x1, R8 ;  /* 0x0000000109097824 */ /* 0x000fc800078e0208 */
[----:B------:R-:W-:Y:S01]  /*0a00*/  IMAD.WIDE.U32 R12, R9, 0x8, R6 ;  /* 0x00000008090c7825 */ /* 0x000fe200078e0006 */
[----:B--2---:R-:W-:-:S03]  /*0a10*/  DFMA R20, R20, -R2, R22 ;  /* 0x800000021414722b */ /* 0x004fc60000000016 */
[----:B------:R-:W-:-:S04]  /*0a20*/  IMAD.WIDE R22, R8, 0x8, R18 ;  /* 0x0000000808167825 */ /* 0x000fc800078e0212 */
[----:B------:R1:W-:Y:S04]  /*0a30*/  STG.E.64 desc[UR14][R10.64], R20 ;  /* 0x000000140a007986 */ /* 0x0003e8000c101b0e */
[----:B------:R-:W2:Y:S04]  /*0a40*/  LDG.E.64 R24, desc[UR14][R22.64] ;  /* 0x0000000e16187981 */ /* 0x000ea8000c1e1b00 */
[----:B------:R-:W2:Y:S01]  /*0a50*/  LDG.E.64 R26, desc[UR14][R12.64] ;  /* 0x0000000e0c1a7981 */ /* 0x000ea2000c1e1b00 */
[----:B------:R-:W-:Y:S01]  /*0a60*/  IADD3 R29, PT, PT, R9, R8, RZ ;  /* 0x00000008091d7210 */ /* 0x000fe20007ffe0ff */
[----:B------:R-:W-:-:S04]  /*0a70*/  IMAD.WIDE R8, R8, 0x8, R22 ;  /* 0x0000000808087825 */ /* 0x000fc800078e0216 */
[----:B------:R-:W-:Y:S01]  /*0a80*/  IMAD.WIDE.U32 R6, R29, 0x8, R6 ;  /* 0x000000081d067825 */ /* 0x000fe200078e0006 */
[----:B--2---:R-:W-:-:S07]  /*0a90*/  DFMA R24, R24, -R2, R26 ;  /* 0x800000021818722b */ /* 0x004fce000000001a */
[----:B------:R1:W-:Y:S04]  /*0aa0*/  STG.E.64 desc[UR14][R12.64], R24 ;  /* 0x000000180c007986 */ /* 0x0003e8000c101b0e */
[----:B------:R-:W2:Y:S04]  /*0ab0*/  LDG.E.64 R8, desc[UR14][R8.64] ;  /* 0x0000000e08087981 */ /* 0x000ea8000c1e1b00 */
[----:B0-----:R-:W2:Y:S01]  /*0ac0*/  LDG.E.64 R14, desc[UR14][R6.64] ;  /* 0x0000000e060e7981 */ /* 0x001ea2000c1e1b00 */
[----:B------:R-:W-:Y:S01]  /*0ad0*/  UIADD3 UR9, UPT, UPT, UR9, 0x4, URZ ;  /* 0x0000000409097890 */ /* 0x000fe2000fffe0ff */
[----:B--2---:R-:W-:-:S07]  /*0ae0*/  DFMA R14, R8, -R2, R14 ;  /* 0x80000002080e722b */ /* 0x004fce000000000e */
[----:B------:R1:W-:Y:S04]  /*0af0*/  STG.E.64 desc[UR14][R6.64], R14 ;  /* 0x0000000e06007986 */ /* 0x0003e8000c101b0e */
.L_x_745:
[----:B------:R-:W-:Y:S05]  /*0b00*/  BRA.U !UP1, `(.L_x_744) ;  /* 0x00000001099c7547 */ /* 0x000fea000b800000 */
[----:B------:R-:W-:-:S06]  /*0b10*/  UISETP.NE.AND UP0, UPT, UR7, 0x1, UPT ;  /* 0x000000010700788c */ /* 0x000fcc000bf05270 */
[----:B------:R-:W-:-:S05]  /*0b20*/  PLOP3.LUT P1, PT, PT, PT, UP0, 0x80, 0x8 ;  /* 0x000000000008781c */ /* 0x000fca0003f2f008 */
[----:B------:R-:W2:Y:S01]  /*0b30*/  @UP0 LDCU.64 UR16, c[0x0][0x388] ;  /* 0x00007100ff1007ac */ /* 0x000ea20008000a00 */
[----:B------:R-:W3:Y:S01]  /*0b40*/  @UP0 LDCU.64 UR18, c[0x0][0x380] ;  /* 0x00007000ff1207ac */ /* 0x000ee20008000a00 */
[----:B--2---:R-:W-:Y:S02]  /*0b50*/  @UP0 UIMAD UR6, UR9, UR16, UR17 ;  /* 0x00000010090602a4 */ /* 0x004fe4000f8e0211 */
[----:B------:R-:W-:Y:S02]  /*0b60*/  IMAD.U32 R0, RZ, RZ, UR16 ;  /* 0x00000010ff007e24 */ /* 0x000fe4000f8e00ff */
[----:B---3--:R-:W-:Y:S02]  /*0b70*/  @UP0 UIMAD.WIDE UR6, UR6, 0x8, UR18 ;  /* 0x00000008060608a5 */ /* 0x008fe4000f8e0212 */
[----:B-1----:R-:W-:Y:S01]  /*0b80*/  MOV R10, UR18 ;  /* 0x00000012000a7c02 */ /* 0x002fe20008000f00 */
[----:B------:R-:W-:Y:S02]  /*0b90*/  IMAD.U32 R11, RZ, RZ, UR19 ;  /* 0x00000013ff0b7e24 */ /* 0x000fe4000f8e00ff */
[----:B------:R-:W-:Y:S01]  /*0ba0*/  @P1 IMAD R13, R0, UR9, R5 ;  /* 0x00000009000d1c24 */ /* 0x000fe2000f8e0205 */
[----:B------:R-:W-:Y:S01]  /*0bb0*/  MOV R16, UR6 ;  /* 0x0000000600107c02 */ /* 0x000fe20008000f00 */
[----:B------:R-:W-:Y:S01]  /*0bc0*/  IMAD.U32 R17, RZ, RZ, UR7 ;  /* 0x00000007ff117e24 */ /* 0x000fe2000f8e00ff */
[----:B------:R-:W1:Y:S01]  /*0bd0*/  LDC R0, c[0x0][0x388] ;  /* 0x0000e200ff007b82 */ /* 0x000e620000000800 */
[----:B------:R-:W-:-:S03]  /*0be0*/  @P1 IMAD.WIDE.U32 R14, R13, 0x8, R10 ;  /* 0x000000080d0e1825 */ /* 0x000fc600078e000a */
[----:B------:R2:W3:Y:S04]  /*0bf0*/  @P1 LDG.E.64 R6, desc[UR14][R16.64] ;  /* 0x0000000e10061981 */ /* 0x0004e8000c1e1b00 */
[----:B------:R-:W3:Y:S01]  /*0c00*/  @P1 LDG.E.64 R8, desc[UR14][R14.64] ;  /* 0x0000000e0e081981 */ /* 0x000ee2000c1e1b00 */
[----:B------:R-:W-:Y:S02]  /*0c10*/  @UP0 UIMAD.WIDE UR6, UR16, 0x8, UR6 ;  /* 0x00000008100608a5 */ /* 0x000fe4000f8e0206 */
[----:B------:R-:W-:-:S04]  /*0c20*/  @P1 IADD3 R13, PT, PT, R13, UR16, RZ ;  /* 0x000000100d0d1c10 */ /* 0x000fc8000fffe0ff */
[----:B0-----:R-:W-:Y:S01]  /*0c30*/  IMAD.U32 R18, RZ, RZ, UR6 ;  /* 0x00000006ff127e24 */ /* 0x001fe2000f8e00ff */
[----:B------:R-:W-:Y:S02]  /*0c40*/  MOV R19, UR7 ;  /* 0x0000000700137c02 */ /* 0x000fe40008000f00 */
[----:B-1----:R-:W-:-:S13]  /*0c50*/  LOP3.LUT P0, RZ, R0, 0x1, RZ, 0xc0, !PT ;  /* 0x0000000100ff7812 */ /* 0x002fda000780c0ff */
[----:B------:R-:W0:Y:S08]  /*0c60*/  @P0 LDC R21, c[0x0][0x38c] ;  /* 0x0000e300ff150b82 */ /* 0x000e300000000800 */
[----:B--2---:R-:W1:Y:S01]  /*0c70*/  @P0 LDC.64 R16, c[0x0][0x380] ;  /* 0x0000e000ff100b82 */ /* 0x004e620000000a00 */
[----:B---3--:R-:W-:Y:S01]  /*0c80*/  @P1 DFMA R8, R6, -R2, R8 ;  /* 0x800000020608122b */ /* 0x008fe20000000008 */
[----:B------:R-:W-:-:S06]  /*0c90*/  @P1 IMAD.WIDE.U32 R6, R13, 0x8, R10 ;  /* 0x000000080d061825 */ /* 0x000fcc00078e000a */
[----:B------:R1:W-:Y:S04]  /*0ca0*/  @P1 STG.E.64 desc[UR14][R14.64], R8 ;  /* 0x000000080e001986 */ /* 0x0003e8000c101b0e */
[----:B------:R-:W2:Y:S04]  /*0cb0*/  @P1 LDG.E.64 R10, desc[UR14][R18.64] ;  /* 0x0000000e120a1981 */ /* 0x000ea8000c1e1b00 */
[----:B------:R-:W2:Y:S01]  /*0cc0*/  @P1 LDG.E.64 R12, desc[UR14][R6.64] ;  /* 0x0000000e060c1981 */ /* 0x000ea2000c1e1b00 */
[----:B------:R-:W-:-:S06]  /*0cd0*/  @UP0 UIADD3 UR9, UPT, UPT, UR9, 0x2, URZ ;  /* 0x0000000209090890 */ /* 0x000fcc000fffe0ff */
[----:B0-----:R-:W-:-:S04]  /*0ce0*/  @P0 IMAD R21, R0, UR9, R21 ;  /* 0x0000000900150c24 */ /* 0x001fc8000f8e0215 */
[----:B-1----:R-:W-:Y:S01]  /*0cf0*/  @P0 IMAD.WIDE R8, R21, 0x8, R16 ;  /* 0x0000000815080825 */ /* 0x002fe200078e0210 */
[----:B--2---:R-:W-:-:S03]  /*0d00*/  @P1 DFMA R10, R10, -R2, R12 ;  /* 0x800000020a0a122b */ /* 0x004fc6000000000c */
[----:B------:R-:W-:-:S04]  /*0d10*/  @P0 IMAD R13, R0, UR9, R5 ;  /* 0x00000009000d0c24 */ /* 0x000fc8000f8e0205 */
[----:B------:R-:W-:Y:S01]  /*0d20*/  @P0 IMAD.WIDE.U32 R12, R13, 0x8, R16 ;  /* 0x000000080d0c0825 */ /* 0x000fe200078e0010 */
[----:B------:R2:W-:Y:S04]  /*0d30*/  @P1 STG.E.64 desc[UR14][R6.64], R10 ;  /* 0x0000000a06001986 */ /* 0x0005e8000c101b0e */
[----:B------:R-:W3:Y:S04]  /*0d40*/  @P0 LDG.E.64 R8, desc[UR14][R8.64] ;  /* 0x0000000e08080981 */ /* 0x000ee8000c1e1b00 */
[----:B------:R-:W3:Y:S02]  /*0d50*/  @P0 LDG.E.64 R14, desc[UR14][R12.64] ;  /* 0x0000000e0c0e0981 */ /* 0x000ee4000c1e1b00 */
[----:B---3--:R-:W-:-:S07]  /*0d60*/  @P0 DFMA R14, R8, -R2, R14 ;  /* 0x80000002080e022b */ /* 0x008fce000000000e */
[----:B------:R2:W-:Y:S04]  /*0d70*/  @P0 STG.E.64 desc[UR14][R12.64], R14 ;  /* 0x0000000e0c000986 */ /* 0x0005e8000c101b0e */
.L_x_744:
[----:B------:R-:W3:Y:S01]  /*0d80*/  LDCU UR6, c[0x0][0x38c] ;  /* 0x00007180ff0677ac */ /* 0x000ee20008000800 */
[----:B------:R-:W-:-:S05]  /*0d90*/  VIADD R5, R5, UR8 ;  /* 0x0000000805057c36 */ /* 0x000fca0008000000 */
[----:B---3--:R-:W-:-:S13]  /*0da0*/  ISETP.GE.U32.AND P0, PT, R5, UR6, PT ;  /* 0x0000000605007c0c */ /* 0x008fda000bf06070 */
[----:B------:R-:W-:Y:S05]  /*0db0*/  @!P0 BRA `(.L_x_746) ;  /* 0xfffffff000ec8947 */ /* 0x000fea000383ffff */
[----:B------:R-:W-:Y:S05]  /*0dc0*/  EXIT ;  /* 0x000000000000794d */ /* 0x000fea0003800000 */
        .weak           $__internal_1_$__cuda_sm20_div_rn_f64_full
        .type           $__internal_1_$__cuda_sm20_div_rn_f64_full,@function
        .size           $__internal_1_$__cuda_sm20_div_rn_f64_full,(.L_x_769 - $__internal_1_$__cuda_sm20_div_rn_f64_full)
$__internal_1_$__cuda_sm20_div_rn_f64_full:
[C---:B------:R-:W-:Y:S01]  /*0dd0*/  FSETP.GEU.AND P0, PT, |R7|.reuse, 1.469367938527859385e-39, PT ;  /* 0x001000000700780b */ /* 0x040fe20003f0e200 */
[----:B------:R-:W-:Y:S01]  /*0de0*/  IMAD.MOV.U32 R14, RZ, RZ, 0x1 ;  /* 0x00000001ff0e7424 */ /* 0x000fe200078e00ff */
[----:B------:R-:W-:Y:S01]  /*0df0*/  LOP3.LUT R2, R7, 0x800fffff, RZ, 0xc0, !PT ;  /* 0x800fffff07027812 */ /* 0x000fe200078ec0ff */
[----:B------:R-:W-:Y:S01]  /*0e00*/  IMAD.MOV.U32 R16, RZ, RZ, 0x1ca00000 ;  /* 0x1ca00000ff107424 */ /* 0x000fe200078e00ff */
[C---:B------:R-:W-:Y:S01]  /*0e10*/  FSETP.GEU.AND P3, PT, |R9|.reuse, 1.469367938527859385e-39, PT ;  /* 0x001000000900780b */ /* 0x040fe20003f6e200 */
[----:B------:R-:W-:Y:S01]  /*0e20*/  BSSY.RECONVERGENT B1, `(.L_x_747) ;  /* 0x0000054000017945 */ /* 0x000fe20003800200 */
[----:B------:R-:W-:Y:S02]  /*0e30*/  LOP3.LUT R3, R2, 0x3ff00000, RZ, 0xfc, !PT ;  /* 0x3ff0000002037812 */ /* 0x000fe400078efcff */
[----:B------:R-:W-:Y:S02]  /*0e40*/  MOV R2, R6 ;  /* 0x0000000600027202 */ /* 0x000fe40000000f00 */
[----:B------:R-:W-:-:S02]  /*0e50*/  LOP3.LUT R4, R9, 0x7ff00000, RZ, 0xc0, !PT ;  /* 0x7ff0000009047812 */ /* 0x000fc400078ec0ff */
[C---:B------:R-:W-:Y:S01]  /*0e60*/  LOP3.LUT R13, R7.reuse, 0x7ff00000, RZ, 0xc0, !PT ;  /* 0x7ff00000070d7812 */ /* 0x040fe200078ec0ff */
[----:B------:R-:W-:Y:S01]  /*0e70*/  @!P0 DMUL R2, R6, 8.98846567431157953865e+307 ;  /* 0x7fe0000006028828 */ /* 0x000fe20000000000 */
[----:B------:R-:W-:Y:S02]  /*0e80*/  MOV R12, 0x1ca00000 ;  /* 0x1ca00000000c7802 */ /* 0x000fe40000000f00 */
[C---:B------:R-:W-:Y:S01]  /*0e90*/  ISETP.GE.U32.AND P2, PT, R4.reuse, R13, PT ;  /* 0x0000000d0400720c */ /* 0x040fe20003f46070 */
[----:B------:R-:W-:Y:S01]  /*0ea0*/  IMAD.MOV.U32 R20, RZ, RZ, R13 ;  /* 0x000000ffff147224 */ /* 0x000fe200078e000d */
[----:B------:R-:W-:Y:S01]  /*0eb0*/  @!P3 LOP3.LUT R17, R7, 0x7ff00000, RZ, 0xc0, !PT ;  /* 0x7ff000000711b812 */ /* 0x000fe200078ec0ff */
[----:B------:R-:W0:Y:S01]  /*0ec0*/  MUFU.RCP64H R15, R3 ;  /* 0x00000003000f7308 */ /* 0x000e220000001800 */
[----:B------:R-:W-:Y:S02]  /*0ed0*/  MOV R21, R4 ;  /* 0x0000000400157202 */ /* 0x000fe40000000f00 */
[----:B------:R-:W-:-:S02]  /*0ee0*/  @!P3 ISETP.GE.U32.AND P4, PT, R4, R17, PT ;  /* 0x000000110400b20c */ /* 0x000fc40003f86070 */
[----:B------:R-:W-:Y:S02]  /*0ef0*/  @!P0 LOP3.LUT R20, R3, 0x7ff00000, RZ, 0xc0, !PT ;  /* 0x7ff0000003148812 */ /* 0x000fe400078ec0ff */
[----:B------:R-:W-:-:S03]  /*0f00*/  @!P3 SEL R17, R12, 0x63400000, !P4 ;  /* 0x634000000c11b807 */ /* 0x000fc60006000000 */
[----:B------:R-:W-:Y:S01]  /*0f10*/  VIADD R22, R20, 0xffffffff ;  /* 0xffffffff14167836 */ /* 0x000fe20000000000 */
[----:B------:R-:W-:-:S04]  /*0f20*/  @!P3 LOP3.LUT R17, R17, 0x80000000, R9, 0xf8, !PT ;  /* 0x800000001111b812 */ /* 0x000fc800078ef809 */
[----:B------:R-:W-:Y:S01]  /*0f30*/  @!P3 LOP3.LUT R17, R17, 0x100000, RZ, 0xfc, !PT ;  /* 0x001000001111b812 */ /* 0x000fe200078efcff */
[----:B0-----:R-:W-:-:S08]  /*0f40*/  DFMA R10, R14, -R2, 1 ;  /* 0x3ff000000e0a742b */ /* 0x001fd00000000802 */
[----:B------:R-:W-:-:S08]  /*0f50*/  DFMA R10, R10, R10, R10 ;  /* 0x0000000a0a0a722b */ /* 0x000fd0000000000a */
[----:B------:R-:W-:Y:S01]  /*0f60*/  DFMA R14, R14, R10, R14 ;  /* 0x0000000a0e0e722b */ /* 0x000fe2000000000e */
[----:B------:R-:W-:Y:S01]  /*0f70*/  SEL R11, R16, 0x63400000, !P2 ;  /* 0x63400000100b7807 */ /* 0x000fe20005000000 */
[----:B------:R-:W-:Y:S01]  /*0f80*/  @!P3 IMAD.MOV.U32 R16, RZ, RZ, RZ ;  /* 0x000000ffff10b224 */ /* 0x000fe200078e00ff */
[----:B------:R-:W-:Y:S02]  /*0f90*/  MOV R10, R8 ;  /* 0x00000008000a7202 */ /* 0x000fe40000000f00 */
[----:B------:R-:W-:-:S03]  /*0fa0*/  LOP3.LUT R11, R11, 0x800fffff, R9, 0xf8, !PT ;  /* 0x800fffff0b0b7812 */ /* 0x000fc600078ef809 */
[----:B------:R-:W-:-:S03]  /*0fb0*/  DFMA R18, R14, -R2, 1 ;  /* 0x3ff000000e12742b */ /* 0x000fc60000000802 */
[----:B------:R-:W-:-:S05]  /*0fc0*/  @!P3 DFMA R10, R10, 2, -R16 ;  /* 0x400000000a0ab82b */ /* 0x000fca0000000810 */
[----:B------:R-:W-:-:S05]  /*0fd0*/  DFMA R14, R14, R18, R14 ;  /* 0x000000120e0e722b */ /* 0x000fca000000000e */
[----:B------:R-:W-:-:S03]  /*0fe0*/  @!P3 LOP3.LUT R21, R11, 0x7ff00000, RZ, 0xc0, !PT ;  /* 0x7ff000000b15b812 */ /* 0x000fc600078ec0ff */
[----:B------:R-:W-:Y:S01]  /*0ff0*/  DMUL R16, R14, R10 ;  /* 0x0000000a0e107228 */ /* 0x000fe20000000000 */
[----:B------:R-:W-:-:S04]  /*1000*/  IADD3 R13, PT, PT, R21, -0x1, RZ ;  /* 0xffffffff150d7810 */ /* 0x000fc80007ffe0ff */
[----:B------:R-:W-:-:S03]  /*1010*/  ISETP.GT.U32.AND P0, PT, R13, 0x7feffffe, PT ;  /* 0x7feffffe0d00780c */ /* 0x000fc60003f04070 */
[----:B------:R-:W-:Y:S01]  /*1020*/  DFMA R18, R16, -R2, R10 ;  /* 0x800000021012722b */ /* 0x000fe2000000000a */
[----:B------:R-:W-:-:S07]  /*1030*/  ISETP.GT.U32.OR P0, PT, R22, 0x7feffffe, P0 ;  /* 0x7feffffe1600780c */ /* 0x000fce0000704470 */
[----:B------:R-:W-:-:S06]  /*1040*/  DFMA R14, R14, R18, R16 ;  /* 0x000000120e0e722b */ /* 0x000fcc0000000010 */
[----:B------:R-:W-:Y:S05]  /*1050*/  @P0 BRA `(.L_x_748) ;  /* 0x00000000006c0947 */ /* 0x000fea0003800000 */
[----:B------:R-:W-:-:S04]  /*1060*/  LOP3.LUT R9, R7, 0x7ff00000, RZ, 0xc0, !PT ;  /* 0x7ff0000007097812 */ /* 0x000fc800078ec0ff */
[CC--:B------:R-:W-:Y:S02]  /*1070*/  VIADDMNMX R8, R4.reuse, -R9.reuse, 0xb9600000, !PT ;  /* 0xb960000004087446 */ /* 0x0c0fe40007800909 */
[----:B------:R-:W-:Y:S02]  /*1080*/  ISETP.GE.U32.AND P0, PT, R4, R9, PT ;  /* 0x000000090400720c */ /* 0x000fe40003f06070 */
[----:B------:R-:W-:Y:S02]  /*1090*/  VIMNMX R8, PT, PT, R8, 0x46a00000, PT ;  /* 0x46a0000008087848 */ /* 0x000fe40003fe0100 */
[----:B------:R-:W-:-:S04]  /*10a0*/  SEL R9, R12, 0x63400000, !P0 ;  /* 0x634000000c097807 */ /* 0x000fc80004000000 */
[----:B------:R-:W-:Y:S02]  /*10b0*/  IADD3 R4, PT, PT, -R9, R8, RZ ;  /* 0x0000000809047210 */ /* 0x000fe40007ffe1ff */
        /* <DEDUP_REMOVED lines=11> */
[----:B------:R-:W-:Y:S01]  /*1170*/  IADD3 R3, PT, PT, -R4, RZ, RZ ;  /* 0x000000ff04037210 */ /* 0x000fe20007ffe1ff */
[----:B------:R-:W-:Y:S01]  /*1180*/  IMAD.MOV.U32 R2, RZ, RZ, RZ ;  /* 0x000000ffff027224 */ /* 0x000fe200078e00ff */
[----:B------:R-:W-:-:S05]  /*1190*/  DMUL.RP R8, R14, R8 ;  /* 0x000000080e087228 */ /* 0x000fca0000008000 */
[----:B------:R-:W-:-:S05]  /*11a0*/  DFMA R2, R12, -R2, R14 ;  /* 0x800000020c02722b */ /* 0x000fca000000000e */
[----:B------:R-:W-:Y:S02]  /*11b0*/  LOP3.LUT R7, R9, R7, RZ, 0x3c, !PT ;  /* 0x0000000709077212 */ /* 0x000fe400078e3cff */
[----:B------:R-:W-:-:S04]  /*11c0*/  IADD3 R2, PT, PT, -R4, -0x43300000, RZ ;  /* 0xbcd0000004027810 */ /* 0x000fc80007ffe1ff */
[----:B------:R-:W-:-:S04]  /*11d0*/  FSETP.NEU.AND P0, PT, |R3|, R2, PT ;  /* 0x000000020300720b */ /* 0x000fc80003f0d200 */
[----:B------:R-:W-:Y:S02]  /*11e0*/  FSEL R12, R8, R12, !P0 ;  /* 0x0000000c080c7208 */ /* 0x000fe40004000000 */
[----:B------:R-:W-:Y:S01]  /*11f0*/  FSEL R13, R7, R13, !P0 ;  /* 0x0000000d070d7208 */ /* 0x000fe20004000000 */
[----:B------:R-:W-:Y:S06]  /*1200*/  BRA `(.L_x_749) ;  /* 0x0000000000547947 */ /* 0x000fec0003800000 */
.L_x_748:
[----:B------:R-:W-:-:S14]  /*1210*/  DSETP.NAN.AND P0, PT, R8, R8, PT ;  /* 0x000000080800722a */ /* 0x000fdc0003f08000 */
[----:B------:R-:W-:Y:S05]  /*1220*/  @P0 BRA `(.L_x_750) ;  /* 0x0000000000440947 */ /* 0x000fea0003800000 */
[----:B------:R-:W-:-:S14]  /*1230*/  DSETP.NAN.AND P0, PT, R6, R6, PT ;  /* 0x000000060600722a */ /* 0x000fdc0003f08000 */
[----:B------:R-:W-:Y:S05]  /*1240*/  @P0 BRA `(.L_x_751) ;  /* 0x0000000000300947 */ /* 0x000fea0003800000 */
[----:B------:R-:W-:Y:S01]  /*1250*/  ISETP.NE.AND P0, PT, R21, R20, PT ;  /* 0x000000141500720c */ /* 0x000fe20003f05270 */
[----:B------:R-:W-:Y:S01]  /*1260*/  IMAD.MOV.U32 R13, RZ, RZ, -0x80000 ;  /* 0xfff80000ff0d7424 */ /* 0x000fe200078e00ff */
[----:B------:R-:W-:-:S11]  /*1270*/  MOV R12, 0x0 ;  /* 0x00000000000c7802 */ /* 0x000fd60000000f00 */
[----:B------:R-:W-:Y:S05]  /*1280*/  @!P0 BRA `(.L_x_749) ;  /* 0x0000000000348947 */ /* 0x000fea0003800000 */
[----:B------:R-:W-:Y:S02]  /*1290*/  ISETP.NE.AND P0, PT, R21, 0x7ff00000, PT ;  /* 0x7ff000001500780c */ /* 0x000fe40003f05270 */
[----:B------:R-:W-:Y:S02]  /*12a0*/  LOP3.LUT R13, R9, 0x80000000, R7, 0x48, !PT ;  /* 0x80000000090d7812 */ /* 0x000fe400078e4807 */
[----:B------:R-:W-:-:S13]  /*12b0*/  ISETP.EQ.OR P0, PT, R20, RZ, !P0 ;  /* 0x000000ff1400720c */ /* 0x000fda0004702670 */
[----:B------:R-:W-:Y:S02]  /*12c0*/  @P0 LOP3.LUT R2, R13, 0x7ff00000, RZ, 0xfc, !PT ;  /* 0x7ff000000d020812 */ /* 0x000fe400078efcff */
[----:B------:R-:W-:Y:S01]  /*12d0*/  @!P0 MOV R12, RZ ;  /* 0x000000ff000c8202 */ /* 0x000fe20000000f00 */
[----:B------:R-:W-:Y:S01]  /*12e0*/  @P0 IMAD.MOV.U32 R12, RZ, RZ, RZ ;  /* 0x000000ffff0c0224 */ /* 0x000fe200078e00ff */
[----:B------:R-:W-:Y:S01]  /*12f0*/  @P0 MOV R13, R2 ;  /* 0x00000002000d0202 */ /* 0x000fe20000000f00 */
[----:B------:R-:W-:Y:S06]  /*1300*/  BRA `(.L_x_749) ;  /* 0x0000000000147947 */ /* 0x000fec0003800000 */
.L_x_751:
[----:B------:R-:W-:Y:S01]  /*1310*/  LOP3.LUT R13, R7, 0x80000, RZ, 0xfc, !PT ;  /* 0x00080000070d7812 */ /* 0x000fe200078efcff */
[----:B------:R-:W-:Y:S01]  /*1320*/  IMAD.MOV.U32 R12, RZ, RZ, R6 ;  /* 0x000000ffff0c7224 */ /* 0x000fe200078e0006 */
[----:B------:R-:W-:Y:S06]  /*1330*/  BRA `(.L_x_749) ;  /* 0x0000000000087947 */ /* 0x000fec0003800000 */
.L_x_750:
[----:B------:R-:W-:Y:S02]  /*1340*/  LOP3.LUT R13, R9, 0x80000, RZ, 0xfc, !PT ;  /* 0x00080000090d7812 */ /* 0x000fe400078efcff */
[----:B------:R-:W-:-:S07]  /*1350*/  MOV R12, R8 ;  /* 0x00000008000c7202 */ /* 0x000fce0000000f00 */
.L_x_749:
[----:B------:R-:W-:Y:S05]  /*1360*/  BSYNC.RECONVERGENT B1 ;  /* 0x0000000000017941 */ /* 0x000fea0003800200 */
.L_x_747:
[----:B------:R-:W-:Y:S02]  /*1370*/  HFMA2 R3, -RZ, RZ, 0, 0 ;  /* 0x00000000ff037431 */ /* 0x000fe400000001ff */
[----:B------:R-:W-:-:S04]  /*1380*/  IMAD.MOV.U32 R2, RZ, RZ, R0 ;  /* 0x000000ffff027224 */ /* 0x000fc800078e0000 */
[----:B------:R-:W-:Y:S05]  /*1390*/  RET.REL.NODEC R2 `(_Z22nullifyRowsAboveKernelPdii) ;  /* 0xffffffec02187950 */ /* 0x000fea0003c3ffff */
.L_x_752:
        /* <DEDUP_REMOVED lines=14> */
.L_x_769:


//--------------------- .text._Z22nullifyRowsBelowKernelPdii --------------------------
	.section	.text._Z22nullifyRowsBelowKernelPdii,"ax",@progbits
	.align	128
        .global         _Z22nullifyRowsBelowKernelPdii
        .type           _Z22nullifyRowsBelowKernelPdii,@function
        .size           _Z22nullifyRowsBelowKernelPdii,(.L_x_770 - _Z22nullifyRowsBelowKernelPdii)
        .other          _Z22nullifyRowsBelowKernelPdii,@"STO_CUDA_ENTRY STV_DEFAULT"
_Z22nullifyRowsBelowKernelPdii:
.text._Z22nullifyRowsBelowKernelPdii:
[----:B------:R-:W-:Y:S01]  /*0000*/  LDC R1, c[0x0][0x37c] ;  /* 0x0000df00ff017b82 */ /* 0x000fe20000000800 */
[----:B------:R-:W0:Y:S01]  /*0010*/  S2R R0, SR_CTAID.X ;  /* 0x0000000000007919 */ /* 0x000e220000002500 */
[----:B------:R-:W0:Y:S01]  /*0020*/  LDCU UR12, c[0x0][0x360] ;  /* 0x00006c00ff0c77ac */ /* 0x000e220008000800 */
[----:B------:R-:W0:Y:S01]  /*0030*/  S2R R3, SR_TID.X ;  /* 0x0000000000037919 */ /* 0x000e220000002100 */
[----:B------:R-:W1:Y:S01]  /*0040*/  LDCU.64 UR18, c[0x0][0x388] ;  /* 0x00007100ff1277ac */ /* 0x000e620008000a00 */
[----:B0-----:R-:W-:-:S05]  /*0050*/  IMAD R0, R0, UR12, R3 ;  /* 0x0000000c00007c24 */ /* 0x001fca000f8e0203 */
[----:B-1----:R-:W-:-:S04]  /*0060*/  IADD3.X R5, PT, PT, R0, UR19, RZ, PT, !PT ;  /* 0x0000001300057c10 */ /* 0x002fc8000bffe4ff */
[----:B------:R-:W-:-:S13]  /*0070*/  ISETP.GE.U32.AND P0, PT, R5, UR18, PT ;  /* 0x0000001205007c0c */ /* 0x000fda000bf06070 */
[----:B------:R-:W-:Y:S05]  /*0080*/  @P0 EXIT ;  /* 0x000000000000094d */ /* 0x000fea0003800000 */
[----:B------:R-:W-:Y:S02]  /*0090*/  UIADD3 UR4, UPT, UPT, UR19, 0x1, URZ ;  /* 0x0000000113047890 */ /* 0x000fe4000fffe0ff */
[----:B------:R-:W-:-:S04]  /*00a0*/  USHF.L.U32 UR6, UR18, 0x1, URZ ;  /* 0x0000000112067899 */ /* 0x000fc800080006ff */
[----:B------:R-:W-:-:S06]  /*00b0*/  UISETP.GE.AND UP0, UPT, UR4, UR6, UPT ;  /* 0x000000060400728c */ /* 0x000fcc000bf06270 */
[----:B------:R-:W-:-:S13]  /*00c0*/  PLOP3.LUT P0, PT, PT, PT, UP0, 0x80, 0x8 ;  /* 0x000000000008781c */ /* 0x000fda0003f0f008 */
[----:B------:R-:W-:Y:S05]  /*00d0*/  @P0 EXIT ;  /* 0x000000000000094d */ /* 0x000fea0003800000 */
[----:B------:R-:W0:Y:S01]  /*00e0*/  LDCU UR10, c[0x0][0x370] ;  /* 0x00006e00ff0a77ac */ /* 0x000e220008000800 */
[----:B------:R-:W1:Y:S01]  /*00f0*/  LDCU.64 UR4, c[0x0][0x380] ;  /* 0x00007000ff0477ac */ /* 0x000e620008000a00 */
[----:B------:R-:W-:Y:S02]  /*0100*/  ULOP3.LUT UR7, URZ, UR19, URZ, 0x33, !UPT ;  /* 0x00000013ff077292 */ /* 0x000fe4000f8e33ff */
[----:B------:R-:W-:Y:S02]  /*0110*/  UIADD3 UR9, UPT, UPT, UR6, UR19, URZ ;  /* 0x0000001306097290 */ /* 0x000fe4000fffe0ff */
[----:B------:R-:W-:Y:S02]  /*0120*/  UIMAD UR11, UR19, UR18, UR19 ;  /* 0x00000012130b72a4 */ /* 0x000fe4000f8e0213 */
[----:B------:R-:W-:Y:S01]  /*0130*/  UIADD3 UR16, UPT, UPT, UR6, -0x2, -UR19 ;  /* 0xfffffffe06107890 */ /* 0x000fe2000fffe813 */
[----:B------:R-:W2:Y:S01]  /*0140*/  LDCU.64 UR14, c[0x0][0x358] ;  /* 0x00006b00ff0e77ac */ /* 0x000ea20008000a00 */
[----:B------:R-:W-:-:S02]  /*0150*/  UIADD3 UR8, UPT, UPT, UR6, UR7, URZ ;  /* 0x0000000706087290 */ /* 0x000fc4000fffe0ff */
[----:B------:R-:W-:Y:S02]  /*0160*/  ULOP3.LUT UR9, UR9, 0x3, URZ, 0xc0, !UPT ;  /* 0x0000000309097892 */ /* 0x000fe4000f8ec0ff */
[----:B0-----:R-:W-:Y:S02]  /*0170*/  UIMAD UR10, UR12, UR10, URZ ;  /* 0x0000000a0c0a72a4 */ /* 0x001fe4000f8e02ff */
[----:B-1----:R-:W-:-:S12]  /*0180*/  UIMAD.WIDE UR4, UR11, 0x8, UR4 ;  /* 0x000000080b0478a5 */ /* 0x002fd8000f8e0204 */
.L_x_759:
[----:B-123--:R-:W-:Y:S01]  /*0190*/  IMAD.U32 R6, RZ, RZ, UR4 ;  /* 0x00000004ff067e24 */ /* 0x00efe2000f8e00ff */
        /* <DEDUP_REMOVED lines=8> */
[----:B------:R-:W-:Y:S01]  /*0220*/  IMAD.U32 R0, RZ, RZ, UR16 ;  /* 0x00000010ff007e24 */ /* 0x000fe2000f8e00ff */
        /* <DEDUP_REMOVED lines=16> */
[----:B------:R-:W-:Y:S05]  /*0330*/  CALL.REL.NOINC `($__internal_2_$__cuda_sm20_div_rn_f64_full) ;  /* 0x0000000800d47944 */ /* 0x000fea0003c00000 */
[----:B------:R-:W-:Y:S01]  /*0340*/  MOV R2, R12 ;  /* 0x0000000c00027202 */ /* 0x000fe20000000f00 */
[----:B------:R-:W-:-:S07]  /*0350*/  IMAD.MOV.U32 R3, RZ, RZ, R13 ;  /* 0x000000ffff037224 */ /* 0x000fce00078e000d */
.L_x_754:
[----:B------:R-:W-:Y:S05]  /*0360*/  BSYNC.RECONVERGENT B0 ;  /* 0x0000000000007941 */ /* 0x000fea0003800200 */
.L_x_753:
[----:B------:R-:W0:Y:S02]  /*0370*/  LDCU UR6, c[0x0][0x38c] ;  /* 0x00007180ff0677ac */ /* 0x000e240008000800 */
[----:B0-----:R-:W-:-:S07]  /*0380*/  UIADD3 UR7, UPT, UPT, UR6, 0x1, URZ ;  /* 0x0000000106077890 */ /* 0x001fce000fffe0ff */
[----:B------:R-:W-:Y:S01]  /*0390*/  UMOV UR11, UR7 ;  /* 0x00000007000b7c82 */ /* 0x000fe20008000000 */
[----:B------:R-:W-:Y:S05]  /*03a0*/  @!P1 BRA `(.L_x_755) ;  /* 0x00000004004c9947 */ /* 0x000fea0003800000 */
[----:B------:R-:W0:Y:S01]  /*03b0*/  LDC.64 R6, c[0x0][0x388] ;  /* 0x0000e200ff067b82 */ /* 0x000e220000000a00 */
[----:B------:R-:W-:Y:S02]  /*03c0*/  UIADD3 UR17, UPT, UPT, UR6, 0x8, URZ ;  /* 0x0000000806117890 */ /* 0x000fe4000fffe0ff */
[----:B------:R-:W-:Y:S02]  /*03d0*/  UIADD3 UR18, UPT, UPT, UR6, 0x3, URZ ;  /* 0x0000000306127890 */ /* 0x000fe4000fffe0ff */
[----:B------:R-:W-:Y:S02]  /*03e0*/  UIADD3 UR19, UPT, UPT, UR6, 0x4, URZ ;  /* 0x0000000406137890 */ /* 0x000fe4000fffe0ff */
[----:B------:R-:W-:Y:S02]  /*03f0*/  UIADD3 UR20, UPT, UPT, UR6, 0x5, URZ ;  /* 0x0000000506147890 */ /* 0x000fe4000fffe0ff */
[----:B------:R-:W-:Y:S02]  /*0400*/  UIADD3 UR21, UPT, UPT, UR6, 0x6, URZ ;  /* 0x0000000606157890 */ /* 0x000fe4000fffe0ff */
[----:B------:R-:W-:-:S02]  /*0410*/  UIADD3 UR22, UPT, UPT, UR6, 0x7, URZ ;  /* 0x0000000706167890 */ /* 0x000fc4000fffe0ff */
[----:B------:R-:W-:Y:S02]  /*0420*/  UIADD3 UR13, UPT, UPT, UR6, 0x2, URZ ;  /* 0x00000002060d7890 */ /* 0x000fe4000fffe0ff */
[----:B------:R-:W-:Y:S01]  /*0430*/  ULOP3.LUT UR12, UR8, 0xfffffff8, URZ, 0xc0, !UPT ;  /* 0xfffffff8080c7892 */ /* 0x000fe2000f8ec0ff */
[----:B------:R-:W1:Y:S03]  /*0440*/  LDCU UR11, c[0x0][0x38c] ;  /* 0x00007180ff0b77ac */ /* 0x000e660008000800 */
[----:B------:R-:W-:Y:S01]  /*0450*/  UIADD3 UR6, UPT, UPT, -UR12, URZ, URZ ;  /* 0x000000ff0c067290 */ /* 0x000fe2000fffe1ff */
[C---:B0-----:R-:W-:Y:S02]  /*0460*/  IMAD R8, R6.reuse, UR7, R7 ;  /* 0x0000000706087c24 */ /* 0x041fe4000f8e0207 */
[C-C-:B------:R-:W-:Y:S02]  /*0470*/  IMAD R4, R6.reuse, UR13, R5.reuse ;  /* 0x0000000d06047c24 */ /* 0x140fe4000f8e0205 */
[----:B------:R-:W-:-:S02]  /*0480*/  IMAD R9, R6, UR18, R5 ;  /* 0x0000001206097c24 */ /* 0x000fc4000f8e0205 */
[C-C-:B------:R-:W-:Y:S02]  /*0490*/  IMAD R11, R6.reuse, UR19, R5.reuse ;  /* 0x00000013060b7c24 */ /* 0x140fe4000f8e0205 */
[C-C-:B------:R-:W-:Y:S02]  /*04a0*/  IMAD R13, R6.reuse, UR20, R5.reuse ;  /* 0x00000014060d7c24 */ /* 0x140fe4000f8e0205 */
[C-C-:B------:R-:W-:Y:S02]  /*04b0*/  IMAD R15, R6.reuse, UR21, R5.reuse ;  /* 0x00000015060f7c24 */ /* 0x140fe4000f8e0205 */
[C-C-:B------:R-:W-:Y:S02]  /*04c0*/  IMAD R17, R6.reuse, UR22, R5.reuse ;  /* 0x0000001606117c24 */ /* 0x140fe4000f8e0205 */
[C-C-:B------:R-:W-:Y:S02]  /*04d0*/  IMAD R0, R6.reuse, UR17, R5.reuse ;  /* 0x0000001106007c24 */ /* 0x140fe4000f8e0205 */
[----:B-1----:R-:W-:-:S07]  /*04e0*/  IMAD R7, R6, UR7, R5 ;  /* 0x0000000706077c24 */ /* 0x002fce000f8e0205 */
.L_x_756:
        /* <DEDUP_REMOVED lines=49> */
[C---:B------:R-:W-:Y:S01]  /*0800*/  LEA R8, R6.reuse, R8, 0x3 ;  /* 0x0000000806087211 */ /* 0x040fe200078e18ff */
[C---:B------:R-:W-:Y:S01]  /*0810*/  IMAD R7, R6.reuse, 0x8, R7 ;  /* 0x0000000806077824 */ /* 0x040fe200078e0207 */
[C---:B------:R-:W-:Y:S01]  /*0820*/  LEA R4, R6.reuse, R4, 0x3 ;  /* 0x0000000406047211 */ /* 0x040fe200078e18ff */
[C---:B------:R-:W-:Y:S01]  /*0830*/  IMAD R9, R6.reuse, 0x8, R9 ;  /* 0x0000000806097824 */ /* 0x040fe200078e0209 */
[C---:B------:R-:W-:Y:S01]  /*0840*/  LEA R11, R6.reuse, R11, 0x3 ;  /* 0x0000000b060b7211 */ /* 0x040fe200078e18ff */
[C---:B------:R-:W-:Y:S01]  /*0850*/  IMAD R13, R6.reuse, 0x8, R13 ;  /* 0x00000008060d7824 */ /* 0x040fe200078e020d */
[C---:B------:R-:W-:Y:S01]  /*0860*/  LEA R15, R6.reuse, R15, 0x3 ;  /* 0x0000000f060f7211 */ /* 0x040fe200078e18ff */
[C---:B------:R-:W-:Y:S01]  /*0870*/  IMAD R17, R6.reuse, 0x8, R17 ;  /* 0x0000000806117824 */ /* 0x040fe200078e0211 */
[----:B------:R-:W-:Y:S01]  /*0880*/  LEA R0, R6, R0, 0x3 ;  /* 0x0000000006007211 */ /* 0x000fe200078e18ff */
[----:B------:R-:W-:Y:S01]  /*0890*/  UIADD3 UR11, UPT, UPT, UR11, 0x8, URZ ;  /* 0x000000080b0b7890 */ /* 0x000fe2000fffe0ff */
[----:B--2---:R-:W-:-:S07]  /*08a0*/  DFMA R22, R28, -R2, R22 ;  /* 0x800000021c16722b */ /* 0x004fce0000000016 */
[----:B------:R0:W-:Y:S01]  /*08b0*/  STG.E.64 desc[UR14][R20.64], R22 ;  /* 0x0000001614007986 */ /* 0x0001e2000c101b0e */
[----:B------:R-:W-:Y:S05]  /*08c0*/  BRA.U UP0, `(.L_x_756) ;  /* 0xfffffffd00087547 */ /* 0x000fea000b83ffff */
[----:B------:R-:W-:-:S12]  /*08d0*/  UIADD3 UR11, UPT, UPT, UR11, 0x1, URZ ;  /* 0x000000010b0b7890 */ /* 0x000fd8000fffe0ff */
.L_x_755:
[----:B------:R-:W-:-:S04]  /*08e0*/  ULOP3.LUT UR6, UR8, 0x7, URZ, 0xc0, !UPT ;  /* 0x0000000708067892 */ /* 0x000fc8000f8ec0ff */
[----:B------:R-:W-:-:S09]  /*08f0*/  UISETP.NE.AND UP0, UPT, UR6, URZ, UPT ;  /* 0x000000ff0600728c */ /* 0x000fd2000bf05270 */
[----:B------:R-:W-:Y:S05]  /*0900*/  BRA.U !UP0, `(.L_x_757) ;  /* 0x00000005084c7547 */ /* 0x000fea000b800000 */
[----:B------:R-:W-:Y:S02]  /*0910*/  UIADD3 UR6, UPT, UPT, UR6, -0x1, URZ ;  /* 0xffffffff06067890 */ /* 0x000fe4000fffe0ff */
[----:B------:R-:W-:Y:S02]  /*0920*/  ULOP3.LUT UP1, URZ, UR8, 0x3, URZ, 0xc0, !UPT ;  /* 0x0000000308ff7892 */ /* 0x000fe4000f82c0ff */
[----:B------:R-:W-:-:S09]  /*0930*/  UISETP.GE.U32.AND UP0, UPT, UR6, 0x3, UPT ;  /* 0x000000030600788c */ /* 0x000fd2000bf06070 */
        /* <DEDUP_REMOVED lines=9> */
[----:B------:R-:W-:Y:S02]  /*09d0*/  IMAD.IADD R9, R19, 0x1, R8 ;  /* 0x0000000113097824 */ /* 0x000fe400078e0208 */
[----:B------:R-:W-:Y:S01]  /*09e0*/  IMAD.WIDE R18, R8, 0x8, R12 ;  /* 0x0000000808127825 */ /* 0x000fe200078e020c */
[----:B--2---:R-:W-:-:S03]  /*09f0*/  DFMA R16, R10, -R2, R16 ;  /* 0x800000020a10722b */ /* 0x004fc60000000010 */
[----:B------:R-:W-:-:S04]  /*0a00*/  IMAD.WIDE.U32 R10, R9, 0x8, R6 ;  /* 0x00000008090a7825 */ /* 0x000fc800078e0006 */
[----:B------:R0:W-:Y:S04]  /*0a10*/  STG.E.64 desc[UR14][R14.64], R16 ;  /* 0x000000100e007986 */ /* 0x0001e8000c101b0e */
[----:B------:R-:W2:Y:S04]  /*0a20*/  LDG.E.64 R20, desc[UR14][R18.64] ;  /* 0x0000000e12147981 */ /* 0x000ea8000c1e1b00 */
[----:B------:R-:W2:Y:S01]  /*0a30*/  LDG.E.64 R22, desc[UR14][R10.64] ;  /* 0x0000000e0a167981 */ /* 0x000ea2000c1e1b00 */
[----:B------:R-:W-:-:S05]  /*0a40*/  IADD3 R9, PT, PT, R9, R8, RZ ;  /* 0x0000000809097210 */ /* 0x000fca0007ffe0ff */
[----:B------:R-:W-:Y:S01]  /*0a50*/  IMAD.WIDE.U32 R12, R9, 0x8, R6 ;  /* 0x00000008090c7825 */ /* 0x000fe200078e0006 */
[----:B--2---:R-:W-:-:S03]  /*0a60*/  DFMA R20, R20, -R2, R22 ;  /* 0x800000021414722b */ /* 0x004fc60000000016 */
[----:B------:R-:W-:-:S04]  /*0a70*/  IMAD.WIDE R22, R8, 0x8, R18 ;  /* 0x0000000808167825 */ /* 0x000fc800078e0212 */
[----:B------:R1:W-:Y:S04]  /*0a80*/  STG.E.64 desc[UR14][R10.64], R20 ;  /* 0x000000140a007986 */ /* 0x0003e8000c101b0e */
[----:B------:R-:W2:Y:S04]  /*0a90*/  LDG.E.64 R24, desc[UR14][R22.64] ;  /* 0x0000000e16187981 */ /* 0x000ea8000c1e1b00 */
[----:B------:R-:W2:Y:S01]  /*0aa0*/  LDG.E.64 R26, desc[UR14][R12.64] ;  /* 0x0000000e0c1a7981 */ /* 0x000ea2000c1e1b00 */
[----:B------:R-:W-:Y:S02]  /*0ab0*/  IMAD.IADD R29, R9, 0x1, R8 ;  /* 0x00000001091d7824 */ /* 0x000fe400078e0208 */
        /* <DEDUP_REMOVED lines=9> */
.L_x_758:
[----:B------:R-:W-:Y:S05]  /*0b50*/  BRA.U !UP1, `(.L_x_757) ;  /* 0x0000000109b87547 */ /* 0x000fea000b800000 */
[----:B------:R-:W-:-:S06]  /*0b60*/  UISETP.NE.AND UP0, UPT, UR9, 0x2, UPT ;  /* 0x000000020900788c */ /* 0x000fcc000bf05270 */
[----:B------:R-:W-:-:S05]  /*0b70*/  PLOP3.LUT P0, PT, PT, PT, UP0, 0x80, 0x8 ;  /* 0x000000000008781c */ /* 0x000fca0003f0f008 */
[----:B------:R-:W2:Y:S01]  /*0b80*/  @UP0 LDCU.64 UR12, c[0x0][0x388] ;  /* 0x00007100ff0c07ac */ /* 0x000ea20008000a00 */
[----:B------:R-:W3:Y:S01]  /*0b90*/  @UP0 LDCU.64 UR18, c[0x0][0x380] ;  /* 0x00007000ff1207ac */ /* 0x000ee20008000a00 */
[----:B--2---:R-:W-:Y:S02]  /*0ba0*/  @UP0 UIMAD UR6, UR11, UR12, UR13 ;  /* 0x0000000c0b0602a4 */ /* 0x004fe4000f8e020d */
[----:B------:R-:W-:Y:S02]  /*0bb0*/  MOV R0, UR12 ;  /* 0x0000000c00007c02 */ /* 0x000fe40008000f00 */
[----:B---3--:R-:W-:Y:S02]  /*0bc0*/  @UP0 UIMAD.WIDE UR6, UR6, 0x8, UR18 ;  /* 0x00000008060608a5 */ /* 0x008fe4000f8e0212 */
[----:B-1----:R-:W-:Y:S01]  /*0bd0*/  MOV R15, UR19 ;  /* 0x00000013000f7c02 */ /* 0x002fe20008000f00 */
[----:B------:R-:W-:Y:S02]  /*0be0*/  IMAD.U32 R14, RZ, RZ, UR18 ;  /* 0x00000012ff0e7e24 */ /* 0x000fe4000f8e00ff */
[----:B------:R-:W-:-:S02]  /*0bf0*/  @P0 IMAD R11, R0, UR11, R5 ;  /* 0x0000000b000b0c24 */ /* 0x000fc4000f8e0205 */
[----:B------:R-:W-:Y:S01]  /*0c00*/  IMAD.U32 R16, RZ, RZ, UR6 ;  /* 0x00000006ff107e24 */ /* 0x000fe2000f8e00ff */
[----:B------:R-:W-:Y:S01]  /*0c10*/  MOV R17, UR7 ;  /* 0x0000000700117c02 */ /* 0x000fe20008000f00 */
[----:B------:R-:W-:-:S04]  /*0c20*/  @P0 IMAD.WIDE.U32 R12, R11, 0x8, R14 ;  /* 0x000000080b0c0825 */ /* 0x000fc800078e000e */
[----:B------:R-:W2:Y:S04]  /*0c30*/  @P0 LDG.E.64 R6, desc[UR14][R16.64] ;  /* 0x0000000e10060981 */ /* 0x000ea8000c1e1b00 */
[----:B------:R-:W2:Y:S01]  /*0c40*/  @P0 LDG.E.64 R8, desc[UR14][R12.64] ;  /* 0x0000000e0c080981 */ /* 0x000ea2000c1e1b00 */
[----:B------:R-:W-:Y:S02]  /*0c50*/  @UP0 UIMAD.WIDE UR6, UR12, 0x8, UR6 ;  /* 0x000000080c0608a5 */ /* 0x000fe4000f8e0206 */
[----:B------:R-:W-:-:S04]  /*0c60*/  @P0 VIADD R11, R11, UR12 ;  /* 0x0000000c0b0b0c36 */ /* 0x000fc80008000000 */
[----:B------:R-:W-:Y:S01]  /*0c70*/  @P0 IMAD.WIDE.U32 R14, R11, 0x8, R14 ;  /* 0x000000080b0e0825 */ /* 0x000fe200078e000e */
[----:B0-----:R-:W-:-:S03]  /*0c80*/  MOV R18, UR6 ;  /* 0x0000000600127c02 */ /* 0x001fc60008000f00 */
[----:B------:R-:W-:Y:S01]  /*0c90*/  IMAD.U32 R19, RZ, RZ, UR7 ;  /* 0x00000007ff137e24 */ /* 0x000fe2000f8e00ff */
[----:B------:R-:W0:Y:S01]  /*0ca0*/  LDCU UR6, c[0x0][0x38c] ;  /* 0x00007180ff0677ac */ /* 0x000e220008000800 */
[----:B--2---:R-:W-:-:S07]  /*0cb0*/  @P0 DFMA R6, R6, -R2, R8 ;  /* 0x800000020606022b */ /* 0x004fce0000000008 */
[----:B------:R2:W-:Y:S04]  /*0cc0*/  @P0 STG.E.64 desc[UR14][R12.64], R6 ;  /* 0x000000060c000986 */ /* 0x0005e8000c101b0e */
[----:B------:R-:W3:Y:S04]  /*0cd0*/  @P0 LDG.E.64 R8, desc[UR14][R18.64] ;  /* 0x0000000e12080981 */ /* 0x000ee8000c1e1b00 */
[----:B------:R-:W3:Y:S01]  /*0ce0*/  @P0 LDG.E.64 R10, desc[UR14][R14.64] ;  /* 0x0000000e0e0a0981 */ /* 0x000ee2000c1e1b00 */
[----:B0-----:R-:W-:Y:S02]  /*0cf0*/  ULOP3.LUT UR7, UR6, 0x1, URZ, 0xc0, !UPT ;  /* 0x0000000106077892 */ /* 0x001fe4000f8ec0ff */
[----:B------:R-:W-:-:S02]  /*0d00*/  @UP0 UIADD3 UR11, UPT, UPT, UR11, 0x2, URZ ;  /* 0x000000020b0b0890 */ /* 0x000fc4000fffe0ff */
[----:B------:R-:W-:Y:S01]  /*0d10*/  UISETP.NE.U32.AND UP0, UPT, UR7, 0x1, UPT ;  /* 0x000000010700788c */ /* 0x000fe2000bf05070 */
[----:B---3--:R-:W-:-:S07]  /*0d20*/  @P0 DFMA R8, R8, -R2, R10 ;  /* 0x800000020808022b */ /* 0x008fce000000000a */
[----:B------:R2:W-:Y:S01]  /*0d30*/  @P0 STG.E.64 desc[UR14][R14.64], R8 ;  /* 0x000000080e000986 */ /* 0x0005e2000c101b0e */
[----:B------:R-:W-:Y:S05]  /*0d40*/  BRA.U !UP0, `(.L_x_757) ;  /* 0x00000001083c7547 */ /* 0x000fea000b800000 */
[----:B------:R-:W0:Y:S01]  /*0d50*/  LDCU UR7, c[0x0][0x388] ;  /* 0x00007100ff0777ac */ /* 0x000e220008000800 */
[----:B------:R-:W1:Y:S01]  /*0d60*/  LDCU.64 UR12, c[0x0][0x380] ;  /* 0x00007000ff0c77ac */ /* 0x000e620008000a00 */
[----:B0-----:R-:W-:Y:S02]  /*0d70*/  UIMAD UR6, UR11, UR7, UR6 ;  /* 0x000000070b0672a4 */ /* 0x001fe4000f8e0206 */
[----:B------:R-:W-:Y:S02]  /*0d80*/  MOV R0, UR7 ;  /* 0x0000000700007c02 */ /* 0x000fe40008000f00 */
[----:B-1----:R-:W-:Y:S02]  /*0d90*/  UIMAD.WIDE UR6, UR6, 0x8, UR12 ;  /* 0x00000008060678a5 */ /* 0x002fe4000f8e020c */
[----:B--2---:R-:W-:Y:S01]  /*0da0*/  MOV R9, UR13 ;  /* 0x0000000d00097c02 */ /* 0x004fe20008000f00 */
[----:B------:R-:W-:Y:S02]  /*0db0*/  IMAD.U32 R8, RZ, RZ, UR12 ;  /* 0x0000000cff087e24 */ /* 0x000fe4000f8e00ff */
[----:B------:R-:W-:-:S02]  /*0dc0*/  IMAD R7, R0, UR11, R5 ;  /* 0x0000000b00077c24 */ /* 0x000fc4000f8e0205 */
[----:B------:R-:W-:Y:S01]  /*0dd0*/  IMAD.U32 R12, RZ, RZ, UR6 ;  /* 0x00000006ff0c7e24 */ /* 0x000fe2000f8e00ff */
[----:B------:R-:W-:Y:S01]  /*0de0*/  MOV R13, UR7 ;  /* 0x00000007000d7c02 */ /* 0x000fe20008000f00 */
[----:B------:R-:W-:-:S04]  /*0df0*/  IMAD.WIDE.U32 R8, R7, 0x8, R8 ;  /* 0x0000000807087825 */ /* 0x000fc800078e0008 */
[----:B------:R-:W2:Y:S04]  /*0e00*/  LDG.E.64 R6, desc[UR14][R12.64] ;  /* 0x0000000e0c067981 */ /* 0x000ea8000c1e1b00 */
[----:B------:R-:W2:Y:S02]  /*0e10*/  LDG.E.64 R10, desc[UR14][R8.64] ;  /* 0x0000000e080a7981 */ /* 0x000ea4000c1e1b00 */
[----:B--2---:R-:W-:-:S07]  /*0e20*/  DFMA R6, R6, -R2, R10 ;  /* 0x800000020606722b */ /* 0x004fce000000000a */
[----:B------:R3:W-:Y:S04]  /*0e30*/  STG.E.64 desc[UR14][R8.64], R6 ;  /* 0x0000000608007986 */ /* 0x0007e8000c101b0e */
.L_x_757:
[----:B------:R-:W4:Y:S01]  /*0e40*/  LDCU UR6, c[0x0][0x388] ;  /* 0x00007100ff0677ac */ /* 0x000f220008000800 */
[----:B------:R-:W-:-:S05]  /*0e50*/  VIADD R5, R5, UR10 ;  /* 0x0000000a05057c36 */ /* 0x000fca0008000000 */
[----:B----4-:R-:W-:-:S13]  /*0e60*/  ISETP.GE.U32.AND P0, PT, R5, UR6, PT ;  /* 0x0000000605007c0c */ /* 0x010fda000bf06070 */
[----:B------:R-:W-:Y:S05]  /*0e70*/  @!P0 BRA `(.L_x_759) ;  /* 0xfffffff000c48947 */ /* 0x000fea000383ffff */
[----:B------:R-:W-:Y:S05]  /*0e80*/  EXIT ;  /* 0x000000000000794d */ /* 0x000fea0003800000 */
        .weak           $__internal_2_$__cuda_sm20_div_rn_f64_full
        .type           $__internal_2_$__cuda_sm20_div_rn_f64_full,@function
        .size           $__internal_2_$__cuda_sm20_div_rn_f64_full,(.L_x_770 - $__internal_2_$__cuda_sm20_div_rn_f64_full)
$__internal_2_$__cuda_sm20_div_rn_f64_full:
        /* <DEDUP_REMOVED lines=68> */
.L_x_761:
        /* <DEDUP_REMOVED lines=16> */
.L_x_764:
[----:B------:R-:W-:Y:S01]  /*13d0*/  LOP3.LUT R13, R7, 0x80000, RZ, 0xfc, !PT ;  /* 0x00080000070d7812 */ /* 0x000fe200078efcff */
[----:B------:R-:W-:Y:S01]  /*13e0*/  IMAD.MOV.U32 R12, RZ, RZ, R6 ;  /* 0x000000ffff0c7224 */ /* 0x000fe200078e0006 */
[----:B------:R-:W-:Y:S06]  /*13f0*/  BRA `(.L_x_762) ;  /* 0x0000000000087947 */ /* 0x000fec0003800000 */
.L_x_763:
[----:B------:R-:W-:Y:S02]  /*1400*/  LOP3.LUT R13, R9, 0x80000, RZ, 0xfc, !PT ;  /* 0x00080000090d7812 */ /* 0x000fe400078efcff */
[----:B------:R-:W-:-:S07]  /*1410*/  MOV R12, R8 ;  /* 0x00000008000c7202 */ /* 0x000fce0000000f00 */
.L_x_762:
[----:B------:R-:W-:Y:S05]  /*1420*/  BSYNC.RECONVERGENT B1 ;  /* 0x0000000000017941 */ /* 0x000fea0003800200 */
.L_x_760:
[----:B------:R-:W-:Y:S02]  /*1430*/  HFMA2 R3, -RZ, RZ, 0, 0 ;  /* 0x00000000ff037431 */ /* 0x000fe400000001ff */
[----:B------:R-:W-:-:S04]  /*1440*/  IMAD.MOV.U32 R2, RZ, RZ, R0 ;  /* 0x000000ffff027224 */ /* 0x000fc800078e0000 */
[----:B------:R-:W-:Y:S05]  /*1450*/  RET.REL.NODEC R2 `(_Z22nullifyRowsBelowKernelPdii) ;  /* 0xffffffe802e87950 */ /* 0x000fea0003c3ffff */
.L_x_765:
        /* <DEDUP_REMOVED lines=10> */
.L_x_770:


//--------------------- .text._Z14swapRowsKernelPdiiii --------------------------
	.section	.text._Z14swapRowsKernelPdiiii,"ax",@progbits
	.align	128
        .global         _Z14swapRowsKernelPdiiii
        .type           _Z14swapRowsKernelPdiiii,@function
        .size           _Z14swapRowsKernelPdiiii,(.L_x_783 - _Z14swapRowsKernelPdiiii)
        .other          _Z14swapRowsKernelPdiiii,@"STO_CUDA_ENTRY STV_DEFAULT"
_Z14swapRowsKernelPdiiii:
.text._Z14swapRowsKernelPdiiii:
[----:B------:R-:W-:Y:S01]  /*0000*/  LDC R1, c[0x0][0x37c] ;  /* 0x0000df00ff017b82 */ /* 0x000fe20000000800 */
[----:B------:R-:W0:Y:S01]  /*0010*/  S2R R0, SR_CTAID.X ;  /* 0x0000000000007919 */ /* 0x000e220000002500 */
[----:B------:R-:W0:Y:S01]  /*0020*/  LDCU UR4, c[0x0][0x360] ;  /* 0x00006c00ff0477ac */ /* 0x000e220008000800 */
[----:B------:R-:W0:Y:S01]  /*0030*/  S2R R3, SR_TID.X ;  /* 0x0000000000037919 */ /* 0x000e220000002100 */
[----:B------:R-:W1:Y:S01]  /*0040*/  LDCU UR7, c[0x0][0x388] ;  /* 0x00007100ff0777ac */ /* 0x000e620008000800 */
[----:B------:R-:W2:Y:S01]  /*0050*/  LDCU UR5, c[0x0][0x394] ;  /* 0x00007280ff0577ac */ /* 0x000ea20008000800 */
[----:B-1----:R-:W-:Y:S01]  /*0060*/  USHF.L.U32 UR6, UR7, 0x1, URZ ;  /* 0x0000000107067899 */ /* 0x002fe200080006ff */
[----:B0-----:R-:W-:-:S05]  /*0070*/  IMAD R0, R0, UR4, R3 ;  /* 0x0000000400007c24 */ /* 0x001fca000f8e0203 */
[----:B--2---:R-:W-:-:S04]  /*0080*/  IADD3 R0, PT, PT, R0, UR5, RZ ;  /* 0x0000000500007c10 */ /* 0x004fc8000fffe0ff */
[----:B------:R-:W-:-:S13]  /*0090*/  ISETP.GE.U32.AND P0, PT, R0, UR6, PT ;  /* 0x0000000600007c0c */ /* 0x000fda000bf06070 */
[----:B------:R-:W-:Y:S05]  /*00a0*/  @P0 EXIT ;  /* 0x000000000000094d */ /* 0x000fea0003800000 */
[----:B------:R-:W0:Y:S01]  /*00b0*/  LDC R13, c[0x0][0x38c] ;  /* 0x0000e300ff0d7b82 */ /* 0x000e220000000800 */
[----:B------:R-:W1:Y:S01]  /*00c0*/  LDCU UR5, c[0x0][0x370] ;  /* 0x00006e00ff0577ac */ /* 0x000e620008000800 */
[----:B------:R-:W2:Y:S06]  /*00d0*/  LDCU.64 UR8, c[0x0][0x358] ;  /* 0x00006b00ff0877ac */ /* 0x000eac0008000a00 */
[----:B------:R-:W3:Y:S08]  /*00e0*/  LDC R15, c[0x0][0x390] ;  /* 0x0000e400ff0f7b82 */ /* 0x000ef00000000800 */
[----:B------:R-:W4:Y:S01]  /*00f0*/  LDC.64 R10, c[0x0][0x380] ;  /* 0x0000e000ff0a7b82 */ /* 0x000f220000000a00 */
[----:B-1----:R-:W-:-:S12]  /*0100*/  UIMAD UR4, UR4, UR5, URZ ;  /* 0x00000005040472a4 */ /* 0x002fd8000f8e02ff */
.L_x_766:
[C---:B-1-3--:R-:W-:Y:S02]  /*0110*/  IMAD R7, R0.reuse, UR7, R15 ;  /* 0x0000000700077c24 */ /* 0x04afe4000f8e020f */
[----:B0-----:R-:W-:Y:S02]  /*0120*/  IMAD R3, R0, UR7, R13 ;  /* 0x0000000700037c24 */ /* 0x001fe4000f8e020d */
[----:B----4-:R-:W-:-:S04]  /*0130*/  IMAD.WIDE.U32 R6, R7, 0x8, R10 ;  /* 0x0000000807067825 */ /* 0x010fc800078e000a */
[----:B------:R-:W-:Y:S01]  /*0140*/  IMAD.WIDE.U32 R2, R3, 0x8, R10 ;  /* 0x0000000803027825 */ /* 0x000fe200078e000a */
[----:B--2---:R-:W2:Y:S04]  /*0150*/  LDG.E.64 R8, desc[UR8][R6.64] ;  /* 0x0000000806087981 */ /* 0x004ea8000c1e1b00 */
[----:B------:R-:W3:Y:S01]  /*0160*/  LDG.E.64 R4, desc[UR8][R2.64] ;  /* 0x0000000802047981 */ /* 0x000ee2000c1e1b00 */
[----:B------:R-:W-:-:S04]  /*0170*/  IADD3 R0, PT, PT, R0, UR4, RZ ;  /* 0x0000000400007c10 */ /* 0x000fc8000fffe0ff */
[----:B------:R-:W-:Y:S01]  /*0180*/  ISETP.GE.U32.AND P0, PT, R0, UR6, PT ;  /* 0x0000000600007c0c */ /* 0x000fe2000bf06070 */
[----:B--2---:R1:W-:Y:S04]  /*0190*/  STG.E.64 desc[UR8][R2.64], R8 ;  /* 0x0000000802007986 */ /* 0x0043e8000c101b08 */
[----:B---3--:R1:W-:Y:S08]  /*01a0*/  STG.E.64 desc[UR8][R6.64], R4 ;  /* 0x0000000406007986 */ /* 0x0083f0000c101b08 */
[----:B------:R-:W-:Y:S05]  /*01b0*/  @!P0 BRA `(.L_x_766) ;  /* 0xfffffffc00d48947 */ /* 0x000fea000383ffff */
[----:B------:R-:W-:Y:S05]  /*01c0*/  EXIT ;  /* 0x000000000000794d */ /* 0x000fea0003800000 */
.L_x_767:
        /* <DEDUP_REMOVED lines=11> */
.L_x_783:


//--------------------- .nv.shared._ZN3cub18CUB_300001_SM_10006detail11EmptyKernelIvEEvv --------------------------
	.section	.nv.shared._ZN3cub18CUB_300001_SM_10006detail11EmptyKernelIvEEvv,"aw",@nobits
	.sectionflags	@""
	.align	16
	.zero		1024


//--------------------- .nv.shared.reserved.0     --------------------------
	.section	.nv.shared.reserved.0,"aw",@nobits
	.weak		__nv_reservedSMEM_offset_0_alias
	.size		__nv_reservedSMEM_offset_0_alias, 0, 64
	.other		__nv_reservedSMEM_offset_0_alias,@"STO_CUDA_RESERVED_SHARED STV_DEFAULT"
__nv_reservedSMEM_offset_0_alias:
	.zero		0
	.zero		64


//--------------------- .nv.global                --------------------------
	.section	.nv.global,"aw",@nobits
.nv.global:
	.type		_ZN34_INTERNAL_b4123027_4_k_cu_dc4306366thrust24THRUST_300001_SM_1000_NS12placeholders2_8E,@object
	.size		_ZN34_INTERNAL_b4123027_4_k_cu_dc4306366thrust24THRUST_300001_SM_1000_NS12placeholders2_8E,(_ZN34_INTERNAL_b4123027_4_k_cu_dc4306364cuda3std3__436_GLOBAL__N__b4123027_4_k_cu_dc4306366ignoreE - _ZN34_INTERNAL_b4123027_4_k_cu_dc4306366thrust24THRUST_300001_SM_1000_NS12placeholders2_8E)
_ZN34_INTERNAL_b4123027_4_k_cu_dc4306366thrust24THRUST_300001_SM_1000_NS12placeholders2_8E:
	.zero		1
	.type		_ZN34_INTERNAL_b4123027_4_k_cu_dc4306364cuda3std3__436_GLOBAL__N__b4123027_4_k_cu_dc4306366ignoreE,@object
	.size		_ZN34_INTERNAL_b4123027_4_k_cu_dc4306364cuda3std3__436_GLOBAL__N__b4123027_4_k_cu_dc4306366ignoreE,(_ZN34_INTERNAL_b4123027_4_k_cu_dc4306364cuda3std6ranges3__45__cpo4dataE - _ZN34_INTERNAL_b4123027_4_k_cu_dc4306364cuda3std3__436_GLOBAL__N__b4123027_4_k_cu_dc4306366ignoreE)
_ZN34_INTERNAL_b4123027_4_k_cu_dc4306364cuda3std3__436_GLOBAL__N__b4123027_4_k_cu_dc4306366ignoreE:
	.zero		1
	.type		_ZN34_INTERNAL_b4123027_4_k_cu_dc4306364cuda3std6ranges3__45__cpo4dataE,@object
	.size		_ZN34_INTERNAL_b4123027_4_k_cu_dc4306364cuda3std6ranges3__45__cpo4dataE,(_ZN34_INTERNAL_b4123027_4_k_cu_dc4306366thrust24THRUST_300001_SM_1000_NS6system3cpp3parE - _ZN34_INTERNAL_b4123027_4_k_cu_dc4306364cuda3std6ranges3__45__cpo4dataE)
_ZN34_INTERNAL_b4123027_4_k_cu_dc4306364cuda3std6ranges3__45__cpo4dataE:
	.zero		1
	.type		_ZN34_INTERNAL_b4123027_4_k_cu_dc4306366thrust24THRUST_300001_SM_1000_NS6system3cpp3parE,@object
	.size		_ZN34_INTERNAL_b4123027_4_k_cu_dc4306366thrust24THRUST_300001_SM_1000_NS6system3cpp3parE,(_ZN34_INTERNAL_b4123027_4_k_cu_dc4306364cuda3std3__45__cpo5beginE - _ZN34_INTERNAL_b4123027_4_k_cu_dc4306366thrust24THRUST_300001_SM_1000_NS6system3cpp3parE)
_ZN34_INTERNAL_b4123027_4_k_cu_dc4306366thrust24THRUST_300001_SM_1000_NS6system3cpp3parE:
	.zero		1
	.type		_ZN34_INTERNAL_b4123027_4_k_cu_dc4306364cuda3std3__45__cpo5beginE,@object
	.size		_ZN34_INTERNAL_b4123027_4_k_cu_dc4306364cuda3std3__45__cpo5beginE,(_ZN34_INTERNAL_b4123027_4_k_cu_dc4306364cuda3std6ranges3__45__cpo5beginE - _ZN34_INTERNAL_b4123027_4_k_cu_dc4306364cuda3std3__45__cpo5beginE)
_ZN34_INTERNAL_b4123027_4_k_cu_dc4306364cuda3std3__45__cpo5beginE:
	.zero		1
	.type		_ZN34_INTERNAL_b4123027_4_k_cu_dc4306364cuda3std6ranges3__45__cpo5beginE,@object
	.size		_ZN34_INTERNAL_b4123027_4_k_cu_dc4306364cuda3std6ranges3__45__cpo5beginE,(_ZN34_INTERNAL_b4123027_4_k_cu_dc4306366thrust24THRUST_300001_SM_1000_NS6deviceE - _ZN34_INTERNAL_b4123027_4_k_cu_dc4306364cuda3std6ranges3__45__cpo5beginE)
_ZN34_INTERNAL_b4123027_4_k_cu_dc4306364cuda3std6ranges3__45__cpo5beginE:
	.zero		1
	.type		_ZN34_INTERNAL_b4123027_4_k_cu_dc4306366thrust24THRUST_300001_SM_1000_NS6deviceE,@object
	.size		_ZN34_INTERNAL_b4123027_4_k_cu_dc4306366thrust24THRUST_300001_SM_1000_NS6deviceE,(_ZN34_INTERNAL_b4123027_4_k_cu_dc4306364cuda3std3__47nulloptE - _ZN34_INTERNAL_b4123027_4_k_cu_dc4306366thrust24THRUST_300001_SM_1000_NS6deviceE)
_ZN34_INTERNAL_b4123027_4_k_cu_dc4306366thrust24THRUST_300001_SM_1000_NS6deviceE:
	.zero		1
	.type		_ZN34_INTERNAL_b4123027_4_k_cu_dc4306364cuda3std3__47nulloptE,@object
	.size		_ZN34_INTERNAL_b4123027_4_k_cu_dc4306364cuda3std3__47nulloptE,(_ZN34_INTERNAL_b4123027_4_k_cu_dc4306364cuda3std6ranges3__45__cpo8distanceE - _ZN34_INTERNAL_b4123027_4_k_cu_dc4306364cuda3std3__47nulloptE)
_ZN34_INTERNAL_b4123027_4_k_cu_dc4306364cuda3std3__47nulloptE:
	.zero		1
	.type		_ZN34_INTERNAL_b4123027_4_k_cu_dc4306364cuda3std6ranges3__45__cpo8distanceE,@object
	.size		_ZN34_INTERNAL_b4123027_4_k_cu_dc4306364cuda3std6ranges3__45__cpo8distanceE,(_ZN34_INTERNAL_b4123027_4_k_cu_dc4306366thrust24THRUST_300001_SM_1000_NS12placeholders2_4E - _ZN34_INTERNAL_b4123027_4_k_cu_dc4306364cuda3std6ranges3__45__cpo8distanceE)
_ZN34_INTERNAL_b4123027_4_k_cu_dc4306364cuda3std6ranges3__45__cpo8distanceE:
	.zero		1
	.type		_ZN34_INTERNAL_b4123027_4_k_cu_dc4306366thrust24THRUST_300001_SM_1000_NS12placeholders2_4E,@object
	.size		_ZN34_INTERNAL_b4123027_4_k_cu_dc4306366thrust24THRUST_300001_SM_1000_NS12placeholders2_4E,(_ZN34_INTERNAL_b4123027_4_k_cu_dc4306364cuda3std3__45__cpo6rbeginE - _ZN34_INTERNAL_b4123027_4_k_cu_dc4306366thrust24THRUST_300001_SM_1000_NS12placeholders2_4E)
_ZN34_INTERNAL_b4123027_4_k_cu_dc4306366thrust24THRUST_300001_SM_1000_NS12placeholders2_4E:
	.zero		1
	.type		_ZN34_INTERNAL_b4123027_4_k_cu_dc4306364cuda3std3__45__cpo6rbeginE,@object
	.size		_ZN34_INTERNAL_b4123027_4_k_cu_dc4306364cuda3std3__45__cpo6rbeginE,(_ZN34_INTERNAL_b4123027_4_k_cu_dc4306364cuda3std6ranges3__45__cpo7advanceE - _ZN34_INTERNAL_b4123027_4_k_cu_dc4306364cuda3std3__45__cpo6rbeginE)
_ZN34_INTERNAL_b4123027_4_k_cu_dc4306364cuda3std3__45__cpo6rbeginE:
	.zero		1
	.type		_ZN34_INTERNAL_b4123027_4_k_cu_dc4306364cuda3std6ranges3__45__cpo7advanceE,@object
	.size		_ZN34_INTERNAL_b4123027_4_k_cu_dc4306364cuda3std6ranges3__45__cpo7advanceE,(_ZN34_INTERNAL_b4123027_4_k_cu_dc4306366thrust24THRUST_300001_SM_1000_NS12placeholders3_10E - _ZN34_INTERNAL_b4123027_4_k_cu_dc4306364cuda3std6ranges3__45__cpo7advanceE)
_ZN34_INTERNAL_b4123027_4_k_cu_dc4306364cuda3std6ranges3__45__cpo7advanceE:
	.zero		1
	.type		_ZN34_INTERNAL_b4123027_4_k_cu_dc4306366thrust24THRUST_300001_SM_1000_NS12placeholders3_10E,@object
	.size		_ZN34_INTERNAL_b4123027_4_k_cu_dc4306366thrust24THRUST_300001_SM_1000_NS12placeholders3_10E,(_ZN34_INTERNAL_b4123027_4_k_cu_dc4306364cuda3std3__48in_placeE - _ZN34_INTERNAL_b4123027_4_k_cu_dc4306366thrust24THRUST_300001_SM_1000_NS12placeholders3_10E)
_ZN34_INTERNAL_b4123027_4_k_cu_dc4306366thrust24THRUST_300001_SM_1000_NS12placeholders3_10E:
	.zero		1
	.type		_ZN34_INTERNAL_b4123027_4_k_cu_dc4306364cuda3std3__48in_placeE,@object
	.size		_ZN34_INTERNAL_b4123027_4_k_cu_dc4306364cuda3std3__48in_placeE,(_ZN34_INTERNAL_b4123027_4_k_cu_dc4306364cuda3std6ranges3__45__cpo4sizeE - _ZN34_INTERNAL_b4123027_4_k_cu_dc4306364cuda3std3__48in_placeE)
_ZN34_INTERNAL_b4123027_4_k_cu_dc4306364cuda3std3__48in_placeE:
	.zero		1
	.type		_ZN34_INTERNAL_b4123027_4_k_cu_dc4306364cuda3std6ranges3__45__cpo4sizeE,@object
	.size		_ZN34_INTERNAL_b4123027_4_k_cu_dc4306364cuda3std6ranges3__45__cpo4sizeE,(_ZN34_INTERNAL_b4123027_4_k_cu_dc4306366thrust24THRUST_300001_SM_1000_NS12placeholders2_2E - _ZN34_INTERNAL_b4123027_4_k_cu_dc4306364cuda3std6ranges3__45__cpo4sizeE)
_ZN34_INTERNAL_b4123027_4_k_cu_dc4306364cuda3std6ranges3__45__cpo4sizeE:
	.zero		1
	.type		_ZN34_INTERNAL_b4123027_4_k_cu_dc4306366thrust24THRUST_300001_SM_1000_NS12placeholders2_2E,@object
	.size		_ZN34_INTERNAL_b4123027_4_k_cu_dc4306366thrust24THRUST_300001_SM_1000_NS12placeholders2_2E,(_ZN34_INTERNAL_b4123027_4_k_cu_dc4306364cuda3std3__45__cpo6cbeginE - _ZN34_INTERNAL_b4123027_4_k_cu_dc4306366thrust24THRUST_300001_SM_1000_NS12placeholders2_2E)
_ZN34_INTERNAL_b4123027_4_k_cu_dc4306366thrust24THRUST_300001_SM_1000_NS12placeholders2_2E:
	.zero		1
	.type		_ZN34_INTERNAL_b4123027_4_k_cu_dc4306364cuda3std3__45__cpo6cbeginE,@object
	.size		_ZN34_INTERNAL_b4123027_4_k_cu_dc4306364cuda3std3__45__cpo6cbeginE,(_ZN34_INTERNAL_b4123027_4_k_cu_dc4306364cuda3std6ranges3__45__cpo6cbeginE - _ZN34_INTERNAL_b4123027_4_k_cu_dc4306364cuda3std3__45__cpo6cbeginE)
_ZN34_INTERNAL_b4123027_4_k_cu_dc4306364cuda3std3__45__cpo6cbeginE:
	.zero		1
	.type		_ZN34_INTERNAL_b4123027_4_k_cu_dc4306364cuda3std6ranges3__45__cpo6cbeginE,@object
	.size		_ZN34_INTERNAL_b4123027_4_k_cu_dc4306364cuda3std6ranges3__45__cpo6cbeginE,(_ZN34_INTERNAL_b4123027_4_k_cu_dc4306366thrust24THRUST_300001_SM_1000_NS12placeholders2_6E - _ZN34_INTERNAL_b4123027_4_k_cu_dc4306364cuda3std6ranges3__45__cpo6cbeginE)
_ZN34_INTERNAL_b4123027_4_k_cu_dc4306364cuda3std6ranges3__45__cpo6cbeginE:
	.zero		1
	.type		_ZN34_INTERNAL_b4123027_4_k_cu_dc4306366thrust24THRUST_300001_SM_1000_NS12placeholders2_6E,@object
	.size		_ZN34_INTERNAL_b4123027_4_k_cu_dc4306366thrust24THRUST_300001_SM_1000_NS12placeholders2_6E,(_ZN34_INTERNAL_b4123027_4_k_cu_dc4306364cuda3std3__45__cpo7crbeginE - _ZN34_INTERNAL_b4123027_4_k_cu_dc4306366thrust24THRUST_300001_SM_1000_NS12placeholders2_6E)
_ZN34_INTERNAL_b4123027_4_k_cu_dc4306366thrust24THRUST_300001_SM_1000_NS12placeholders2_6E:
	.zero		1
	.type		_ZN34_INTERNAL_b4123027_4_k_cu_dc4306364cuda3std3__45__cpo7crbeginE,@object
	.size		_ZN34_INTERNAL_b4123027_4_k_cu_dc4306364cuda3std3__45__cpo7crbeginE,(_ZN34_INTERNAL_b4123027_4_k_cu_dc4306364cuda3std6ranges3__45__cpo4nextE - _ZN34_INTERNAL_b4123027_4_k_cu_dc4306364cuda3std3__45__cpo7crbeginE)
_ZN34_INTERNAL_b4123027_4_k_cu_dc4306364cuda3std3__45__cpo7crbeginE:
	.zero		1
	.type		_ZN34_INTERNAL_b4123027_4_k_cu_dc4306364cuda3std6ranges3__45__cpo4nextE,@object
	.size		_ZN34_INTERNAL_b4123027_4_k_cu_dc4306364cuda3std6ranges3__45__cpo4nextE,(_ZN34_INTERNAL_b4123027_4_k_cu_dc4306364cuda3std6ranges3__45__cpo4swapE - _ZN34_INTERNAL_b4123027_4_k_cu_dc4306364cuda3std6ranges3__45__cpo4nextE)
_ZN34_INTERNAL_b4123027_4_k_cu_dc4306364cuda3std6ranges3__45__cpo4nextE:
	.zero		1
	.type		_ZN34_INTERNAL_b4123027_4_k_cu_dc4306364cuda3std6ranges3__45__cpo4swapE,@object
	.size		_ZN34_INTERNAL_b4123027_4_k_cu_dc4306364cuda3std6ranges3__45__cpo4swapE,(_ZN34_INTERNAL_b4123027_4_k_cu_dc4306366thrust24THRUST_300001_SM_1000_NS8cuda_cub10par_nosyncE - _ZN34_INTERNAL_b4123027_4_k_cu_dc4306364cuda3std6ranges3__45__cpo4swapE)
_ZN34_INTERNAL_b4123027_4_k_cu_dc4306364cuda3std6ranges3__45__cpo4swapE:
	.zero		1
	.type		_ZN34_INTERNAL_b4123027_4_k_cu_dc4306366thrust24THRUST_300001_SM_1000_NS8cuda_cub10par_nosyncE,@object
	.size		_ZN34_INTERNAL_b4123027_4_k_cu_dc4306366thrust24THRUST_300001_SM_1000_NS8cuda_cub10par_nosyncE,(_ZN34_INTERNAL_b4123027_4_k_cu_dc4306366thrust24THRUST_300001_SM_1000_NS3seqE - _ZN34_INTERNAL_b4123027_4_k_cu_dc4306366thrust24THRUST_300001_SM_1000_NS8cuda_cub10par_nosyncE)
_ZN34_INTERNAL_b4123027_4_k_cu_dc4306366thrust24THRUST_300001_SM_1000_NS8cuda_cub10par_nosyncE:
	.zero		1
	.type		_ZN34_INTERNAL_b4123027_4_k_cu_dc4306366thrust24THRUST_300001_SM_1000_NS3seqE,@object
	.size		_ZN34_INTERNAL_b4123027_4_k_cu_dc4306366thrust24THRUST_300001_SM_1000_NS3seqE,(_ZN34_INTERNAL_b4123027_4_k_cu_dc4306364cuda3std3__420unreachable_sentinelE - _ZN34_INTERNAL_b4123027_4_k_cu_dc4306366thrust24THRUST_300001_SM_1000_NS3seqE)
_ZN34_INTERNAL_b4123027_4_k_cu_dc4306366thrust24THRUST_300001_SM_1000_NS3seqE:
	.zero		1
	.type		_ZN34_INTERNAL_b4123027_4_k_cu_dc4306364cuda3std3__420unreachable_sentinelE,@object
	.size		_ZN34_INTERNAL_b4123027_4_k_cu_dc4306364cuda3std3__420unreachable_sentinelE,(_ZN34_INTERNAL_b4123027_4_k_cu_dc4306364cuda3std6ranges3__45__cpo5ssizeE - _ZN34_INTERNAL_b4123027_4_k_cu_dc4306364cuda3std3__420unreachable_sentinelE)
_ZN34_INTERNAL_b4123027_4_k_cu_dc4306364cuda3std3__420unreachable_sentinelE:
	.zero		1
	.type		_ZN34_INTERNAL_b4123027_4_k_cu_dc4306364cuda3std6ranges3__45__cpo5ssizeE,@object
	.size		_ZN34_INTERNAL_b4123027_4_k_cu_dc4306364cuda3std6ranges3__45__cpo5ssizeE,(_ZN34_INTERNAL_b4123027_4_k_cu_dc4306366thrust24THRUST_300001_SM_1000_NS12placeholders2_3E - _ZN34_INTERNAL_b4123027_4_k_cu_dc4306364cuda3std6ranges3__45__cpo5ssizeE)
_ZN34_INTERNAL_b4123027_4_k_cu_dc4306364cuda3std6ranges3__45__cpo5ssizeE:
	.zero		1
	.type		_ZN34_INTERNAL_b4123027_4_k_cu_dc4306366thrust24THRUST_300001_SM_1000_NS12placeholders2_3E,@object
	.size		_ZN34_INTERNAL_b4123027_4_k_cu_dc4306366thrust24THRUST_300001_SM_1000_NS12placeholders2_3E,(_ZN34_INTERNAL_b4123027_4_k_cu_dc4306364cuda3std3__45__cpo4cendE - _ZN34_INTERNAL_b4123027_4_k_cu_dc4306366thrust24THRUST_300001_SM_1000_NS12placeholders2_3E)
_ZN34_INTERNAL_b4123027_4_k_cu_dc4306366thrust24THRUST_300001_SM_1000_NS12placeholders2_3E:
	.zero		1
	.type		_ZN34_INTERNAL_b4123027_4_k_cu_dc4306364cuda3std3__45__cpo4cendE,@object
	.size		_ZN34_INTERNAL_b4123027_4_k_cu_dc4306364cuda3std3__45__cpo4cendE,(_ZN34_INTERNAL_b4123027_4_k_cu_dc4306364cuda3std6ranges3__45__cpo4cendE - _ZN34_INTERNAL_b4123027_4_k_cu_dc4306364cuda3std3__45__cpo4cendE)
_ZN34_INTERNAL_b4123027_4_k_cu_dc4306364cuda3std3__45__cpo4cendE:
	.zero		1
	.type		_ZN34_INTERNAL_b4123027_4_k_cu_dc4306364cuda3std6ranges3__45__cpo4cendE,@object
	.size		_ZN34_INTERNAL_b4123027_4_k_cu_dc4306364cuda3std6ranges3__45__cpo4cendE,(_ZN34_INTERNAL_b4123027_4_k_cu_dc4306366thrust24THRUST_300001_SM_1000_NS12placeholders2_7E - _ZN34_INTERNAL_b4123027_4_k_cu_dc4306364cuda3std6ranges3__45__cpo4cendE)
_ZN34_INTERNAL_b4123027_4_k_cu_dc4306364cuda3std6ranges3__45__cpo4cendE:
	.zero		1
	.type		_ZN34_INTERNAL_b4123027_4_k_cu_dc4306366thrust24THRUST_300001_SM_1000_NS12placeholders2_7E,@object
	.size		_ZN34_INTERNAL_b4123027_4_k_cu_dc4306366thrust24THRUST_300001_SM_1000_NS12placeholders2_7E,(_ZN34_INTERNAL_b4123027_4_k_cu_dc4306364cuda3std3__45__cpo5crendE - _ZN34_INTERNAL_b4123027_4_k_cu_dc4306366thrust24THRUST_300001_SM_1000_NS12placeholders2_7E)
_ZN34_INTERNAL_b4123027_4_k_cu_dc4306366thrust24THRUST_300001_SM_1000_NS12placeholders2_7E:
	.zero		1
	.type		_ZN34_INTERNAL_b4123027_4_k_cu_dc4306364cuda3std3__45__cpo5crendE,@object
	.size		_ZN34_INTERNAL_b4123027_4_k_cu_dc4306364cuda3std3__45__cpo5crendE,(_ZN34_INTERNAL_b4123027_4_k_cu_dc4306364cuda3std6ranges3__45__cpo4prevE - _ZN34_INTERNAL_b4123027_4_k_cu_dc4306364cuda3std3__45__cpo5crendE)
_ZN34_INTERNAL_b4123027_4_k_cu_dc4306364cuda3std3__45__cpo5crendE:
	.zero		1
	.type		_ZN34_INTERNAL_b4123027_4_k_cu_dc4306364cuda3std6ranges3__45__cpo4prevE,@object
	.size		_ZN34_INTERNAL_b4123027_4_k_cu_dc4306364cuda3std6ranges3__45__cpo4prevE,(_ZN34_INTERNAL_b4123027_4_k_cu_dc4306364cuda3std6ranges3__45__cpo9iter_moveE - _ZN34_INTERNAL_b4123027_4_k_cu_dc4306364cuda3std6ranges3__45__cpo4prevE)
_ZN34_INTERNAL_b4123027_4_k_cu_dc4306364cuda3std6ranges3__45__cpo4prevE:
	.zero		1
	.type		_ZN34_INTERNAL_b4123027_4_k_cu_dc4306364cuda3std6ranges3__45__cpo9iter_moveE,@object
	.size		_ZN34_INTERNAL_b4123027_4_k_cu_dc4306364cuda3std6ranges3__45__cpo9iter_moveE,(_ZN34_INTERNAL_b4123027_4_k_cu_dc4306366thrust24THRUST_300001_SM_1000_NS6system6detail10sequential3seqE - _ZN34_INTERNAL_b4123027_4_k_cu_dc4306364cuda3std6ranges3__45__cpo9iter_moveE)
_ZN34_INTERNAL_b4123027_4_k_cu_dc4306364cuda3std6ranges3__45__cpo9iter_moveE:
	.zero		1
	.type		_ZN34_INTERNAL_b4123027_4_k_cu_dc4306366thrust24THRUST_300001_SM_1000_NS6system6detail10sequential3seqE,@object
	.size		_ZN34_INTERNAL_b4123027_4_k_cu_dc4306366thrust24THRUST_300001_SM_1000_NS6system6detail10sequential3seqE,(_ZN34_INTERNAL_b4123027_4_k_cu_dc4306366thrust24THRUST_300001_SM_1000_NS12placeholders2_9E - _ZN34_INTERNAL_b4123027_4_k_cu_dc4306366thrust24THRUST_300001_SM_1000_NS6system6detail10sequential3seqE)
_ZN34_INTERNAL_b4123027_4_k_cu_dc4306366thrust24THRUST_300001_SM_1000_NS6system6detail10sequential3seqE:
	.zero		1
	.type		_ZN34_INTERNAL_b4123027_4_k_cu_dc4306366thrust24THRUST_300001_SM_1000_NS12placeholders2_9E,@object
	.size		_ZN34_INTERNAL_b4123027_4_k_cu_dc4306366thrust24THRUST_300001_SM_1000_NS12placeholders2_9E,(_ZN34_INTERNAL_b4123027_4_k_cu_dc4306364cuda3std3__419piecewise_constructE - _ZN34_INTERNAL_b4123027_4_k_cu_dc4306366thrust24THRUST_300001_SM_1000_NS12placeholders2_9E)
_ZN34_INTERNAL_b4123027_4_k_cu_dc4306366thrust24THRUST_300001_SM_1000_NS12placeholders2_9E:
	.zero		1
	.type		_ZN34_INTERNAL_b4123027_4_k_cu_dc4306364cuda3std3__419piecewise_constructE,@object
	.size		_ZN34_INTERNAL_b4123027_4_k_cu_dc4306364cuda3std3__419piecewise_constructE,(_ZN34_INTERNAL_b4123027_4_k_cu_dc4306364cuda3std6ranges3__45__cpo5cdataE - _ZN34_INTERNAL_b4123027_4_k_cu_dc4306364cuda3std3__419piecewise_constructE)
_ZN34_INTERNAL_b4123027_4_k_cu_dc4306364cuda3std3__419piecewise_constructE:
	.zero		1
	.type		_ZN34_INTERNAL_b4123027_4_k_cu_dc4306364cuda3std6ranges3__45__cpo5cdataE,@object
	.size		_ZN34_INTERNAL_b4123027_4_k_cu_dc4306364cuda3std6ranges3__45__cpo5cdataE,(_ZN34_INTERNAL_b4123027_4_k_cu_dc4306366thrust24THRUST_300001_SM_1000_NS12placeholders2_1E - _ZN34_INTERNAL_b4123027_4_k_cu_dc4306364cuda3std6ranges3__45__cpo5cdataE)
_ZN34_INTERNAL_b4123027_4_k_cu_dc4306364cuda3std6ranges3__45__cpo5cdataE:
	.zero		1
	.type		_ZN34_INTERNAL_b4123027_4_k_cu_dc4306366thrust24THRUST_300001_SM_1000_NS12placeholders2_1E,@object
	.size		_ZN34_INTERNAL_b4123027_4_k_cu_dc4306366thrust24THRUST_300001_SM_1000_NS12placeholders2_1E,(_ZN34_INTERNAL_b4123027_4_k_cu_dc4306364cuda3std3__45__cpo3endE - _ZN34_INTERNAL_b4123027_4_k_cu_dc4306366thrust24THRUST_300001_SM_1000_NS12placeholders2_1E)
_ZN34_INTERNAL_b4123027_4_k_cu_dc4306366thrust24THRUST_300001_SM_1000_NS12placeholders2_1E:
	.zero		1
	.type		_ZN34_INTERNAL_b4123027_4_k_cu_dc4306364cuda3std3__45__cpo3endE,@object
	.size		_ZN34_INTERNAL_b4123027_4_k_cu_dc4306364cuda3std3__45__cpo3endE,(_ZN34_INTERNAL_b4123027_4_k_cu_dc4306364cuda3std6ranges3__45__cpo3endE - _ZN34_INTERNAL_b4123027_4_k_cu_dc4306364cuda3std3__45__cpo3endE)
_ZN34_INTERNAL_b4123027_4_k_cu_dc4306364cuda3std3__45__cpo3endE:
	.zero		1
	.type		_ZN34_INTERNAL_b4123027_4_k_cu_dc4306364cuda3std6ranges3__45__cpo3endE,@object
	.size		_ZN34_INTERNAL_b4123027_4_k_cu_dc4306364cuda3std6ranges3__45__cpo3endE,(_ZN34_INTERNAL_b4123027_4_k_cu_dc4306366thrust24THRUST_300001_SM_1000_NS12placeholders2_5E - _ZN34_INTERNAL_b4123027_4_k_cu_dc4306364cuda3std6ranges3__45__cpo3endE)
_ZN34_INTERNAL_b4123027_4_k_cu_dc4306364cuda3std6ranges3__45__cpo3endE:
	.zero		1
	.type		_ZN34_INTERNAL_b4123027_4_k_cu_dc4306366thrust24THRUST_300001_SM_1000_NS12placeholders2_5E,@object
	.size		_ZN34_INTERNAL_b4123027_4_k_cu_dc4306366thrust24THRUST_300001_SM_1000_NS12placeholders2_5E,(_ZN34_INTERNAL_b4123027_4_k_cu_dc4306364cuda3std3__45__cpo4rendE - _ZN34_INTERNAL_b4123027_4_k_cu_dc4306366thrust24THRUST_300001_SM_1000_NS12placeholders2_5E)
_ZN34_INTERNAL_b4123027_4_k_cu_dc4306366thrust24THRUST_300001_SM_1000_NS12placeholders2_5E:
	.zero		1
	.type		_ZN34_INTERNAL_b4123027_4_k_cu_dc4306364cuda3std3__45__cpo4rendE,@object
	.size		_ZN34_INTERNAL_b4123027_4_k_cu_dc4306364cuda3std3__45__cpo4rendE,(_ZN34_INTERNAL_b4123027_4_k_cu_dc4306364cuda3std6ranges3__45__cpo9iter_swapE - _ZN34_INTERNAL_b4123027_4_k_cu_dc4306364cuda3std3__45__cpo4rendE)
_ZN34_INTERNAL_b4123027_4_k_cu_dc4306364cuda3std3__45__cpo4rendE:
	.zero		1
	.type		_ZN34_INTERNAL_b4123027_4_k_cu_dc4306364cuda3std6ranges3__45__cpo9iter_swapE,@object
	.size		_ZN34_INTERNAL_b4123027_4_k_cu_dc4306364cuda3std6ranges3__45__cpo9iter_swapE,(_ZN34_INTERNAL_b4123027_4_k_cu_dc4306364cuda3std3__48unexpectE - _ZN34_INTERNAL_b4123027_4_k_cu_dc4306364cuda3std6ranges3__45__cpo9iter_swapE)
_ZN34_INTERNAL_b4123027_4_k_cu_dc4306364cuda3std6ranges3__45__cpo9iter_swapE:
	.zero		1
	.type		_ZN34_INTERNAL_b4123027_4_k_cu_dc4306364cuda3std3__48unexpectE,@object
	.size		_ZN34_INTERNAL_b4123027_4_k_cu_dc4306364cuda3std3__48unexpectE,(_ZN34_INTERNAL_b4123027_4_k_cu_dc4306366thrust24THRUST_300001_SM_1000_NS8cuda_cub3parE - _ZN34_INTERNAL_b4123027_4_k_cu_dc4306364cuda3std3__48unexpectE)
_ZN34_INTERNAL_b4123027_4_k_cu_dc4306364cuda3std3__48unexpectE:
	.zero		1
	.type		_ZN34_INTERNAL_b4123027_4_k_cu_dc4306366thrust24THRUST_300001_SM_1000_NS8cuda_cub3parE,@object
	.size		_ZN34_INTERNAL_b4123027_4_k_cu_dc4306366thrust24THRUST_300001_SM_1000_NS8cuda_cub3parE,(.L_29 - _ZN34_INTERNAL_b4123027_4_k_cu_dc4306366thrust24THRUST_300001_SM_1000_NS8cuda_cub3parE)
_ZN34_INTERNAL_b4123027_4_k_cu_dc4306366thrust24THRUST_300001_SM_1000_NS8cuda_cub3parE:
	.zero		1
.L_29:


//--------------------- .nv.shared._ZN6thrust24THRUST_300001_SM_1000_NS8cuda_cub4core6detail13_kernel_agentINS1_8__reduce11ReduceAgentIPN4cuda3std3__45tupleIJdlEEESC_SB_lNS1_9__extrema9arg_max_fIdl19doubleAbsComparatorEEEEJSC_SC_iSG_EEEvDpT0_ --------------------------
	.section	.nv.shared._ZN6thrust24THRUST_300001_SM_1000_NS8cuda_cub4core6detail13_kernel_agentINS1_8__reduce11ReduceAgentIPN4cuda3std3__45tupleIJdlEEESC_SB_lNS1_9__extrema9arg_max_fIdl19doubleAbsComparatorEEEEJSC_SC_iSG_EEEvDpT0_,"aw",@nobits
	.sectionflags	@""
	.align	16
	.zero		1024


//--------------------- .nv.shared._ZN6thrust24THRUST_300001_SM_1000_NS8cuda_cub4core6detail13_kernel_agentINS1_8__reduce10DrainAgentIlEEJN3cub18CUB_300001_SM_10009GridQueueIyEElEEEvDpT0_ --------------------------
	.section	.nv.shared._ZN6thrust24THRUST_300001_SM_1000_NS8cuda_cub4core6detail13_kernel_agentINS1_8__reduce10DrainAgentIlEEJN3cub18CUB_300001_SM_10009GridQueueIyEElEEEvDpT0_,"aw",@nobits
	.sectionflags	@""
	.align	16
	.zero		1024


//--------------------- .nv.shared._ZN6thrust24THRUST_300001_SM_1000_NS8cuda_cub4core6detail13_kernel_agentINS1_8__reduce11ReduceAgentINS0_12zip_iteratorIN4cuda3std3__45tupleIJNS0_10device_ptrIdEENS0_17counting_iteratorIlNS0_11use_defaultESF_SF_EEEEEEEPNSB_IJdlEEESJ_lNS1_9__extrema9arg_max_fIdl19doubleAbsComparatorEEEEJSI_SK_lN3cub18CUB_300001_SM_100013GridEvenShareIlEENSR_9GridQueueIyEESO_EEEvDpT0_ --------------------------
	.section	.nv.shared._ZN6thrust24THRUST_300001_SM_1000_NS8cuda_cub4core6detail13_kernel_agentINS1_8__reduce11ReduceAgentINS0_12zip_iteratorIN4cuda3std3__45tupleIJNS0_10device_ptrIdEENS0_17counting_iteratorIlNS0_11use_defaultESF_SF_EEEEEEEPNSB_IJdlEEESJ_lNS1_9__extrema9arg_max_fIdl19doubleAbsComparatorEEEEJSI_SK_lN3cub18CUB_300001_SM_100013GridEvenShareIlEENSR_9GridQueueIyEESO_EEEvDpT0_,"aw",@nobits
	.sectionflags	@""
	.align	16
	.zero		1024


//--------------------- .nv.shared._ZN6thrust24THRUST_300001_SM_1000_NS8cuda_cub4core6detail13_kernel_agentINS1_8__reduce11ReduceAgentINS0_12zip_iteratorIN4cuda3std3__45tupleIJNS0_10device_ptrIdEENS0_17counting_iteratorIlNS0_11use_defaultESF_SF_EEEEEEEPNSB_IJdlEEESJ_lNS1_9__extrema9arg_max_fIdl19doubleAbsComparatorEEEEJSI_SK_lSO_EEEvDpT0_ --------------------------
	.section	.nv.shared._ZN6thrust24THRUST_300001_SM_1000_NS8cuda_cub4core6detail13_kernel_agentINS1_8__reduce11ReduceAgentINS0_12zip_iteratorIN4cuda3std3__45tupleIJNS0_10device_ptrIdEENS0_17counting_iteratorIlNS0_11use_defaultESF_SF_EEEEEEEPNSB_IJdlEEESJ_lNS1_9__extrema9arg_max_fIdl19doubleAbsComparatorEEEEJSI_SK_lSO_EEEvDpT0_,"aw",@nobits
	.sectionflags	@""
	.align	16
	.zero		1024


//--------------------- .nv.shared._ZN6thrust24THRUST_300001_SM_1000_NS8cuda_cub4core6detail13_kernel_agentINS1_8__reduce11ReduceAgentIPN4cuda3std3__45tupleIJdlEEESC_SB_iNS1_9__extrema9arg_max_fIdl19doubleAbsComparatorEEEEJSC_SC_iSG_EEEvDpT0_ --------------------------
	.section	.nv.shared._ZN6thrust24THRUST_300001_SM_1000_NS8cuda_cub4core6detail13_kernel_agentINS1_8__reduce11ReduceAgentIPN4cuda3std3__45tupleIJdlEEESC_SB_iNS1_9__extrema9arg_max_fIdl19doubleAbsComparatorEEEEJSC_SC_iSG_EEEvDpT0_,"aw",@nobits
	.sectionflags	@""
	.align	16
	.zero		1024


//--------------------- .nv.shared._ZN6thrust24THRUST_300001_SM_1000_NS8cuda_cub4core6detail13_kernel_agentINS1_8__reduce10DrainAgentIiEEJN3cub18CUB_300001_SM_10009GridQueueIjEEiEEEvDpT0_ --------------------------
	.section	.nv.shared._ZN6thrust24THRUST_300001_SM_1000_NS8cuda_cub4core6detail13_kernel_agentINS1_8__reduce10DrainAgentIiEEJN3cub18CUB_300001_SM_10009GridQueueIjEEiEEEvDpT0_,"aw",@nobits
	.sectionflags	@""
	.align	16
	.zero		1024


//--------------------- .nv.shared._ZN6thrust24THRUST_300001_SM_1000_NS8cuda_cub4core6detail13_kernel_agentINS1_8__reduce11ReduceAgentINS0_12zip_iteratorIN4cuda3std3__45tupleIJNS0_10device_ptrIdEENS0_17counting_iteratorIlNS0_11use_defaultESF_SF_EEEEEEEPNSB_IJdlEEESJ_iNS1_9__extrema9arg_max_fIdl19doubleAbsComparatorEEEEJSI_SK_iN3cub18CUB_300001_SM_100013GridEvenShareIiEENSR_9GridQueueIjEESO_EEEvDpT0_ --------------------------
	.section	.nv.shared._ZN6thrust24THRUST_300001_SM_1000_NS8cuda_cub4core6detail13_kernel_agentINS1_8__reduce11ReduceAgentINS0_12zip_iteratorIN4cuda3std3__45tupleIJNS0_10device_ptrIdEENS0_17counting_iteratorIlNS0_11use_defaultESF_SF_EEEEEEEPNSB_IJdlEEESJ_iNS1_9__extrema9arg_max_fIdl19doubleAbsComparatorEEEEJSI_SK_iN3cub18CUB_300001_SM_100013GridEvenShareIiEENSR_9GridQueueIjEESO_EEEvDpT0_,"aw",@nobits
	.sectionflags	@""
	.align	16
	.zero		1024


//--------------------- .nv.shared._ZN6thrust24THRUST_300001_SM_1000_NS8cuda_cub4core6detail13_kernel_agentINS1_8__reduce11ReduceAgentINS0_12zip_iteratorIN4cuda3std3__45tupleIJNS0_10device_ptrIdEENS0_17counting_iteratorIlNS0_11use_defaultESF_SF_EEEEEEEPNSB_IJdlEEESJ_iNS1_9__extrema9arg_max_fIdl19doubleAbsComparatorEEEEJSI_SK_iSO_EEEvDpT0_ --------------------------
	.section	.nv.shared._ZN6thrust24THRUST_300001_SM_1000_NS8cuda_cub4core6detail13_kernel_agentINS1_8__reduce11ReduceAgentINS0_12zip_iteratorIN4cuda3std3__45tupleIJNS0_10device_ptrIdEENS0_17counting_iteratorIlNS0_11use_defaultESF_SF_EEEEEEEPNSB_IJdlEEESJ_iNS1_9__extrema9arg_max_fIdl19doubleAbsComparatorEEEEJSI_SK_iSO_EEEvDpT0_,"aw",@nobits
	.sectionflags	@""
	.align	16
	.zero		1024


//--------------------- .nv.shared._Z23normalizeDiagonalKernelPdi --------------------------
	.section	.nv.shared._Z23normalizeDiagonalKernelPdi,"aw",@nobits
	.sectionflags	@""
	.align	16
	.zero		1024


//--------------------- .nv.shared._Z22nullifyRowsAboveKernelPdii --------------------------
	.section	.nv.shared._Z22nullifyRowsAboveKernelPdii,"aw",@nobits
	.sectionflags	@""
	.align	16
	.zero		1024


//--------------------- .nv.shared._Z22nullifyRowsBelowKernelPdii --------------------------
	.section	.nv.shared._Z22nullifyRowsBelowKernelPdii,"aw",@nobits
	.sectionflags	@""
	.align	16
	.zero		1024


//--------------------- .nv.shared._Z14swapRowsKernelPdiiii --------------------------
	.section	.nv.shared._Z14swapRowsKernelPdiiii,"aw",@nobits
	.sectionflags	@""
	.align	16
	.zero		1024


//--------------------- .nv.constant0._ZN3cub18CUB_300001_SM_10006detail11EmptyKernelIvEEvv --------------------------
	.section	.nv.constant0._ZN3cub18CUB_300001_SM_10006detail11EmptyKernelIvEEvv,"a",@progbits
	.sectionflags	@""
	.align	4
.nv.constant0._ZN3cub18CUB_300001_SM_10006detail11EmptyKernelIvEEvv:
	.zero		896


//--------------------- .nv.constant0._ZN6thrust24THRUST_300001_SM_1000_NS8cuda_cub4core6detail13_kernel_agentINS1_8__reduce11ReduceAgentIPN4cuda3std3__45tupleIJdlEEESC_SB_lNS1_9__extrema9arg_max_fIdl19doubleAbsComparatorEEEEJSC_SC_iSG_EEEvDpT0_ --------------------------
	.section	.nv.constant0._ZN6thrust24THRUST_300001_SM_1000_NS8cuda_cub4core6detail13_kernel_agentINS1_8__reduce11ReduceAgentIPN4cuda3std3__45tupleIJdlEEESC_SB_lNS1_9__extrema9arg_max_fIdl19doubleAbsComparatorEEEEJSC_SC_iSG_EEEvDpT0_,"a",@progbits
	.sectionflags	@""
	.align	4
.nv.constant0._ZN6thrust24THRUST_300001_SM_1000_NS8cuda_cub4core6detail13_kernel_agentINS1_8__reduce11ReduceAgentIPN4cuda3std3__45tupleIJdlEEESC_SB_lNS1_9__extrema9arg_max_fIdl19doubleAbsComparatorEEEEJSC_SC_iSG_EEEvDpT0_:
	.zero		917


//--------------------- .nv.constant0._ZN6thrust24THRUST_300001_SM_1000_NS8cuda_cub4core6detail13_kernel_agentINS1_8__reduce10DrainAgentIlEEJN3cub18CUB_300001_SM_10009GridQueueIyEElEEEvDpT0_ --------------------------
	.section	.nv.constant0._ZN6thrust24THRUST_300001_SM_1000_NS8cuda_cub4core6detail13_kernel_agentINS1_8__reduce10DrainAgentIlEEJN3cub18CUB_300001_SM_10009GridQueueIyEElEEEvDpT0_,"a",@progbits
	.sectionflags	@""
	.align	4
.nv.constant0._ZN6thrust24THRUST_300001_SM_1000_NS8cuda_cub4core6detail13_kernel_agentINS1_8__reduce10DrainAgentIlEEJN3cub18CUB_300001_SM_10009GridQueueIyEElEEEvDpT0_:
	.zero		912


//--------------------- .nv.constant0._ZN6thrust24THRUST_300001_SM_1000_NS8cuda_cub4core6detail13_kernel_agentINS1_8__reduce11ReduceAgentINS0_12zip_iteratorIN4cuda3std3__45tupleIJNS0_10device_ptrIdEENS0_17counting_iteratorIlNS0_11use_defaultESF_SF_EEEEEEEPNSB_IJdlEEESJ_lNS1_9__extrema9arg_max_fIdl19doubleAbsComparatorEEEEJSI_SK_lN3cub18CUB_300001_SM_100013GridEvenShareIlEENSR_9GridQueueIyEESO_EEEvDpT0_ --------------------------
	.section	.nv.constant0._ZN6thrust24THRUST_300001_SM_1000_NS8cuda_cub4core6detail13_kernel_agentINS1_8__reduce11ReduceAgentINS0_12zip_iteratorIN4cuda3std3__45tupleIJNS0_10device_ptrIdEENS0_17counting_iteratorIlNS0_11use_defaultESF_SF_EEEEEEEPNSB_IJdlEEESJ_lNS1_9__extrema9arg_max_fIdl19doubleAbsComparatorEEEEJSI_SK_lN3cub18CUB_300001_SM_100013GridEvenShareIlEENSR_9GridQueueIyEESO_EEEvDpT0_,"a",@progbits
	.sectionflags	@""
	.align	4
.nv.constant0._ZN6thrust24THRUST_300001_SM_1000_NS8cuda_cub4core6detail13_kernel_agentINS1_8__reduce11ReduceAgentINS0_12zip_iteratorIN4cuda3std3__45tupleIJNS0_10device_ptrIdEENS0_17counting_iteratorIlNS0_11use_defaultESF_SF_EEEEEEEPNSB_IJdlEEESJ_lNS1_9__extrema9arg_max_fIdl19doubleAbsComparatorEEEEJSI_SK_lN3cub18CUB_300001_SM_100013GridEvenShareIlEENSR_9GridQueueIyEESO_EEEvDpT0_:
	.zero		1009


//--------------------- .nv.constant0._ZN6thrust24THRUST_300001_SM_1000_NS8cuda_cub4core6detail13_kernel_agentINS1_8__reduce11ReduceAgentINS0_12zip_iteratorIN4cuda3std3__45tupleIJNS0_10device_ptrIdEENS0_17counting_iteratorIlNS0_11use_defaultESF_SF_EEEEEEEPNSB_IJdlEEESJ_lNS1_9__extrema9arg_max_fIdl19doubleAbsComparatorEEEEJSI_SK_lSO_EEEvDpT0_ --------------------------
	.section	.nv.constant0._ZN6thrust24THRUST_300001_SM_1000_NS8cuda_cub4core6detail13_kernel_agentINS1_8__reduce11ReduceAgentINS0_12zip_iteratorIN4cuda3std3__45tupleIJNS0_10device_ptrIdEENS0_17counting_iteratorIlNS0_11use_defaultESF_SF_EEEEEEEPNSB_IJdlEEESJ_lNS1_9__extrema9arg_max_fIdl19doubleAbsComparatorEEEEJSI_SK_lSO_EEEvDpT0_,"a",@progbits
	.sectionflags	@""
	.align	4
.nv.constant0._ZN6thrust24THRUST_300001_SM_1000_NS8cuda_cub4core6detail13_kernel_agentINS1_8__reduce11ReduceAgentINS0_12zip_iteratorIN4cuda3std3__45tupleIJNS0_10device_ptrIdEENS0_17counting_iteratorIlNS0_11use_defaultESF_SF_EEEEEEEPNSB_IJdlEEESJ_lNS1_9__extrema9arg_max_fIdl19doubleAbsComparatorEEEEJSI_SK_lSO_EEEvDpT0_:
	.zero		929


//--------------------- .nv.constant0._ZN6thrust24THRUST_300001_SM_1000_NS8cuda_cub4core6detail13_kernel_agentINS1_8__reduce11ReduceAgentIPN4cuda3std3__45tupleIJdlEEESC_SB_iNS1_9__extrema9arg_max_fIdl19doubleAbsComparatorEEEEJSC_SC_iSG_EEEvDpT0_ --------------------------
	.section	.nv.constant0._ZN6thrust24THRUST_300001_SM_1000_NS8cuda_cub4core6detail13_kernel_agentINS1_8__reduce11ReduceAgentIPN4cuda3std3__45tupleIJdlEEESC_SB_iNS1_9__extrema9arg_max_fIdl19doubleAbsComparatorEEEEJSC_SC_iSG_EEEvDpT0_,"a",@progbits
	.sectionflags	@""
	.align	4
.nv.constant0._ZN6thrust24THRUST_300001_SM_1000_NS8cuda_cub4core6detail13_kernel_agentINS1_8__reduce11ReduceAgentIPN4cuda3std3__45tupleIJdlEEESC_SB_iNS1_9__extrema9arg_max_fIdl19doubleAbsComparatorEEEEJSC_SC_iSG_EEEvDpT0_:
	.zero		917


//--------------------- .nv.constant0._ZN6thrust24THRUST_300001_SM_1000_NS8cuda_cub4core6detail13_kernel_agentINS1_8__reduce10DrainAgentIiEEJN3cub18CUB_300001_SM_10009GridQueueIjEEiEEEvDpT0_ --------------------------
	.section	.nv.constant0._ZN6thrust24THRUST_300001_SM_1000_NS8cuda_cub4core6detail13_kernel_agentINS1_8__reduce10DrainAgentIiEEJN3cub18CUB_300001_SM_10009GridQueueIjEEiEEEvDpT0_,"a",@progbits
	.sectionflags	@""
	.align	4
.nv.constant0._ZN6thrust24THRUST_300001_SM_1000_NS8cuda_cub4core6detail13_kernel_agentINS1_8__reduce10DrainAgentIiEEJN3cub18CUB_300001_SM_10009GridQueueIjEEiEEEvDpT0_:
	.zero		908


//--------------------- .nv.constant0._ZN6thrust24THRUST_300001_SM_1000_NS8cuda_cub4core6detail13_kernel_agentINS1_8__reduce11ReduceAgentINS0_12zip_iteratorIN4cuda3std3__45tupleIJNS0_10device_ptrIdEENS0_17counting_iteratorIlNS0_11use_defaultESF_SF_EEEEEEEPNSB_IJdlEEESJ_iNS1_9__extrema9arg_max_fIdl19doubleAbsComparatorEEEEJSI_SK_iN3cub18CUB_300001_SM_100013GridEvenShareIiEENSR_9GridQueueIjEESO_EEEvDpT0_ --------------------------
	.section	.nv.constant0._ZN6thrust24THRUST_300001_SM_1000_NS8cuda_cub4core6detail13_kernel_agentINS1_8__reduce11ReduceAgentINS0_12zip_iteratorIN4cuda3std3__45tupleIJNS0_10device_ptrIdEENS0_17counting_iteratorIlNS0_11use_defaultESF_SF_EEEEEEEPNSB_IJdlEEESJ_iNS1_9__extrema9arg_max_fIdl19doubleAbsComparatorEEEEJSI_SK_iN3cub18CUB_300001_SM_100013GridEvenShareIiEENSR_9GridQueueIjEESO_EEEvDpT0_,"a",@progbits
	.sectionflags	@""
	.align	4
.nv.constant0._ZN6thrust24THRUST_300001_SM_1000_NS8cuda_cub4core6detail13_kernel_agentINS1_8__reduce11ReduceAgentINS0_12zip_iteratorIN4cuda3std3__45tupleIJNS0_10device_ptrIdEENS0_17counting_iteratorIlNS0_11use_defaultESF_SF_EEEEEEEPNSB_IJdlEEESJ_iNS1_9__extrema9arg_max_fIdl19doubleAbsComparatorEEEEJSI_SK_iN3cub18CUB_300001_SM_100013GridEvenShareIiEENSR_9GridQueueIjEESO_EEEvDpT0_:
	.zero		977


//--------------------- .nv.constant0._ZN6thrust24THRUST_300001_SM_1000_NS8cuda_cub4core6detail13_kernel_agentINS1_8__reduce11ReduceAgentINS0_12zip_iteratorIN4cuda3std3__45tupleIJNS0_10device_ptrIdEENS0_17counting_iteratorIlNS0_11use_defaultESF_SF_EEEEEEEPNSB_IJdlEEESJ_iNS1_9__extrema9arg_max_fIdl19doubleAbsComparatorEEEEJSI_SK_iSO_EEEvDpT0_ --------------------------
	.section	.nv.constant0._ZN6thrust24THRUST_300001_SM_1000_NS8cuda_cub4core6detail13_kernel_agentINS1_8__reduce11ReduceAgentINS0_12zip_iteratorIN4cuda3std3__45tupleIJNS0_10device_ptrIdEENS0_17counting_iteratorIlNS0_11use_defaultESF_SF_EEEEEEEPNSB_IJdlEEESJ_iNS1_9__extrema9arg_max_fIdl19doubleAbsComparatorEEEEJSI_SK_iSO_EEEvDpT0_,"a",@progbits
	.sectionflags	@""
	.align	4
.nv.constant0._ZN6thrust24THRUST_300001_SM_1000_NS8cuda_cub4core6detail13_kernel_agentINS1_8__reduce11ReduceAgentINS0_12zip_iteratorIN4cuda3std3__45tupleIJNS0_10device_ptrIdEENS0_17counting_iteratorIlNS0_11use_defaultESF_SF_EEEEEEEPNSB_IJdlEEESJ_iNS1_9__extrema9arg_max_fIdl19doubleAbsComparatorEEEEJSI_SK_iSO_EEEvDpT0_:
	.zero		925


//--------------------- .nv.constant0._Z23normalizeDiagonalKernelPdi --------------------------
	.section	.nv.constant0._Z23normalizeDiagonalKernelPdi,"a",@progbits
	.sectionflags	@""
	.align	4
.nv.constant0._Z23normalizeDiagonalKernelPdi:
	.zero		908


//--------------------- .nv.constant0._Z22nullifyRowsAboveKernelPdii --------------------------
	.section	.nv.constant0._Z22nullifyRowsAboveKernelPdii,"a",@progbits
	.sectionflags	@""
	.align	4
.nv.constant0._Z22nullifyRowsAboveKernelPdii:
	.zero		912


//--------------------- .nv.constant0._Z22nullifyRowsBelowKernelPdii --------------------------
	.section	.nv.constant0._Z22nullifyRowsBelowKernelPdii,"a",@progbits
	.sectionflags	@""
	.align	4
.nv.constant0._Z22nullifyRowsBelowKernelPdii:
	.zero		912


//--------------------- .nv.constant0._Z14swapRowsKernelPdiiii --------------------------
	.section	.nv.constant0._Z14swapRowsKernelPdiiii,"a",@progbits
	.sectionflags	@""
	.align	4
.nv.constant0._Z14swapRowsKernelPdiiii:
	.zero		920


//--------------------- SYMBOLS --------------------------

	.type		.nv.reservedSmem.offset0,@object
	.size		.nv.reservedSmem.offset0,0x4
	.type		.nv.reservedSmem.cap,@object
	.size		.nv.reservedSmem.cap,0x4
